	.target	sm_90a

	.elftype	@"ET_EXEC"


//--------------------- .note.nv.tkinfo           --------------------------
	.section	.note.nv.tkinfo,"",@"SHT_NOTE"
	.sectionflags	@"SHF_NOTE_NV_TKINFO"
	.tkinfo
        /*0018*/ 	.word	0x00000002
        /*0030*/ 	.string	""
        /*0030*/ 	.string	"ptxas"
        /*0030*/ 	.string	"Cuda compilation tools, release 13.0, V13.0.88"
        /*0030*/ 	.string	"Build cuda_13.0.r13.0/compiler.36424714_0"
        /*0030*/ 	.string	"-v  -suppress-debug-info  -lineinfo  -arch sm_90a "



//--------------------- .note.nv.cuinfo           --------------------------
	.section	.note.nv.cuinfo,"",@"SHT_NOTE"
	.sectionflags	@"SHF_NOTE_NV_CUINFO"
        /*0018*/ 	.short	0x0002
        /*001a*/ 	.short	0x005a
        /*001c*/ 	.short	0x0082
	.zero		2


//--------------------- .nv.info                  --------------------------
	.section	.nv.info,"",@"SHT_CUDA_INFO"
	.align	4


	//----- nvinfo : EIATTR_REGCOUNT
	.align		4
        /*0000*/ 	.byte	0x04, 0x2f
        /*0002*/ 	.short	(.L_1 - .L_0)
	.align		4
.L_0:
        /*0004*/ 	.word	index@(matmul_kernel)
        /*0008*/ 	.word	0x00000020


	//----- nvinfo : EIATTR_FRAME_SIZE
	.align		4
.L_1:
        /*000c*/ 	.byte	0x04, 0x11
        /*000e*/ 	.short	(.L_3 - .L_2)
	.align		4
.L_2:
        /*0010*/ 	.word	index@(matmul_kernel)
        /*0014*/ 	.word	0x000044c0


	//----- nvinfo : EIATTR_MIN_STACK_SIZE
	.align		4
.L_3:
        /*0018*/ 	.byte	0x04, 0x12
        /*001a*/ 	.short	(.L_5 - .L_4)
	.align		4
.L_4:
        /*001c*/ 	.word	index@(matmul_kernel)
        /*0020*/ 	.word	0x000044c0
.L_5:


//--------------------- .nv.compat                --------------------------
	.section	.nv.compat,"",@"SHT_CUDA_COMPAT_INFO"
	.align	4
        /*0000*/ 	.byte	0x02, 0x09, 0x01, 0x00, 0x02, 0x02, 0x02, 0x00, 0x02, 0x05, 0x05, 0x00, 0x03, 0x07, 0x01, 0x01
        /*0010*/ 	.byte	0x02, 0x03, 0x00, 0x00, 0x02, 0x06, 0x01, 0x00, 0x04, 0x0b, 0x08, 0x00, 0x00, 0x00, 0x00, 0x00
        /*0020*/ 	.byte	0x00, 0x00, 0x00, 0x00


//--------------------- .nv.info.matmul_kernel    --------------------------
	.section	.nv.info.matmul_kernel,"",@"SHT_CUDA_INFO"
	.sectionflags	@""
	.align	4


	//----- nvinfo : EIATTR_CUDA_API_VERSION
	.align		4
        /*0000*/ 	.byte	0x04, 0x37
        /*0002*/ 	.short	(.L_7 - .L_6)
.L_6:
        /*0004*/ 	.word	0x00000082


	//----- nvinfo : EIATTR_KPARAM_INFO
	.align		4
.L_7:
        /*0008*/ 	.byte	0x04, 0x17
        /*000a*/ 	.short	(.L_9 - .L_8)
.L_8:
        /*000c*/ 	.word	0x00000000
        /*0010*/ 	.short	0x000d
        /*0012*/ 	.short	0x0048
        /*0014*/ 	.byte	0x00, 0xf4, 0x21, 0x00


	//----- nvinfo : EIATTR_KPARAM_INFO
	.align		4
.L_9:
        /*0018*/ 	.byte	0x04, 0x17
        /*001a*/ 	.short	(.L_11 - .L_10)
.L_10:
        /*001c*/ 	.word	0x00000000
        /*0020*/ 	.short	0x000c
        /*0022*/ 	.short	0x0040
        /*0024*/ 	.byte	0x00, 0xf4, 0x21, 0x00


	//----- nvinfo : EIATTR_KPARAM_INFO
	.align		4
.L_11:
        /*0028*/ 	.byte	0x04, 0x17
        /*002a*/ 	.short	(.L_13 - .L_12)
.L_12:
        /*002c*/ 	.word	0x00000000
        /*0030*/ 	.short	0x000b
        /*0032*/ 	.short	0x0038
        /*0034*/ 	.byte	0x00, 0xf0, 0x11, 0x00


	//----- nvinfo : EIATTR_KPARAM_INFO
	.align		4
.L_13:
        /*0038*/ 	.byte	0x04, 0x17
        /*003a*/ 	.short	(.L_15 - .L_14)
.L_14:
        /*003c*/ 	.word	0x00000000
        /*0040*/ 	.short	0x000a
        /*0042*/ 	.short	0x0034
        /*0044*/ 	.byte	0x00, 0xf0, 0x11, 0x00


	//----- nvinfo : EIATTR_KPARAM_INFO
	.align		4
.L_15:
        /*0048*/ 	.byte	0x04, 0x17
        /*004a*/ 	.short	(.L_17 - .L_16)
.L_16:
        /*004c*/ 	.word	0x00000000
        /*0050*/ 	.short	0x0009
        /*0052*/ 	.short	0x0030
        /*0054*/ 	.byte	0x00, 0xf0, 0x11, 0x00


	//----- nvinfo : EIATTR_KPARAM_INFO
	.align		4
.L_17:
        /*0058*/ 	.byte	0x04, 0x17
        /*005a*/ 	.short	(.L_19 - .L_18)
.L_18:
        /*005c*/ 	.word	0x00000000
        /*0060*/ 	.short	0x0008
        /*0062*/ 	.short	0x002c
        /*0064*/ 	.byte	0x00, 0xf0, 0x11, 0x00


	//----- nvinfo : EIATTR_KPARAM_INFO
	.align		4
.L_19:
        /*0068*/ 	.byte	0x04, 0x17
        /*006a*/ 	.short	(.L_21 - .L_20)
.L_20:
        /*006c*/ 	.word	0x00000000
        /*0070*/ 	.short	0x0007
        /*0072*/ 	.short	0x0028
        /*0074*/ 	.byte	0x00, 0xf0, 0x11, 0x00


	//----- nvinfo : EIATTR_KPARAM_INFO
	.align		4
.L_21:
        /*0078*/ 	.byte	0x04, 0x17
        /*007a*/ 	.short	(.L_23 - .L_22)
.L_22:
        /*007c*/ 	.word	0x00000000
        /*0080*/ 	.short	0x0006
        /*0082*/ 	.short	0x0024
        /*0084*/ 	.byte	0x00, 0xf0, 0x11, 0x00


	//----- nvinfo : EIATTR_KPARAM_INFO
	.align		4
.L_23:
        /*0088*/ 	.byte	0x04, 0x17
        /*008a*/ 	.short	(.L_25 - .L_24)
.L_24:
        /*008c*/ 	.word	0x00000000
        /*0090*/ 	.short	0x0005
        /*0092*/ 	.short	0x0020
        /*0094*/ 	.byte	0x00, 0xf0, 0x11, 0x00


	//----- nvinfo : EIATTR_KPARAM_INFO
	.align		4
.L_25:
        /*0098*/ 	.byte	0x04, 0x17
        /*009a*/ 	.short	(.L_27 - .L_26)
.L_26:
        /*009c*/ 	.word	0x00000000
        /*00a0*/ 	.short	0x0004
        /*00a2*/ 	.short	0x001c
        /*00a4*/ 	.byte	0x00, 0xf0, 0x11, 0x00


	//----- nvinfo : EIATTR_KPARAM_INFO
	.align		4
.L_27:
        /*00a8*/ 	.byte	0x04, 0x17
        /*00aa*/ 	.short	(.L_29 - .L_28)
.L_28:
        /*00ac*/ 	.word	0x00000000
        /*00b0*/ 	.short	0x0003
        /*00b2*/ 	.short	0x0018
        /*00b4*/ 	.byte	0x00, 0xf0, 0x11, 0x00


	//----- nvinfo : EIATTR_KPARAM_INFO
	.align		4
.L_29:
        /*00b8*/ 	.byte	0x04, 0x17
        /*00ba*/ 	.short	(.L_31 - .L_30)
.L_30:
        /*00bc*/ 	.word	0x00000000
        /*00c0*/ 	.short	0x0002
        /*00c2*/ 	.short	0x0010
        /*00c4*/ 	.byte	0x00, 0xf4, 0x21, 0x00


	//----- nvinfo : EIATTR_KPARAM_INFO
	.align		4
.L_31:
        /*00c8*/ 	.byte	0x04, 0x17
        /*00ca*/ 	.short	(.L_33 - .L_32)
.L_32:
        /*00cc*/ 	.word	0x00000000
        /*00d0*/ 	.short	0x0001
        /*00d2*/ 	.short	0x0008
        /*00d4*/ 	.byte	0x00, 0xf4, 0x21, 0x00


	//----- nvinfo : EIATTR_KPARAM_INFO
	.align		4
.L_33:
        /*00d8*/ 	.byte	0x04, 0x17
        /*00da*/ 	.short	(.L_35 - .L_34)
.L_34:
        /*00dc*/ 	.word	0x00000000
        /*00e0*/ 	.short	0x0000
        /*00e2*/ 	.short	0x0000
        /*00e4*/ 	.byte	0x00, 0xf4, 0x21, 0x00


	//----- nvinfo : EIATTR_SPARSE_MMA_MASK
	.align		4
.L_35:
        /*00e8*/ 	.byte	0x03, 0x50
        /*00ea*/ 	.short	0x0000


	//----- nvinfo : EIATTR_MAXREG_COUNT
	.align		4
        /*00ec*/ 	.byte	0x03, 0x1b
        /*00ee*/ 	.short	0x00ff


	//----- nvinfo : EIATTR_NUM_BARRIERS
	.align		4
        /*00f0*/ 	.byte	0x02, 0x4c
        /*00f2*/ 	.byte	0x01
	.zero		1


	//----- nvinfo : EIATTR_ANNOTATIONS
	.align		4
        /*00f4*/ 	.byte	0x04, 0x55
        /*00f6*/ 	.short	(.L_37 - .L_36)


	//   ....[0]....
.L_36:
        /*00f8*/ 	.word	0x00000001
        /*00fc*/ 	.byte	0x60, 0x00, 0x00, 0x00, 0x01, 0x00, 0x00, 0x00, 0x80, 0x00, 0x00, 0x00, 0x01, 0x00, 0x00, 0x00
        /* <DEDUP_REMOVED lines=1468> */
        /*5ccc*/ 	.byte	0x80, 0xb7, 0x01, 0x00


	//----- nvinfo : EIATTR_MERCURY_ISA_VERSION
	.align		4
.L_37:
        /*5cd0*/ 	.byte	0x03, 0x5f
        /*5cd2*/ 	.short	0x0101


	//----- nvinfo : EIATTR_EXIT_INSTR_OFFSETS
	.align		4
        /*5cd4*/ 	.byte	0x04, 0x1c
        /*5cd6*/ 	.short	(.L_39 - .L_38)


	//   ....[0]....
.L_38:
        /*5cd8*/ 	.word	0x000a4fa0


	//   ....[1]....
        /*5cdc*/ 	.word	0x000a4fd0


	//----- nvinfo : EIATTR_REQNTID
	.align		4
.L_39:
        /*5ce0*/ 	.byte	0x04, 0x10
        /*5ce2*/ 	.short	(.L_41 - .L_40)
.L_40:
        /*5ce4*/ 	.word	0x00000040
        /*5ce8*/ 	.word	0x00000001
        /*5cec*/ 	.word	0x00000001


	//----- nvinfo : EIATTR_CBANK_PARAM_SIZE
	.align		4
.L_41:
        /*5cf0*/ 	.byte	0x03, 0x19
        /*5cf2*/ 	.short	0x0050


	//----- nvinfo : EIATTR_PARAM_CBANK
	.align		4
        /*5cf4*/ 	.byte	0x04, 0x0a
        /*5cf6*/ 	.short	(.L_43 - .L_42)
	.align		4
.L_42:
        /*5cf8*/ 	.word	index@(.nv.constant0.matmul_kernel)
        /*5cfc*/ 	.short	0x0210
        /*5cfe*/ 	.short	0x0050


	//----- nvinfo : EIATTR_SW_WAR
	.align		4
.L_43:
        /*5d00*/ 	.byte	0x04, 0x36
        /*5d02*/ 	.short	(.L_45 - .L_44)
.L_44:
        /*5d04*/ 	.word	0x00000008
.L_45:


//--------------------- .nv.callgraph             --------------------------
	.section	.nv.callgraph,"",@"SHT_CUDA_CALLGRAPH"
	.align	4
	.sectionentsize	8
	.align		4
        /*0000*/ 	.word	0x00000000
	.align		4
        /*0004*/ 	.word	0xffffffff
	.align		4
        /*0008*/ 	.word	0x00000000
	.align		4
        /*000c*/ 	.word	0xfffffffe
	.align		4
        /*0010*/ 	.word	0x00000000
	.align		4
        /*0014*/ 	.word	0xfffffffd
	.align		4
        /*0018*/ 	.word	0x00000000
	.align		4
        /*001c*/ 	.word	0xfffffffc


//--------------------- .text.matmul_kernel       --------------------------
	.section	.text.matmul_kernel,"ax",@progbits
	.align	128
        .global         matmul_kernel
        .type           matmul_kernel,@function
        .size           matmul_kernel,(.L_x_3 - matmul_kernel)
        .other          matmul_kernel,@"STO_CUDA_ENTRY STV_DEFAULT"
matmul_kernel:
.text.matmul_kernel:
[----:B------:R-:W0:Y:S02]  /*0000*/  LDC R1, c[0x0][0x28] ;  /* 0x00000a00ff017b82 */ /* 0x000e240000000800 */
[----:B0-----:R-:W-:-:S06]  /*0010*/  VIADD R1, R1, 0xffffbb40 ;  /* 0xffffbb4001017836 */ /* 0x001fcc0000000000 */
[----:B------:R-:W0:Y:S01]  /*0020*/  LDC.64 R26, c[0x0][0x228] ;  /* 0x00008a00ff1a7b82 */ /* 0x000e220000000a00 */
[----:B------:R-:W1:Y:S01]  /*0030*/  S2R R12, SR_TID.X ;  /* 0x00000000000c7919 */ /* 0x000e620000002100 */
[----:B------:R-:W-:Y:S01]  /*0040*/  UMOV UR4, 0x400 ;  /* 0x0000040000047882 */ /* 0x000fe20000000000 */
[----:B------:R-:W-:Y:S01]  /*0050*/  ULDC.64 UR58, c[0x0][0x208] ;  /* 0x00008200003a7ab9 */ /* 0x000fe20000000a00 */
[----:B------:R2:W-:Y:S04]  /*0060*/  STL [R1+0x1d0], RZ ;  /* 0x0001d0ff01007387 */ /* 0x0005e80000100800 */
[----:B------:R-:W3:Y:S01]  /*0070*/  S2UR UR6, SR_CgaCtaId ;  /* 0x00000000000679c3 */ /* 0x000ee20000008800 */
[----:B------:R2:W-:Y:S04]  /*0080*/  STL [R1+0x1d4], RZ ;  /* 0x0001d4ff01007387 */ /* 0x0005e80000100800 */
[----:B------:R2:W-:Y:S04]  /*0090*/  STL [R1+0x1d8], RZ ;  /* 0x0001d8ff01007387 */ /* 0x0005e80000100800 */
[----:B------:R2:W-:Y:S04]  /*00a0*/  STL [R1+0x1dc], RZ ;  /* 0x0001dcff01007387 */ /* 0x0005e80000100800 */
[----:B------:R2:W-:Y:S01]  /*00b0*/  STL [R1+0x220], RZ ;  /* 0x000220ff01007387 */ /* 0x0005e20000100800 */
[----:B0-----:R-:W-:-:S03]  /*00c0*/  VIADD R0, R27, 0x1ff ;  /* 0x000001ff1b007836 */ /* 0x001fc60000000000 */
[----:B------:R2:W-:Y:S04]  /*00d0*/  STL [R1+0x224], RZ ;  /* 0x000224ff01007387 */ /* 0x0005e80000100800 */
[----:B------:R2:W-:Y:S01]  /*00e0*/  STL [R1+0x228], RZ ;  /* 0x000228ff01007387 */ /* 0x0005e20000100800 */
[----:B------:R-:W-:Y:S01]  /*00f0*/  SHF.R.S32.HI R3, RZ, 0x1f, R0 ;  /* 0x0000001fff037819 */ /* 0x000fe20000011400 */
[----:B---3--:R-:W-:Y:S02]  /*0100*/  ULEA UR4, UR6, UR4, 0x18 ;  /* 0x0000000406047291 */ /* 0x008fe4000f8ec03f */
[----:B------:R2:W-:Y:S01]  /*0110*/  STL [R1+0x22c], RZ ;  /* 0x00022cff01007387 */ /* 0x0005e20000100800 */
[----:B------:R-:W-:-:S03]  /*0120*/  LEA.HI R3, R3, R0, RZ, 0x9 ;  /* 0x0000000003037211 */ /* 0x000fc600078f48ff */
[----:B------:R2:W-:Y:S01]  /*0130*/  STL [R1+0x240], RZ ;  /* 0x000240ff01007387 */ /* 0x0005e20000100800 */
[----:B------:R-:W-:-:S03]  /*0140*/  SHF.R.S32.HI R0, RZ, 0x9, R3 ;  /* 0x00000009ff007819 */ /* 0x000fc60000011403 */
[----:B------:R2:W-:Y:S02]  /*0150*/  STL [R1+0x244], RZ ;  /* 0x000244ff01007387 */ /* 0x0005e40000100800 */
[----:B------:R-:W-:Y:S02]  /*0160*/  IMAD.SHL.U32 R0, R0, 0x8, RZ ;  /* 0x0000000800007824 */ /* 0x000fe400078e00ff */
[----:B------:R2:W-:Y:S03]  /*0170*/  STL [R1+0x248], RZ ;  /* 0x000248ff01007387 */ /* 0x0005e60000100800 */
[-C--:B------:R-:W-:Y:S01]  /*0180*/  IABS R7, R0.reuse ;  /* 0x0000000000077213 */ /* 0x080fe20000000000 */
[----:B------:R2:W-:Y:S01]  /*0190*/  STL [R1+0x24c], RZ ;  /* 0x00024cff01007387 */ /* 0x0005e20000100800 */
[----:B------:R-:W-:Y:S02]  /*01a0*/  IABS R10, R0 ;  /* 0x00000000000a7213 */ /* 0x000fe40000000000 */
[----:B------:R-:W0:Y:S01]  /*01b0*/  I2F.RP R2, R7 ;  /* 0x0000000700027306 */ /* 0x000e220000209400 */
[----:B------:R2:W-:Y:S04]  /*01c0*/  STL [R1+0x260], RZ ;  /* 0x000260ff01007387 */ /* 0x0005e80000100800 */
[----:B------:R2:W-:Y:S04]  /*01d0*/  STL [R1+0x264], RZ ;  /* 0x000264ff01007387 */ /* 0x0005e80000100800 */
[----:B------:R2:W-:Y:S04]  /*01e0*/  STL [R1+0x268], RZ ;  /* 0x000268ff01007387 */ /* 0x0005e80000100800 */
[----:B------:R2:W-:Y:S01]  /*01f0*/  STL [R1+0x26c], RZ ;  /* 0x00026cff01007387 */ /* 0x0005e20000100800 */
[----:B0-----:R-:W0:Y:S03]  /*0200*/  MUFU.RCP R2, R2 ;  /* 0x0000000200027308 */ /* 0x001e260000001000 */
[----:B------:R2:W-:Y:S04]  /*0210*/  STL [R1+0x280], RZ ;  /* 0x000280ff01007387 */ /* 0x0005e80000100800 */
[----:B------:R2:W-:Y:S04]  /*0220*/  STL [R1+0x284], RZ ;  /* 0x000284ff01007387 */ /* 0x0005e80000100800 */
[----:B------:R2:W-:Y:S04]  /*0230*/  STL [R1+0x288], RZ ;  /* 0x000288ff01007387 */ /* 0x0005e80000100800 */
[----:B------:R2:W-:Y:S01]  /*0240*/  STL [R1+0x28c], RZ ;  /* 0x00028cff01007387 */ /* 0x0005e20000100800 */
[----:B0-----:R-:W-:-:S03]  /*0250*/  VIADD R4, R2, 0xffffffe ;  /* 0x0ffffffe02047836 */ /* 0x001fc60000000000 */
[----:B------:R2:W-:Y:S01]  /*0260*/  STL [R1+0x2a0], RZ ;  /* 0x0002a0ff01007387 */ /* 0x0005e20000100800 */
[----:B------:R-:W-:Y:S01]  /*0270*/  IMAD.MOV R2, RZ, RZ, -R10 ;  /* 0x000000ffff027224 */ /* 0x000fe200078e0a0a */
[----:B------:R0:W3:Y:S02]  /*0280*/  F2I.FTZ.U32.TRUNC.NTZ R5, R4 ;  /* 0x0000000400057305 */ /* 0x0000e4000021f000 */
[----:B------:R2:W-:Y:S04]  /*0290*/  STL [R1+0x2a4], RZ ;  /* 0x0002a4ff01007387 */ /* 0x0005e80000100800 */
[----:B------:R2:W-:Y:S04]  /*02a0*/  STL [R1+0x2a8], RZ ;  /* 0x0002a8ff01007387 */ /* 0x0005e80000100800 */
[----:B------:R2:W-:Y:S01]  /*02b0*/  STL [R1+0x2ac], RZ ;  /* 0x0002acff01007387 */ /* 0x0005e20000100800 */
[----:B0-----:R-:W-:-:S03]  /*02c0*/  IMAD.MOV.U32 R4, RZ, RZ, RZ ;  /* 0x000000ffff047224 */ /* 0x001fc600078e00ff */
[----:B------:R2:W-:Y:S01]  /*02d0*/  STL [R1+0x2c0], RZ ;  /* 0x0002c0ff01007387 */ /* 0x0005e20000100800 */
[----:B---3--:R-:W-:-:S03]  /*02e0*/  IMAD.MOV R6, RZ, RZ, -R5 ;  /* 0x000000ffff067224 */ /* 0x008fc600078e0a05 */
[----:B------:R2:W-:Y:S01]  /*02f0*/  STL [R1+0x2c4], RZ ;  /* 0x0002c4ff01007387 */ /* 0x0005e20000100800 */
[----:B------:R-:W-:-:S03]  /*0300*/  IMAD R9, R6, R7, RZ ;  /* 0x0000000706097224 */ /* 0x000fc600078e02ff */
[----:B------:R2:W-:Y:S01]  /*0310*/  STL [R1+0x2c8], RZ ;  /* 0x0002c8ff01007387 */ /* 0x0005e20000100800 */
[----:B------:R-:W-:-:S03]  /*0320*/  IMAD.HI.U32 R5, R5, R9, R4 ;  /* 0x0000000905057227 */ /* 0x000fc600078e0004 */
[----:B------:R2:W-:Y:S04]  /*0330*/  STL [R1+0x2cc], RZ ;  /* 0x0002ccff01007387 */ /* 0x0005e80000100800 */
        /* <DEDUP_REMOVED lines=691> */
[----:B------:R2:W-:Y:S01]  /*2e70*/  STL [R1+0x82c], RZ ;  /* 0x00082cff01007387 */ /* 0x0005e20000100800 */
[----:B------:R-:W0:Y:S03]  /*2e80*/  S2R R3, SR_CTAID.X ;  /* 0x0000000000037919 */ /* 0x000e260000002500 */
        /* <DEDUP_REMOVED lines=8> */
[----:B0-----:R-:W-:-:S03]  /*2f10*/  IABS R8, R3 ;  /* 0x0000000300087213 */ /* 0x001fc60000000000 */
[----:B------:R2:W-:Y:S02]  /*2f20*/  STL [R1+0x7f0], RZ ;  /* 0x0007f0ff01007387 */ /* 0x0005e40000100800 */
[----:B------:R-:W-:Y:S02]  /*2f30*/  IMAD.MOV.U32 R6, RZ, RZ, R8 ;  /* 0x000000ffff067224 */ /* 0x000fe400078e0008 */
[----:B------:R2:W-:Y:S02]  /*2f40*/  STL [R1+0x7f4], RZ ;  /* 0x0007f4ff01007387 */ /* 0x0005e40000100800 */
[----:B------:R-:W-:Y:S02]  /*2f50*/  IMAD.HI.U32 R5, R5, R6, RZ ;  /* 0x0000000605057227 */ /* 0x000fe400078e00ff */
[----:B------:R2:W-:Y:S02]  /*2f60*/  STL [R1+0x7f8], RZ ;  /* 0x0007f8ff01007387 */ /* 0x0005e40000100800 */
[----:B------:R-:W-:-:S02]  /*2f70*/  IMAD R2, R5, R2, R6 ;  /* 0x0000000205027224 */ /* 0x000fc400078e0206 */
[----:B------:R2:W-:Y:S03]  /*2f80*/  STL [R1+0x7fc], RZ ;  /* 0x0007fcff01007387 */ /* 0x0005e60000100800 */
[----:B------:R-:W-:Y:S01]  /*2f90*/  ISETP.GT.U32.AND P1, PT, R7, R2, PT ;  /* 0x000000020700720c */ /* 0x000fe20003f24070 */
[----:B------:R2:W-:Y:S04]  /*2fa0*/  STL [R1+0x7e0], RZ ;  /* 0x0007e0ff01007387 */ /* 0x0005e80000100800 */
[----:B------:R2:W-:Y:S04]  /*2fb0*/  STL [R1+0x7e4], RZ ;  /* 0x0007e4ff01007387 */ /* 0x0005e80000100800 */
[----:B------:R2:W-:Y:S04]  /*2fc0*/  STL [R1+0x7e8], RZ ;  /* 0x0007e8ff01007387 */ /* 0x0005e80000100800 */
[----:B------:R2:W-:Y:S01]  /*2fd0*/  STL [R1+0x7ec], RZ ;  /* 0x0007ecff01007387 */ /* 0x0005e20000100800 */
[----:B------:R-:W-:-:S02]  /*2fe0*/  @!P1 IMAD.IADD R2, R2, 0x1, -R7 ;  /* 0x0000000102029824 */ /* 0x000fc400078e0a07 */
[----:B------:R-:W-:Y:S01]  /*2ff0*/  @!P1 VIADD R5, R5, 0x1 ;  /* 0x0000000105059836 */ /* 0x000fe20000000000 */
[----:B------:R2:W-:Y:S01]  /*3000*/  STL [R1+0x7d0], RZ ;  /* 0x0007d0ff01007387 */ /* 0x0005e20000100800 */
[----:B------:R-:W-:Y:S02]  /*3010*/  ISETP.NE.AND P1, PT, R0, RZ, PT ;  /* 0x000000ff0000720c */ /* 0x000fe40003f25270 */
[----:B------:R-:W-:Y:S01]  /*3020*/  ISETP.GE.U32.AND P0, PT, R2, R7, PT ;  /* 0x000000070200720c */ /* 0x000fe20003f06070 */
[----:B------:R2:W-:Y:S01]  /*3030*/  STL [R1+0x7d4], RZ ;  /* 0x0007d4ff01007387 */ /* 0x0005e20000100800 */
[----:B------:R-:W-:-:S03]  /*3040*/  LOP3.LUT R2, R3, R0, RZ, 0x3c, !PT ;  /* 0x0000000003027212 */ /* 0x000fc600078e3cff */
[----:B------:R2:W-:Y:S01]  /*3050*/  STL [R1+0x7d8], RZ ;  /* 0x0007d8ff01007387 */ /* 0x0005e20000100800 */
[----:B------:R-:W-:Y:S01]  /*3060*/  ISETP.GE.AND P2, PT, R2, RZ, PT ;  /* 0x000000ff0200720c */ /* 0x000fe20003f46270 */
[----:B------:R-:W-:Y:S02]  /*3070*/  VIADD R2, R26, 0x7f ;  /* 0x0000007f1a027836 */ /* 0x000fe40000000000 */
[----:B------:R2:W-:Y:S04]  /*3080*/  STL [R1+0x7dc], RZ ;  /* 0x0007dcff01007387 */ /* 0x0005e80000100800 */
[----:B------:R2:W-:Y:S01]  /*3090*/  STL [R1+0x7c0], RZ ;  /* 0x0007c0ff01007387 */ /* 0x0005e20000100800 */
[----:B------:R-:W-:-:S03]  /*30a0*/  @P0 VIADD R5, R5, 0x1 ;  /* 0x0000000105050836 */ /* 0x000fc60000000000 */
[----:B------:R2:W-:Y:S01]  /*30b0*/  STL [R1+0x7c4], RZ ;  /* 0x0007c4ff01007387 */ /* 0x0005e20000100800 */
[----:B------:R-:W-:Y:S01]  /*30c0*/  IMAD.MOV.U32 R4, RZ, RZ, R5 ;  /* 0x000000ffff047224 */ /* 0x000fe200078e0005 */
[----:B------:R-:W-:Y:S02]  /*30d0*/  SHF.R.S32.HI R5, RZ, 0x1f, R2 ;  /* 0x0000001fff057819 */ /* 0x000fe40000011402 */
[----:B------:R2:W-:Y:S01]  /*30e0*/  STL [R1+0x7c8], RZ ;  /* 0x0007c8ff01007387 */ /* 0x0005e20000100800 */
[----:B------:R-:W-:Y:S01]  /*30f0*/  @!P2 IMAD.MOV R4, RZ, RZ, -R4 ;  /* 0x000000ffff04a224 */ /* 0x000fe200078e0a04 */
[----:B------:R-:W-:Y:S02]  /*3100*/  @!P1 LOP3.LUT R4, RZ, R0, RZ, 0x33, !PT ;  /* 0x00000000ff049212 */ /* 0x000fe400078e33ff */
[----:B------:R2:W-:Y:S01]  /*3110*/  STL [R1+0x7cc], RZ ;  /* 0x0007ccff01007387 */ /* 0x0005e20000100800 */
[----:B------:R-:W-:Y:S02]  /*3120*/  LEA.HI R5, R5, R2, RZ, 0x7 ;  /* 0x0000000205057211 */ /* 0x000fe400078f38ff */
[----:B------:R-:W-:Y:S01]  /*3130*/  IMAD.SHL.U32 R2, R4, 0x8, RZ ;  /* 0x0000000804027824 */ /* 0x000fe200078e00ff */
[----:B------:R2:W-:Y:S01]  /*3140*/  STL [R1+0x7b0], RZ ;  /* 0x0007b0ff01007387 */ /* 0x0005e20000100800 */
[----:B------:R-:W-:-:S03]  /*3150*/  IMAD.MOV R4, RZ, RZ, -R4 ;  /* 0x000000ffff047224 */ /* 0x000fc600078e0a04 */
[----:B------:R2:W-:Y:S01]  /*3160*/  STL [R1+0x7b4], RZ ;  /* 0x0007b4ff01007387 */ /* 0x0005e20000100800 */
[----:B------:R-:W-:Y:S01]  /*3170*/  LEA.HI.SX32 R5, R5, -R2, 0x19 ;  /* 0x8000000205057211 */ /* 0x000fe200078fcaff */
[----:B------:R-:W-:Y:S02]  /*3180*/  IMAD R11, R0, R4, R3 ;  /* 0x00000004000b7224 */ /* 0x000fe400078e0203 */
[----:B------:R2:W-:Y:S01]  /*3190*/  STL [R1+0x7b8], RZ ;  /* 0x0007b8ff01007387 */ /* 0x0005e20000100800 */
[----:B------:R-:W-:Y:S01]  /*31a0*/  VIMNMX R6, R5, 0x8, PT ;  /* 0x0000000805067848 */ /* 0x000fe20003fe0100 */
[----:B------:R-:W-:Y:S02]  /*31b0*/  IMAD.MOV.U32 R4, RZ, RZ, RZ ;  /* 0x000000ffff047224 */ /* 0x000fe400078e00ff */
[----:B------:R2:W-:Y:S01]  /*31c0*/  STL [R1+0x7bc], RZ ;  /* 0x0007bcff01007387 */ /* 0x0005e20000100800 */
[-C--:B------:R-:W-:Y:S02]  /*31d0*/  IABS R8, R6.reuse ;  /* 0x0000000600087213 */ /* 0x080fe40000000000 */
[----:B------:R-:W-:Y:S01]  /*31e0*/  IABS R0, R6 ;  /* 0x0000000600007213 */ /* 0x000fe20000000000 */
[----:B------:R2:W-:Y:S01]  /*31f0*/  STL [R1+0x7a0], RZ ;  /* 0x0007a0ff01007387 */ /* 0x0005e20000100800 */
[----:B------:R-:W0:Y:S03]  /*3200*/  I2F.RP R7, R8 ;  /* 0x0000000800077306 */ /* 0x000e260000209400 */
        /* <DEDUP_REMOVED lines=10> */
[----:B------:R2:W-:Y:S04]  /*32b0*/  STL [R1+0x1124], RZ ;  /* 0x001124ff01007387 */ /* 0x0005e80000100800 */
[----:B------:R2:W-:Y:S01]  /*32c0*/  STL [R1+0x1128], RZ ;  /* 0x001128ff01007387 */ /* 0x0005e20000100800 */
[----:B------:R-:W0:Y:S03]  /*32d0*/  F2I.FTZ.U32.TRUNC.NTZ R5, R5 ;  /* 0x0000000500057305 */ /* 0x000e26000021f000 */
[----:B------:R2:W-:Y:S04]  /*32e0*/  STL [R1+0x112c], RZ ;  /* 0x00112cff01007387 */ /* 0x0005e80000100800 */
[----:B------:R2:W-:Y:S04]  /*32f0*/  STL [R1+0x1110], RZ ;  /* 0x001110ff01007387 */ /* 0x0005e80000100800 */
[----:B------:R2:W-:Y:S04]  /*3300*/  STL [R1+0x1114], RZ ;  /* 0x001114ff01007387 */ /* 0x0005e80000100800 */
[----:B------:R2:W-:Y:S01]  /*3310*/  STL [R1+0x1118], RZ ;  /* 0x001118ff01007387 */ /* 0x0005e20000100800 */
[----:B0-----:R-:W-:-:S03]  /*3320*/  IMAD.MOV R9, RZ, RZ, -R5 ;  /* 0x000000ffff097224 */ /* 0x001fc600078e0a05 */
[----:B------:R2:W-:Y:S01]  /*3330*/  STL [R1+0x111c], RZ ;  /* 0x00111cff01007387 */ /* 0x0005e20000100800 */
[----:B------:R-:W-:Y:S01]  /*3340*/  IMAD.MOV.U32 R3, RZ, RZ, R9 ;  /* 0x000000ffff037224 */ /* 0x000fe200078e0009 */
[----:B------:R-:W-:Y:S02]  /*3350*/  IABS R9, R11 ;  /* 0x0000000b00097213 */ /* 0x000fe40000000000 */
[----:B------:R2:W-:Y:S01]  /*3360*/  STL [R1+0x780], RZ ;  /* 0x000780ff01007387 */ /* 0x0005e20000100800 */
[----:B------:R-:W-:-:S03]  /*3370*/  IMAD R3, R3, R8, RZ ;  /* 0x0000000803037224 */ /* 0x000fc600078e02ff */
[----:B------:R2:W-:Y:S01]  /*3380*/  STL [R1+0x784], RZ ;  /* 0x000784ff01007387 */ /* 0x0005e20000100800 */
[----:B------:R-:W-:-:S03]  /*3390*/  IMAD.HI.U32 R4, R5, R3, R4 ;  /* 0x0000000305047227 */ /* 0x000fc600078e0004 */
[----:B------:R2:W-:Y:S01]  /*33a0*/  STL [R1+0x788], RZ ;  /* 0x000788ff01007387 */ /* 0x0005e20000100800 */
[----:B------:R-:W-:Y:S02]  /*33b0*/  IMAD.MOV R3, RZ, RZ, -R0 ;  /* 0x000000ffff037224 */ /* 0x000fe400078e0a00 */
[----:B------:R-:W-:Y:S01]  /*33c0*/  IMAD.HI.U32 R0, R4, R9, RZ ;  /* 0x0000000904007227 */ /* 0x000fe200078e00ff */
[----:B------:R2:W-:Y:S01]  /*33d0*/  STL [R1+0x78c], RZ ;  /* 0x00078cff01007387 */ /* 0x0005e20000100800 */
[----:B-1----:R-:W-:Y:S02]  /*33e0*/  LOP3.LUT R4, R12, 0x20, RZ, 0xc0, !PT ;  /* 0x000000200c047812 */ /* 0x002fe400078ec0ff */
[----:B------:R-:W-:Y:S01]  /*33f0*/  IMAD R3, R0, R3, R9 ;  /* 0x0000000300037224 */ /* 0x000fe200078e0209 */
[----:B------:R2:W-:Y:S01]  /*3400*/  STL [R1+0x770], RZ ;  /* 0x000770ff01007387 */ /* 0x0005e20000100800 */
[----:B------:R-:W-:Y:S02]  /*3410*/  R2UR UR5, R4 ;  /* 0x00000000040572ca */ /* 0x000fe400000e0000 */
[----:B------:R-:W-:Y:S01]  /*3420*/  LOP3.LUT R4, R12, 0x3f, RZ, 0xc0, !PT ;  /* 0x0000003f0c047812 */ /* 0x000fe200078ec0ff */
[----:B------:R2:W-:Y:S01]  /*3430*/  STL [R1+0x774], RZ ;  /* 0x000774ff01007387 */ /* 0x0005e20000100800 */
[----:B------:R-:W-:-:S03]  /*3440*/  ISETP.GT.U32.AND P1, PT, R8, R3, PT ;  /* 0x000000030800720c */ /* 0x000fc60003f24070 */
[----:B------:R2:W-:Y:S04]  /*3450*/  STL [R1+0x778], RZ ;  /* 0x000778ff01007387 */ /* 0x0005e80000100800 */
[----:B------:R2:W-:Y:S04]  /*3460*/  STL [R1+0x77c], RZ ;  /* 0x00077cff01007387 */ /* 0x0005e80000100800 */
[----:B------:R2:W-:Y:S02]  /*3470*/  STL [R1+0x760], RZ ;  /* 0x000760ff01007387 */ /* 0x0005e40000100800 */
[----:B------:R-:W-:-:S02]  /*3480*/  @!P1 IMAD.IADD R3, R3, 0x1, -R8 ;  /* 0x0000000103039824 */ /* 0x000fc400078e0a08 */
[----:B------:R2:W-:Y:S01]  /*3490*/  STL [R1+0x764], RZ ;  /* 0x000764ff01007387 */ /* 0x0005e20000100800 */
[----:B------:R-:W-:Y:S01]  /*34a0*/  @!P1 VIADD R0, R0, 0x1 ;  /* 0x0000000100009836 */ /* 0x000fe20000000000 */
[----:B------:R-:W-:Y:S02]  /*34b0*/  ISETP.NE.AND P1, PT, R6, RZ, PT ;  /* 0x000000ff0600720c */ /* 0x000fe40003f25270 */
[----:B------:R2:W-:Y:S01]  /*34c0*/  STL [R1+0x768], RZ ;  /* 0x000768ff01007387 */ /* 0x0005e20000100800 */
[----:B------:R-:W-:Y:S02]  /*34d0*/  ISETP.GE.U32.AND P0, PT, R3, R8, PT ;  /* 0x000000080300720c */ /* 0x000fe40003f06070 */
[----:B------:R-:W-:Y:S01]  /*34e0*/  LOP3.LUT R3, R11, R6, RZ, 0x3c, !PT ;  /* 0x000000060b037212 */ /* 0x000fe200078e3cff */
[----:B------:R2:W-:Y:S03]  /*34f0*/  STL [R1+0x76c], RZ ;  /* 0x00076cff01007387 */ /* 0x0005e60000100800 */
[----:B------:R-:W-:Y:S01]  /*3500*/  ISETP.GE.AND P2, PT, R3, RZ, PT ;  /* 0x000000ff0300720c */ /* 0x000fe20003f46270 */
[----:B------:R2:W-:Y:S04]  /*3510*/  STL [R1+0x750], RZ ;  /* 0x000750ff01007387 */ /* 0x0005e80000100800 */
[----:B------:R2:W-:Y:S02]  /*3520*/  STL [R1+0x754], RZ ;  /* 0x000754ff01007387 */ /* 0x0005e40000100800 */
[----:B------:R-:W-:-:S02]  /*3530*/  @P0 VIADD R0, R0, 0x1 ;  /* 0x0000000100000836 */ /* 0x000fc40000000000 */
[----:B------:R2:W-:Y:S04]  /*3540*/  STL [R1+0x758], RZ ;  /* 0x000758ff01007387 */ /* 0x0005e80000100800 */
[----:B------:R2:W-:Y:S01]  /*3550*/  STL [R1+0x75c], RZ ;  /* 0x00075cff01007387 */ /* 0x0005e20000100800 */
[----:B------:R-:W-:Y:S01]  /*3560*/  @!P2 IMAD.MOV R0, RZ, RZ, -R0 ;  /* 0x000000ffff00a224 */ /* 0x000fe200078e0a00 */
[----:B------:R-:W-:Y:S02]  /*3570*/  @!P1 LOP3.LUT R0, RZ, R6, RZ, 0x33, !PT ;  /* 0x00000006ff009212 */ /* 0x000fe400078e33ff */
[----:B------:R2:W-:Y:S03]  /*3580*/  STL [R1+0x740], RZ ;  /* 0x000740ff01007387 */ /* 0x0005e60000100800 */
[----:B------:R-:W-:Y:S01]  /*3590*/  IMAD.MOV R3, RZ, RZ, -R0 ;  /* 0x000000ffff037224 */ /* 0x000fe200078e0a00 */
[----:B------:R2:W-:Y:S03]  /*35a0*/  STL [R1+0x744], RZ ;  /* 0x000744ff01007387 */ /* 0x0005e60000100800 */
[----:B------:R-:W-:Y:S01]  /*35b0*/  IMAD R3, R6, R3, R11 ;  /* 0x0000000306037224 */ /* 0x000fe200078e020b */
[----:B------:R2:W-:Y:S01]  /*35c0*/  STL [R1+0x748], RZ ;  /* 0x000748ff01007387 */ /* 0x0005e20000100800 */
[----:B------:R-:W-:-:S02]  /*35d0*/  IMAD.SHL.U32 R6, R0, 0x200, RZ ;  /* 0x0000020000067824 */ /* 0x000fc400078e00ff */
[----:B------:R-:W-:Y:S01]  /*35e0*/  IMAD.IADD R2, R2, 0x1, R3 ;  /* 0x0000000102027824 */ /* 0x000fe200078e0203 */
[----:B------:R2:W-:Y:S01]  /*35f0*/  STL [R1+0x74c], RZ ;  /* 0x00074cff01007387 */ /* 0x0005e20000100800 */
[----:B------:R-:W0:Y:S02]  /*3600*/  LDC R3, c[0x0][0x230] ;  /* 0x00008c00ff037b82 */ /* 0x000e240000000800 */
[----:B------:R-:W-:Y:S01]  /*3610*/  IMAD R23, R2, 0x80, R4 ;  /* 0x0000008002177824 */ /* 0x000fe200078e0204 */
[----:B------:R2:W-:Y:S03]  /*3620*/  STL [R1+0x730], RZ ;  /* 0x000730ff01007387 */ /* 0x0005e60000100800 */
[----:B------:R-:W-:Y:S01]  /*3630*/  VIADD R29, R23, 0x40 ;  /* 0x00000040171d7836 */ /* 0x000fe20000000000 */
[----:B------:R2:W-:Y:S04]  /*3640*/  STL [R1+0x734], RZ ;  /* 0x000734ff01007387 */ /* 0x0005e80000100800 */
[----:B------:R2:W-:Y:S04]  /*3650*/  STL [R1+0x738], RZ ;  /* 0x000738ff01007387 */ /* 0x0005e80000100800 */
[----:B------:R2:W-:Y:S04]  /*3660*/  STL [R1+0x73c], RZ ;  /* 0x00073cff01007387 */ /* 0x0005e80000100800 */
[----:B------:R2:W-:Y:S04]  /*3670*/  STL [R1+0x720], RZ ;  /* 0x000720ff01007387 */ /* 0x0005e80000100800 */
[----:B------:R2:W-:Y:S01]  /*3680*/  STL [R1+0x724], RZ ;  /* 0x000724ff01007387 */ /* 0x0005e20000100800 */
[----:B0-----:R-:W-:-:S03]  /*3690*/  VIADD R3, R3, 0x1f ;  /* 0x0000001f03037836 */ /* 0x001fc60000000000 */
[----:B------:R2:W-:Y:S02]  /*36a0*/  STL [R1+0x728], RZ ;  /* 0x000728ff01007387 */ /* 0x0005e40000100800 */
[----:B------:R-:W-:Y:S02]  /*36b0*/  ISETP.GE.AND P0, PT, R3, 0x20, PT ;  /* 0x000000200300780c */ /* 0x000fe40003f06270 */
        /* <DEDUP_REMOVED lines=178> */
[----:B------:R2:W-:Y:S04]  /*41e0*/  STL [R1+0xb8], R6 ;  /* 0x0000b80601007387 */ /* 0x0005e80000100800 */
[----:B------:R2:W-:Y:S04]  /*41f0*/  STL [R1+0x354], RZ ;  /* 0x000354ff01007387 */ /* 0x0005e80000100800 */
[----:B------:R2:W-:Y:S04]  /*4200*/  STL [R1+0xbc], R23 ;  /* 0x0000bc1701007387 */ /* 0x0005e80000100800 */
        /* <DEDUP_REMOVED lines=54> */
[----:B------:R2:W-:Y:S01]  /*4570*/  STL [R1+0xc0], R29 ;  /* 0x0000c01d01007387 */ /* 0x0005e20000100800 */
[----:B------:R-:W-:Y:S05]  /*4580*/  @!P0 BRA `(.L_x_0) ;  /* 0x00000508003c8947 */ /* 0x000fea0003800000 */
[----:B------:R-:W-:Y:S01]  /*4590*/  IABS R18, R27 ;  /* 0x0000001b00127213 */ /* 0x000fe20000000000 */
[----:B------:R-:W-:Y:S01]  /*45a0*/  IMAD.U32 R19, RZ, RZ, UR5 ;  /* 0x00000005ff137e24 */ /* 0x000fe2000f8e00ff */
[----:B------:R0:W-:Y:S01]  /*45b0*/  STL [R1+0x20f4], R27 ;  /* 0x0020f41b01007387 */ /* 0x0001e20000100800 */
[----:B------:R-:W-:Y:S01]  /*45c0*/  ULDC UR6, c[0x0][0x23c] ;  /* 0x00008f0000067ab9 */ /* 0x000fe20000000800 */
[----:B------:R-:W1:Y:S01]  /*45d0*/  I2F.RP R0, R18 ;  /* 0x0000001200007306 */ /* 0x000e620000209400 */
[----:B------:R-:W-:Y:S01]  /*45e0*/  ULDC.64 UR8, c[0x0][0x218] ;  /* 0x0000860000087ab9 */ /* 0x000fe20000000a00 */
[----:B------:R-:W-:Y:S01]  /*45f0*/  LEA.HI R19, R19, R6, RZ, 0x1b ;  /* 0x0000000613137211 */ /* 0x000fe200078fd8ff */
[----:B------:R-:W-:Y:S01]  /*4600*/  ULDC UR7, c[0x0][0x240] ;  /* 0x0000900000077ab9 */ /* 0x000fe20000000800 */
[----:B--2---:R-:W-:Y:S01]  /*4610*/  SHF.R.S32.HI R6, RZ, 0x1f, R3 ;  /* 0x0000001fff067819 */ /* 0x004fe20000011403 */
[----:B------:R-:W-:Y:S02]  /*4620*/  ULDC.64 UR10, c[0x0][0x210] ;  /* 0x00008400000a7ab9 */ /* 0x000fe40000000a00 */
[C---:B------:R-:W-:Y:S01]  /*4630*/  VIADD R2, R19.reuse, 0x1fe ;  /* 0x000001fe13027836 */ /* 0x040fe20000000000 */
[----:B------:R-:W-:Y:S01]  /*4640*/  LEA.HI R3, R6, R3, RZ, 0x5 ;  /* 0x0000000306037211 */ /* 0x000fe200078f28ff */
[----:B------:R-:W-:-:S02]  /*4650*/  VIADD R8, R19, 0x1fc ;  /* 0x000001fc13087836 */ /* 0x000fc40000000000 */
[C---:B------:R-:W-:Y:S01]  /*4660*/  VIADD R10, R19.reuse, 0x1f4 ;  /* 0x000001f4130a7836 */ /* 0x040fe20000000000 */
[----:B------:R-:W-:Y:S01]  /*4670*/  IABS R13, R2 ;  /* 0x00000002000d7213 */ /* 0x000fe20000000000 */
[----:B------:R2:W-:Y:S01]  /*4680*/  STL [R1+0x11d0], R3 ;  /* 0x0011d00301007387 */ /* 0x0005e20000100800 */
[----:B------:R-:W-:Y:S01]  /*4690*/  IABS R17, R8 ;  /* 0x0000000800117213 */ /* 0x000fe20000000000 */
[----:B-1----:R-:W1:Y:S01]  /*46a0*/  MUFU.RCP R0, R0 ;  /* 0x0000000000007308 */ /* 0x002e620000001000 */
[----:B------:R-:W-:Y:S01]  /*46b0*/  ISETP.GE.AND P2, PT, R2, RZ, PT ;  /* 0x000000ff0200720c */ /* 0x000fe20003f46270 */
[C---:B------:R-:W-:Y:S01]  /*46c0*/  VIADD R28, R19.reuse, 0x18 ;  /* 0x00000018131c7836 */ /* 0x040fe20000000000 */
[----:B------:R-:W-:Y:S01]  /*46d0*/  ISETP.GE.AND P0, PT, R8, RZ, PT ;  /* 0x000000ff0800720c */ /* 0x000fe20003f06270 */
[----:B0-----:R-:W-:Y:S02]  /*46e0*/  VIADD R27, R19, 0xc ;  /* 0x0000000c131b7836 */ /* 0x001fe40000000000 */
[----:B-1----:R-:W-:-:S04]  /*46f0*/  VIADD R4, R0, 0xffffffe ;  /* 0x0ffffffe00047836 */ /* 0x002fc80000000000 */
[----:B------:R0:W1:Y:S02]  /*4700*/  F2I.FTZ.U32.TRUNC.NTZ R5, R4 ;  /* 0x0000000400057305 */ /* 0x000064000021f000 */
[----:B0-----:R-:W-:Y:S02]  /*4710*/  IMAD.MOV.U32 R4, RZ, RZ, RZ ;  /* 0x000000ffff047224 */ /* 0x001fe400078e00ff */
[----:B-1----:R-:W-:-:S04]  /*4720*/  IMAD.MOV R25, RZ, RZ, -R5 ;  /* 0x000000ffff197224 */ /* 0x002fc800078e0a05 */
[----:B------:R-:W-:-:S04]  /*4730*/  IMAD R25, R25, R18, RZ ;  /* 0x0000001219197224 */ /* 0x000fc800078e02ff */
[----:B------:R-:W-:Y:S01]  /*4740*/  IMAD.HI.U32 R25, R5, R25, R4 ;  /* 0x0000001905197227 */ /* 0x000fe200078e0004 */
[----:B------:R-:W-:Y:S02]  /*4750*/  LOP3.LUT R4, R12, 0x3, RZ, 0xc0, !PT ;  /* 0x000000030c047812 */ /* 0x000fe400078ec0ff */
[----:B------:R-:W-:Y:S02]  /*4760*/  SHF.R.U32.HI R5, RZ, 0x2, R12 ;  /* 0x00000002ff057819 */ /* 0x000fe4000001160c */
[----:B------:R-:W-:Y:S01]  /*4770*/  IABS R12, R10 ;  /* 0x0000000a000c7213 */ /* 0x000fe20000000000 */
[----:B------:R-:W-:Y:S01]  /*4780*/  IMAD.HI.U32 R0, R25, R13, RZ ;  /* 0x0000000d19007227 */ /* 0x000fe200078e00ff */
[----:B------:R-:W-:-:S03]  /*4790*/  SGXT.U32 R5, R5, 0x3 ;  /* 0x000000030505781a */ /* 0x000fc60000000000 */
[----:B------:R-:W-:Y:S02]  /*47a0*/  IMAD.MOV R7, RZ, RZ, -R0 ;  /* 0x000000ffff077224 */ /* 0x000fe400078e0a00 */
[----:B------:R-:W-:Y:S02]  /*47b0*/  IMAD R4, R4, 0x220, RZ ;  /* 0x0000022004047824 */ /* 0x000fe400078e02ff */
[----:B------:R-:W-:Y:S02]  /*47c0*/  IMAD R13, R18, R7, R13 ;  /* 0x00000007120d7224 */ /* 0x000fe400078e020d */
[----:B------:R-:W-:Y:S01]  /*47d0*/  IMAD.HI.U32 R2, R25, R17, RZ ;  /* 0x0000001119027227 */ /* 0x000fe200078e00ff */
[----:B------:R-:W-:Y:S02]  /*47e0*/  LOP3.LUT R0, R4, R5, RZ, 0xfc, !PT ;  /* 0x0000000504007212 */ /* 0x000fe400078efcff */
[----:B------:R-:W-:Y:S01]  /*47f0*/  ISETP.GT.U32.AND P1, PT, R18, R13, PT ;  /* 0x0000000d1200720c */ /* 0x000fe20003f24070 */
[----:B------:R-:W-:-:S02]  /*4800*/  VIADD R7, R19, 0x1f8 ;  /* 0x000001f813077836 */ /* 0x000fc40000000000 */
[----:B--2---:R-:W-:Y:S01]  /*4810*/  IMAD.MOV R3, RZ, RZ, -R2 ;  /* 0x000000ffff037224 */ /* 0x004fe200078e0a02 */
[----:B------:R-:W-:Y:S01]  /*4820*/  STL [R1+0x1fbc], R0 ;  /* 0x001fbc0001007387 */ /* 0x000fe20000100800 */
[C---:B------:R-:W-:Y:S01]  /*4830*/  VIADD R4, R19.reuse, 0x1fa ;  /* 0x000001fa13047836 */ /* 0x040fe20000000000 */
[----:B------:R-:W-:Y:S01]  /*4840*/  IABS R9, R7 ;  /* 0x0000000700097213 */ /* 0x000fe20000000000 */
[----:B------:R-:W-:Y:S02]  /*4850*/  VIADD R2, R19, 0x1f6 ;  /* 0x000001f613027836 */ /* 0x000fe40000000000 */
[----:B------:R-:W-:Y:S01]  /*4860*/  IMAD R17, R18, R3, R17 ;  /* 0x0000000312117224 */ /* 0x000fe200078e0211 */
[----:B------:R-:W-:Y:S02]  /*4870*/  IABS R11, R4 ;  /* 0x00000004000b7213 */ /* 0x000fe40000000000 */
[----:B------:R-:W-:Y:S01]  /*4880*/  ISETP.GE.AND P3, PT, R4, RZ, PT ;  /* 0x000000ff0400720c */ /* 0x000fe20003f66270 */
[----:B------:R-:W-:Y:S01]  /*4890*/  @!P1 IMAD.IADD R13, R13, 0x1, -R18 ;  /* 0x000000010d0d9824 */ /* 0x000fe200078e0a12 */
[----:B------:R-:W-:Y:S01]  /*48a0*/  IABS R5, R2 ;  /* 0x0000000200057213 */ /* 0x000fe20000000000 */
[----:B------:R-:W-:Y:S01]  /*48b0*/  IMAD.HI.U32 R4, R25, R9, RZ ;  /* 0x0000000919047227 */ /* 0x000fe200078e00ff */
[----:B------:R-:W-:-:S02]  /*48c0*/  ISETP.GT.U32.AND P5, PT, R18, R17, PT ;  /* 0x000000111200720c */ /* 0x000fc40003fa4070 */
[----:B------:R-:W-:Y:S01]  /*48d0*/  ISETP.GT.U32.AND P6, PT, R18, R13, PT ;  /* 0x0000000d1200720c */ /* 0x000fe20003fc4070 */
[----:B------:R-:W-:Y:S01]  /*48e0*/  IMAD.HI.U32 R6, R25, R5, RZ ;  /* 0x0000000519067227 */ /* 0x000fe200078e00ff */
[----:B------:R-:W-:-:S03]  /*48f0*/  ISETP.GE.AND P1, PT, R7, RZ, PT ;  /* 0x000000ff0700720c */ /* 0x000fc60003f26270 */
[----:B------:R-:W-:Y:S02]  /*4900*/  IMAD.MOV R4, RZ, RZ, -R4 ;  /* 0x000000ffff047224 */ /* 0x000fe400078e0a04 */
[----:B------:R-:W-:-:S04]  /*4910*/  IMAD.HI.U32 R3, R25, R11, RZ ;  /* 0x0000000b19037227 */ /* 0x000fc800078e00ff */
[----:B------:R-:W-:Y:S02]  /*4920*/  IMAD.MOV R6, RZ, RZ, -R6 ;  /* 0x000000ffff067224 */ /* 0x000fe400078e0a06 */
[C---:B------:R-:W-:Y:S02]  /*4930*/  IMAD R9, R18.reuse, R4, R9 ;  /* 0x0000000412097224 */ /* 0x040fe400078e0209 */
[----:B------:R-:W-:Y:S02]  /*4940*/  IMAD.MOV R8, RZ, RZ, -R3 ;  /* 0x000000ffff087224 */ /* 0x000fe400078e0a03 */
[C---:B------:R-:W-:Y:S02]  /*4950*/  IMAD R5, R18.reuse, R6, R5 ;  /* 0x0000000612057224 */ /* 0x040fe400078e0205 */
[----:B------:R-:W-:Y:S01]  /*4960*/  @!P6 IMAD.IADD R13, R13, 0x1, -R18 ;  /* 0x000000010d0de824 */ /* 0x000fe200078e0a12 */
[----:B------:R-:W-:Y:S01]  /*4970*/  ISETP.GT.U32.AND P6, PT, R18, R9, PT ;  /* 0x000000091200720c */ /* 0x000fe20003fc4070 */
[----:B------:R-:W-:-:S02]  /*4980*/  IMAD.MOV.U32 R3, RZ, RZ, R12 ;  /* 0x000000ffff037224 */ /* 0x000fc400078e000c */
[C---:B------:R-:W-:Y:S02]  /*4990*/  IMAD R11, R18.reuse, R8, R11 ;  /* 0x00000008120b7224 */ /* 0x040fe400078e020b */
[----:B------:R-:W-:Y:S01]  /*49a0*/  @!P5 IMAD.IADD R17, R17, 0x1, -R18 ;  /* 0x000000011111d824 */ /* 0x000fe200078e0a12 */
[C---:B------:R-:W-:Y:S01]  /*49b0*/  ISETP.GT.U32.AND P5, PT, R18.reuse, R5, PT ;  /* 0x000000051200720c */ /* 0x040fe20003fa4070 */
[----:B------:R-:W-:Y:S01]  /*49c0*/  IMAD.HI.U32 R4, R25, R3, RZ ;  /* 0x0000000319047227 */ /* 0x000fe200078e00ff */
[----:B------:R-:W-:-:S03]  /*49d0*/  ISETP.GT.U32.AND P4, PT, R18, R11, PT ;  /* 0x0000000b1200720c */ /* 0x000fc60003f84070 */
[----:B------:R-:W-:Y:S02]  /*49e0*/  IMAD.MOV R6, RZ, RZ, -R4 ;  /* 0x000000ffff067224 */ /* 0x000fe400078e0a04 */
[----:B------:R-:W-:Y:S02]  /*49f0*/  VIADD R4, R19, 0x1f2 ;  /* 0x000001f213047836 */ /* 0x000fe40000000000 */
[--C-:B------:R-:W-:Y:S02]  /*4a00*/  @!P6 IMAD.IADD R9, R9, 0x1, -R18.reuse ;  /* 0x000000010909e824 */ /* 0x100fe400078e0a12 */
[C---:B------:R-:W-:Y:S01]  /*4a10*/  IMAD R3, R18.reuse, R6, R3 ;  /* 0x0000000612037224 */ /* 0x040fe200078e0203 */
[----:B------:R-:W-:Y:S01]  /*4a20*/  IABS R12, R4 ;  /* 0x00000004000c7213 */ /* 0x000fe20000000000 */
[--C-:B------:R-:W-:Y:S01]  /*4a30*/  @!P5 IMAD.IADD R5, R5, 0x1, -R18.reuse ;  /* 0x000000010505d824 */ /* 0x100fe200078e0a12 */
[C---:B------:R-:W-:Y:S01]  /*4a40*/  ISETP.GT.U32.AND P5, PT, R18.reuse, R9, PT ;  /* 0x000000091200720c */ /* 0x040fe20003fa4070 */
[----:B------:R-:W-:Y:S01]  /*4a50*/  @!P4 IMAD.IADD R11, R11, 0x1, -R18 ;  /* 0x000000010b0bc824 */ /* 0x000fe200078e0a12 */
[----:B------:R-:W-:Y:S01]  /*4a60*/  ISETP.GT.U32.AND P4, PT, R18, R17, PT ;  /* 0x000000111200720c */ /* 0x000fe20003f84070 */
[----:B------:R-:W-:-:S03]  /*4a70*/  IMAD.HI.U32 R6, R25, R12, RZ ;  /* 0x0000000c19067227 */ /* 0x000fc600078e00ff */
[C---:B------:R-:W-:Y:S01]  /*4a80*/  ISETP.GT.U32.AND P6, PT, R18.reuse, R11, PT ;  /* 0x0000000b1200720c */ /* 0x040fe20003fc4070 */
[----:B------:R-:W-:Y:S02]  /*4a90*/  IMAD.MOV.U32 R16, RZ, RZ, R13 ;  /* 0x000000ffff107224 */ /* 0x000fe400078e000d */
[----:B------:R-:W-:Y:S02]  /*4aa0*/  IMAD.MOV R13, RZ, RZ, -R6 ;  /* 0x000000ffff0d7224 */ /* 0x000fe400078e0a06 */
[----:B------:R-:W-:Y:S02]  /*4ab0*/  VIADD R6, R19, 0x1ec ;  /* 0x000001ec13067836 */ /* 0x000fe40000000000 */
[C---:B------:R-:W-:Y:S02]  /*4ac0*/  IMAD R12, R18.reuse, R13, R12 ;  /* 0x0000000d120c7224 */ /* 0x040fe400078e020c */
[--C-:B------:R-:W-:Y:S01]  /*4ad0*/  @!P5 IMAD.IADD R9, R9, 0x1, -R18.reuse ;  /* 0x000000010909d824 */ /* 0x100fe200078e0a12 */
[----:B------:R-:W-:Y:S01]  /*4ae0*/  IABS R13, R6 ;  /* 0x00000006000d7213 */ /* 0x000fe20000000000 */
[----:B------:R-:W-:Y:S01]  /*4af0*/  @!P4 IMAD.IADD R17, R17, 0x1, -R18 ;  /* 0x000000011111c824 */ /* 0x000fe200078e0a12 */
[C---:B------:R-:W-:Y:S01]  /*4b00*/  ISETP.GT.U32.AND P5, PT, R18.reuse, R12, PT ;  /* 0x0000000c1200720c */ /* 0x040fe20003fa4070 */
[C---:B------:R-:W-:Y:S01]  /*4b10*/  VIADD R8, R19.reuse, 0x1f0 ;  /* 0x000001f013087836 */ /* 0x040fe20000000000 */
[----:B------:R-:W-:Y:S01]  /*4b20*/  ISETP.GT.U32.AND P4, PT, R18, R3, PT ;  /* 0x000000031200720c */ /* 0x000fe20003f84070 */
[----:B------:R-:W-:-:S02]  /*4b30*/  VIADD R7, R19, 0x1ee ;  /* 0x000001ee13077836 */ /* 0x000fc40000000000 */
[----:B------:R-:W-:Y:S01]  /*4b40*/  @!P2 IMAD.MOV R16, RZ, RZ, -R16 ;  /* 0x000000ffff10a224 */ /* 0x000fe200078e0a10 */
[----:B------:R-:W-:Y:S01]  /*4b50*/  IABS R15, R8 ;  /* 0x00000008000f7213 */ /* 0x000fe20000000000 */
[--C-:B------:R-:W-:Y:S01]  /*4b60*/  @!P6 IMAD.IADD R11, R11, 0x1, -R18.reuse ;  /* 0x000000010b0be824 */ /* 0x100fe200078e0a12 */
[----:B------:R-:W-:Y:S01]  /*4b70*/  ISETP.GT.U32.AND P2, PT, R18, R5, PT ;  /* 0x000000051200720c */ /* 0x000fe20003f44070 */
[----:B------:R-:W-:Y:S01]  /*4b80*/  @!P1 IMAD.MOV R9, RZ, RZ, -R9 ;  /* 0x000000ffff099224 */ /* 0x000fe200078e0a09 */
[----:B------:R-:W-:Y:S01]  /*4b90*/  ISETP.GE.AND P6, PT, R2, RZ, PT ;  /* 0x000000ff0200720c */ /* 0x000fe20003fc6270 */
[----:B------:R-:W-:Y:S01]  /*4ba0*/  IMAD.HI.U32 R2, R25, R15, RZ ;  /* 0x0000000f19027227 */ /* 0x000fe200078e00ff */
[----:B------:R-:W-:Y:S01]  /*4bb0*/  IABS R14, R7 ;  /* 0x00000007000e7213 */ /* 0x000fe20000000000 */
[----:B------:R0:W-:Y:S01]  /*4bc0*/  STL [R1+0x60], R16 ;  /* 0x0000601001007387 */ /* 0x0001e20000100800 */
[----:B------:R-:W-:Y:S01]  /*4bd0*/  ISETP.GE.AND P1, PT, R8, RZ, PT ;  /* 0x000000ff0800720c */ /* 0x000fe20003f26270 */
[----:B------:R-:W-:-:S02]  /*4be0*/  @!P5 IMAD.IADD R12, R12, 0x1, -R18 ;  /* 0x000000010c0cd824 */ /* 0x000fc400078e0a12 */
[----:B------:R-:W-:Y:S01]  /*4bf0*/  @!P4 IMAD.IADD R3, R3, 0x1, -R18 ;  /* 0x000000010303c824 */ /* 0x000fe200078e0a12 */
[----:B------:R-:W-:Y:S01]  /*4c00*/  ISETP.GE.AND P4, PT, R4, RZ, PT ;  /* 0x000000ff0400720c */ /* 0x000fe20003f86270 */
[----:B------:R-:W-:Y:S01]  /*4c10*/  IMAD.HI.U32 R4, R25, R13, RZ ;  /* 0x0000000d19047227 */ /* 0x000fe200078e00ff */
[----:B------:R-:W-:-:S03]  /*4c20*/  ISETP.GT.U32.AND P5, PT, R18, R12, PT ;  /* 0x0000000c1200720c */ /* 0x000fc60003fa4070 */
[----:B------:R-:W-:Y:S02]  /*4c30*/  IMAD.MOV R4, RZ, RZ, -R4 ;  /* 0x000000ffff047224 */ /* 0x000fe400078e0a04 */
[----:B0-----:R-:W-:Y:S02]  /*4c40*/  IMAD.MOV.U32 R16, RZ, RZ, R17 ;  /* 0x000000ffff107224 */ /* 0x001fe400078e0011 */
[----:B------:R-:W-:Y:S02]  /*4c50*/  IMAD.MOV.U32 R0, RZ, RZ, R11 ;  /* 0x000000ffff007224 */ /* 0x000fe400078e000b */
[----:B------:R-:W-:Y:S02]  /*4c60*/  IMAD.MOV R2, RZ, RZ, -R2 ;  /* 0x000000ffff027224 */ /* 0x000fe400078e0a02 */
[----:B------:R-:W-:Y:S02]  /*4c70*/  IMAD R13, R18, R4, R13 ;  /* 0x00000004120d7224 */ /* 0x000fe400078e020d */
[----:B------:R-:W-:-:S04]  /*4c80*/  IMAD.HI.U32 R21, R25, R14, RZ ;  /* 0x0000000e19157227 */ /* 0x000fc800078e00ff */
[----:B------:R-:W-:Y:S01]  /*4c90*/  @!P0 IMAD.MOV R16, RZ, RZ, -R16 ;  /* 0x000000ffff108224 */ /* 0x000fe200078e0a10 */
[C---:B------:R-:W-:Y:S01]  /*4ca0*/  ISETP.GT.U32.AND P0, PT, R18.reuse, R3, PT ;  /* 0x000000031200720c */ /* 0x040fe20003f04070 */
[----:B------:R-:W-:Y:S02]  /*4cb0*/  @!P3 IMAD.MOV R0, RZ, RZ, -R0 ;  /* 0x000000ffff00b224 */ /* 0x000fe400078e0a00 */
[----:B------:R-:W-:Y:S01]  /*4cc0*/  IMAD R15, R18, R2, R15 ;  /* 0x00000002120f7224 */ /* 0x000fe200078e020f */
[----:B------:R-:W-:Y:S01]  /*4cd0*/  STL [R1+0x68], R16 ;  /* 0x0000681001007387 */ /* 0x000fe20000100800 */
[--C-:B------:R-:W-:Y:S01]  /*4ce0*/  @!P5 IMAD.IADD R12, R12, 0x1, -R18.reuse ;  /* 0x000000010c0cd824 */ /* 0x100fe200078e0a12 */
[C---:B------:R-:W-:Y:S01]  /*4cf0*/  ISETP.GT.U32.AND P5, PT, R18.reuse, R13, PT ;  /* 0x0000000d1200720c */ /* 0x040fe20003fa4070 */
[----:B------:R-:W-:Y:S01]  /*4d00*/  @!P2 IMAD.IADD R5, R5, 0x1, -R18 ;  /* 0x000000010505a824 */ /* 0x000fe200078e0a12 */
[----:B------:R0:W-:Y:S01]  /*4d10*/  STL [R1+0x70], R0 ;  /* 0x0000700001007387 */ /* 0x0001e20000100800 */
[----:B------:R-:W-:Y:S01]  /*4d20*/  IMAD.MOV R21, RZ, RZ, -R21 ;  /* 0x000000ffff157224 */ /* 0x000fe200078e0a15 */
[----:B------:R-:W-:Y:S01]  /*4d30*/  ISETP.GT.U32.AND P3, PT, R18, R15, PT ;  /* 0x0000000f1200720c */ /* 0x000fe20003f64070 */
[----:B------:R-:W-:Y:S01]  /*4d40*/  VIADD R2, R19, 0x1ea ;  /* 0x000001ea13027836 */ /* 0x000fe20000000000 */
[----:B------:R-:W-:Y:S01]  /*4d50*/  ISETP.GE.AND P2, PT, R10, RZ, PT ;  /* 0x000000ff0a00720c */ /* 0x000fe20003f46270 */
[----:B------:R-:W-:Y:S01]  /*4d60*/  IMAD R14, R18, R21, R14 ;  /* 0x00000015120e7224 */ /* 0x000fe200078e020e */
[----:B------:R-:W-:Y:S01]  /*4d70*/  STL [R1+0x90], R9 ;  /* 0x0000900901007387 */ /* 0x000fe20000100800 */
[----:B------:R-:W-:Y:S01]  /*4d80*/  @!P0 IMAD.IADD R3, R3, 0x1, -R18 ;  /* 0x0000000103038824 */ /* 0x000fe200078e0a12 */
[----:B------:R-:W-:Y:S01]  /*4d90*/  IABS R10, R2 ;  /* 0x00000002000a7213 */ /* 0x000fe20000000000 */
[----:B------:R-:W-:Y:S01]  /*4da0*/  VIADD R8, R19, 0x1e6 ;  /* 0x000001e613087836 */ /* 0x000fe20000000000 */
[----:B------:R-:W-:Y:S01]  /*4db0*/  ISETP.GE.AND P0, PT, R7, RZ, PT ;  /* 0x000000ff0700720c */ /* 0x000fe20003f06270 */
[----:B0-----:R-:W-:-:S02]  /*4dc0*/  IMAD.MOV.U32 R0, RZ, RZ, R5 ;  /* 0x000000ffff007224 */ /* 0x001fc400078e0005 */
[----:B------:R-:W-:Y:S01]  /*4dd0*/  VIADD R5, R19, 0x1e8 ;  /* 0x000001e813057836 */ /* 0x000fe20000000000 */
[----:B------:R-:W-:Y:S01]  /*4de0*/  IABS R11, R8 ;  /* 0x00000008000b7213 */ /* 0x000fe20000000000 */
[----:B------:R-:W-:Y:S01]  /*4df0*/  @!P6 IMAD.MOV R0, RZ, RZ, -R0 ;  /* 0x000000ffff00e224 */ /* 0x000fe200078e0a00 */
[----:B------:R-:W-:Y:S01]  /*4e00*/  ISETP.GT.U32.AND P6, PT, R18, R14, PT ;  /* 0x0000000e1200720c */ /* 0x000fe20003fc4070 */
[--C-:B------:R-:W-:Y:S01]  /*4e10*/  @!P5 IMAD.IADD R13, R13, 0x1, -R18.reuse ;  /* 0x000000010d0dd824 */ /* 0x100fe200078e0a12 */
[----:B------:R-:W-:Y:S01]  /*4e20*/  IABS R4, R5 ;  /* 0x0000000500047213 */ /* 0x000fe20000000000 */
[----:B------:R-:W-:Y:S01]  /*4e30*/  @!P3 IMAD.IADD R15, R15, 0x1, -R18 ;  /* 0x000000010f0fb824 */ /* 0x000fe200078e0a12 */
[----:B------:R-:W-:Y:S01]  /*4e40*/  ISETP.GE.AND P3, PT, R6, RZ, PT ;  /* 0x000000ff0600720c */ /* 0x000fe20003f66270 */
[C---:B------:R-:W-:Y:S01]  /*4e50*/  IMAD.HI.U32 R7, R25.reuse, R10, RZ ;  /* 0x0000000a19077227 */ /* 0x040fe200078e00ff */
[----:B------:R-:W-:Y:S01]  /*4e60*/  ISETP.GT.U32.AND P5, PT, R18, R13, PT ;  /* 0x0000000d1200720c */ /* 0x000fe20003fa4070 */
[----:B------:R0:W-:Y:S02]  /*4e70*/  STL [R1+0x3e8], R0 ;  /* 0x0003e80001007387 */ /* 0x0001e40000100800 */
[----:B------:R-:W-:-:S04]  /*4e80*/  IMAD.HI.U32 R6, R25, R4, RZ ;  /* 0x0000000419067227 */ /* 0x000fc800078e00ff */
[----:B------:R-:W-:Y:S01]  /*4e90*/  @!P6 IMAD.IADD R14, R14, 0x1, -R18 ;  /* 0x000000010e0ee824 */ /* 0x000fe200078e0a12 */
[C---:B------:R-:W-:Y:S01]  /*4ea0*/  ISETP.GT.U32.AND P6, PT, R18.reuse, R15, PT ;  /* 0x0000000f1200720c */ /* 0x040fe20003fc4070 */
[----:B------:R-:W-:Y:S02]  /*4eb0*/  IMAD.MOV R6, RZ, RZ, -R6 ;  /* 0x000000ffff067224 */ /* 0x000fe400078e0a06 */
[----:B------:R-:W-:Y:S02]  /*4ec0*/  IMAD.MOV R7, RZ, RZ, -R7 ;  /* 0x000000ffff077224 */ /* 0x000fe400078e0a07 */
[C---:B------:R-:W-:Y:S02]  /*4ed0*/  IMAD R4, R18.reuse, R6, R4 ;  /* 0x0000000612047224 */ /* 0x040fe400078e0204 */
[----:B------:R-:W-:Y:S02]  /*4ee0*/  @!P5 IMAD.IADD R13, R13, 0x1, -R18 ;  /* 0x000000010d0dd824 */ /* 0x000fe400078e0a12 */
[C---:B------:R-:W-:Y:S01]  /*4ef0*/  IMAD R10, R18.reuse, R7, R10 ;  /* 0x00000007120a7224 */ /* 0x040fe200078e020a */
[----:B------:R-:W-:Y:S01]  /*4f00*/  ISETP.GT.U32.AND P5, PT, R18, R4, PT ;  /* 0x000000041200720c */ /* 0x000fe20003fa4070 */
[----:B0-----:R-:W-:-:S02]  /*4f10*/  IMAD.MOV.U32 R0, RZ, RZ, R3 ;  /* 0x000000ffff007224 */ /* 0x001fc400078e0003 */
[----:B------:R-:W-:Y:S01]  /*4f20*/  @!P6 IMAD.IADD R15, R15, 0x1, -R18 ;  /* 0x000000010f0fe824 */ /* 0x000fe200078e0a12 */
[C---:B------:R-:W-:Y:S01]  /*4f30*/  ISETP.GT.U32.AND P6, PT, R18.reuse, R10, PT ;  /* 0x0000000a1200720c */ /* 0x040fe20003fc4070 */
[----:B------:R-:W-:Y:S01]  /*4f40*/  @!P2 IMAD.MOV R0, RZ, RZ, -R0 ;  /* 0x000000ffff00a224 */ /* 0x000fe200078e0a00 */
[----:B------:R-:W-:Y:S01]  /*4f50*/  ISETP.GT.U32.AND P2, PT, R18, R14, PT ;  /* 0x0000000e1200720c */ /* 0x000fe20003f44070 */
[C---:B------:R-:W-:Y:S02]  /*4f60*/  VIADD R6, R19.reuse, 0x1e2 ;  /* 0x000001e213067836 */ /* 0x040fe40000000000 */
[----:B------:R-:W-:Y:S01]  /*4f70*/  VIADD R3, R19, 0x1e4 ;  /* 0x000001e413037836 */ /* 0x000fe20000000000 */
[----:B------:R0:W-:Y:S01]  /*4f80*/  STL [R1+0x3ec], R0 ;  /* 0x0003ec0001007387 */ /* 0x0001e20000100800 */
[----:B------:R-:W-:Y:S01]  /*4f90*/  IMAD.MOV.U32 R17, RZ, RZ, R12 ;  /* 0x000000ffff117224 */ /* 0x000fe200078e000c */
[----:B------:R-:W-:Y:S01]  /*4fa0*/  IABS R9, R6 ;  /* 0x0000000600097213 */ /* 0x000fe20000000000 */
[----:B------:R-:W-:Y:S01]  /*4fb0*/  @!P5 IMAD.IADD R4, R4, 0x1, -R18 ;  /* 0x000000010404d824 */ /* 0x000fe200078e0a12 */
[----:B------:R-:W-:Y:S01]  /*4fc0*/  IABS R7, R3 ;  /* 0x0000000300077213 */ /* 0x000fe20000000000 */
[----:B------:R-:W-:-:S03]  /*4fd0*/  IMAD.HI.U32 R16, R25, R11, RZ ;  /* 0x0000000b19107227 */ /* 0x000fc600078e00ff */
[----:B------:R-:W-:Y:S01]  /*4fe0*/  ISETP.GT.U32.AND P5, PT, R18, R4, PT ;  /* 0x000000041200720c */ /* 0x000fe20003fa4070 */
[----:B------:R-:W-:Y:S01]  /*4ff0*/  @!P6 IMAD.IADD R10, R10, 0x1, -R18 ;  /* 0x000000010a0ae824 */ /* 0x000fe200078e0a12 */
[----:B------:R-:W-:Y:S01]  /*5000*/  ISETP.GE.AND P6, PT, R5, RZ, PT ;  /* 0x000000ff0500720c */ /* 0x000fe20003fc6270 */
[----:B------:R-:W-:-:S04]  /*5010*/  IMAD.HI.U32 R12, R25, R9, RZ ;  /* 0x00000009190c7227 */ /* 0x000fc800078e00ff */
[----:B0-----:R-:W-:Y:S02]  /*5020*/  IMAD.MOV.U32 R0, RZ, RZ, R15 ;  /* 0x000000ffff007224 */ /* 0x001fe400078e000f */
[----:B------:R-:W-:Y:S01]  /*5030*/  @!P2 IMAD.IADD R14, R14, 0x1, -R18 ;  /* 0x000000010e0ea824 */ /* 0x000fe200078e0a12 */
[----:B------:R-:W-:Y:S01]  /*5040*/  ISETP.GE.AND P2, PT, R2, RZ, PT ;  /* 0x000000ff0200720c */ /* 0x000fe20003f46270 */
[----:B------:R-:W-:Y:S01]  /*5050*/  @!P4 IMAD.MOV R17, RZ, RZ, -R17 ;  /* 0x000000ffff11c224 */ /* 0x000fe200078e0a11 */
[----:B------:R-:W-:Y:S01]  /*5060*/  ISETP.GT.U32.AND P4, PT, R18, R10, PT ;  /* 0x0000000a1200720c */ /* 0x000fe20003f84070 */
[----:B------:R-:W-:Y:S02]  /*5070*/  IMAD.MOV R12, RZ, RZ, -R12 ;  /* 0x000000ffff0c7224 */ /* 0x000fe400078e0a0c */
[----:B------:R-:W-:Y:S01]  /*5080*/  @!P1 IMAD.MOV R0, RZ, RZ, -R0 ;  /* 0x000000ffff009224 */ /* 0x000fe200078e0a00 */
[----:B------:R-:W-:Y:S01]  /*5090*/  STL [R1+0x98], R17 ;  /* 0x0000981101007387 */ /* 0x000fe20000100800 */
[----:B------:R-:W-:-:S02]  /*50a0*/  IMAD.MOV R16, RZ, RZ, -R16 ;  /* 0x000000ffff107224 */ /* 0x000fc400078e0a10 */
[----:B------:R-:W-:Y:S01]  /*50b0*/  @!P0 IMAD.MOV R14, RZ, RZ, -R14 ;  /* 0x000000ffff0e8224 */ /* 0x000fe200078e0a0e */
[----:B------:R-:W-:Y:S01]  /*50c0*/  ISETP.GE.AND P0, PT, R8, RZ, PT ;  /* 0x000000ff0800720c */ /* 0x000fe20003f06270 */
[----:B------:R-:W-:Y:S01]  /*50d0*/  IMAD.HI.U32 R2, R25, R7, RZ ;  /* 0x0000000719027227 */ /* 0x000fe200078e00ff */
[----:B------:R0:W-:Y:S03]  /*50e0*/  STL [R1+0xa8], R0 ;  /* 0x0000a80001007387 */ /* 0x0001e60000100800 */
[C---:B------:R-:W-:Y:S01]  /*50f0*/  IMAD R8, R18.reuse, R12, R9 ;  /* 0x0000000c12087224 */ /* 0x040fe200078e0209 */
[----:B------:R-:W-:Y:S01]  /*5100*/  STL [R1+0xb0], R14 ;  /* 0x0000b00e01007387 */ /* 0x000fe20000100800 */
[----:B------:R-:W-:Y:S02]  /*5110*/  IMAD R11, R18, R16, R11 ;  /* 0x00000010120b7224 */ /* 0x000fe400078e020b */
[----:B------:R-:W-:-:S02]  /*5120*/  IMAD.MOV R2, RZ, RZ, -R2 ;  /* 0x000000ffff027224 */ /* 0x000fc400078e0a02 */
[----:B------:R-:W-:Y:S01]  /*5130*/  @!P5 IMAD.IADD R4, R4, 0x1, -R18 ;  /* 0x000000010404d824 */ /* 0x000fe200078e0a12 */
[C---:B------:R-:W-:Y:S01]  /*5140*/  ISETP.GT.U32.AND P5, PT, R18.reuse, R8, PT ;  /* 0x000000081200720c */ /* 0x040fe20003fa4070 */
[----:B0-----:R-:W-:Y:S01]  /*5150*/  IMAD.MOV.U32 R0, RZ, RZ, R13 ;  /* 0x000000ffff007224 */ /* 0x001fe200078e000d */
[C---:B------:R-:W-:Y:S01]  /*5160*/  ISETP.GT.U32.AND P1, PT, R18.reuse, R11, PT ;  /* 0x0000000b1200720c */ /* 0x040fe20003f24070 */
[----:B------:R-:W-:Y:S02]  /*5170*/  IMAD R7, R18, R2, R7 ;  /* 0x0000000212077224 */ /* 0x000fe400078e0207 */
[----:B------:R-:W-:Y:S02]  /*5180*/  @!P3 IMAD.MOV R0, RZ, RZ, -R0 ;  /* 0x000000ffff00b224 */ /* 0x000fe400078e0a00 */
[----:B------:R-:W-:Y:S01]  /*5190*/  @!P4 IMAD.IADD R10, R10, 0x1, -R18 ;  /* 0x000000010a0ac824 */ /* 0x000fe200078e0a12 */
[----:B------:R-:W-:Y:S01]  /*51a0*/  ISETP.GT.U32.AND P3, PT, R18, R7, PT ;  /* 0x000000071200720c */ /* 0x000fe20003f64070 */
[----:B------:R-:W-:Y:S01]  /*51b0*/  VIADD R5, R19, 0x1e0 ;  /* 0x000001e013057836 */ /* 0x000fe20000000000 */
[----:B------:R0:W-:Y:S01]  /*51c0*/  STL [R1+0x3d8], R0 ;  /* 0x0003d80001007387 */ /* 0x0001e20000100800 */
[----:B------:R-:W-:Y:S01]  /*51d0*/  ISETP.GE.AND P4, PT, R3, RZ, PT ;  /* 0x000000ff0300720c */ /* 0x000fe20003f86270 */
[----:B------:R-:W-:-:S02]  /*51e0*/  VIADD R3, R19, 0x1de ;  /* 0x000001de13037836 */ /* 0x000fc40000000000 */
[--C-:B------:R-:W-:Y:S01]  /*51f0*/  @!P5 IMAD.IADD R8, R8, 0x1, -R18.reuse ;  /* 0x000000010808d824 */ /* 0x100fe200078e0a12 */
[----:B------:R-:W-:Y:S01]  /*5200*/  IABS R2, R5 ;  /* 0x0000000500027213 */ /* 0x000fe20000000000 */
[----:B------:R-:W-:Y:S01]  /*5210*/  @!P1 IMAD.IADD R11, R11, 0x1, -R18 ;  /* 0x000000010b0b9824 */ /* 0x000fe200078e0a12 */
[----:B------:R-:W-:Y:S01]  /*5220*/  ISETP.GE.AND P1, PT, R6, RZ, PT ;  /* 0x000000ff0600720c */ /* 0x000fe20003f26270 */
[----:B------:R-:W-:Y:S01]  /*5230*/  VIADD R6, R19, 0x1dc ;  /* 0x000001dc13067836 */ /* 0x000fe20000000000 */
[----:B------:R-:W-:Y:S01]  /*5240*/  ISETP.GT.U32.AND P5, PT, R18, R8, PT ;  /* 0x000000081200720c */ /* 0x000fe20003fa4070 */
[----:B0-----:R-:W-:Y:S01]  /*5250*/  IMAD.MOV.U32 R0, RZ, RZ, R10 ;  /* 0x000000ffff007224 */ /* 0x001fe200078e000a */
[----:B------:R-:W-:Y:S01]  /*5260*/  IABS R10, R3 ;  /* 0x00000003000a7213 */ /* 0x000fe20000000000 */
[----:B------:R-:W-:-:S04]  /*5270*/  IMAD.HI.U32 R9, R25, R2, RZ ;  /* 0x0000000219097227 */ /* 0x000fc800078e00ff */
[----:B------:R-:W-:Y:S01]  /*5280*/  @!P2 IMAD.MOV R0, RZ, RZ, -R0 ;  /* 0x000000ffff00a224 */ /* 0x000fe200078e0a00 */
[----:B------:R-:W-:Y:S01]  /*5290*/  ISETP.GT.U32.AND P2, PT, R18, R11, PT ;  /* 0x0000000b1200720c */ /* 0x000fe20003f44070 */
[--C-:B------:R-:W-:Y:S02]  /*52a0*/  @!P3 IMAD.IADD R7, R7, 0x1, -R18.reuse ;  /* 0x000000010707b824 */ /* 0x100fe400078e0a12 */
[----:B------:R-:W-:Y:S01]  /*52b0*/  IMAD.MOV R9, RZ, RZ, -R9 ;  /* 0x000000ffff097224 */ /* 0x000fe200078e0a09 */
[----:B------:R0:W-:Y:S01]  /*52c0*/  STL [R1+0x3dc], R0 ;  /* 0x0003dc0001007387 */ /* 0x0001e20000100800 */
[----:B------:R-:W-:Y:S01]  /*52d0*/  @!P5 IMAD.IADD R8, R8, 0x1, -R18 ;  /* 0x000000010808d824 */ /* 0x000fe200078e0a12 */
[C---:B------:R-:W-:Y:S01]  /*52e0*/  ISETP.GT.U32.AND P3, PT, R18.reuse, R7, PT ;  /* 0x000000071200720c */ /* 0x040fe20003f64070 */
[----:B------:R-:W-:Y:S01]  /*52f0*/  IMAD R2, R18, R9, R2 ;  /* 0x0000000912027224 */ /* 0x000fe200078e0202 */
[----:B------:R-:W-:-:S05]  /*5300*/  IABS R9, R6 ;  /* 0x0000000600097213 */ /* 0x000fca0000000000 */
[----:B------:R-:W-:Y:S01]  /*5310*/  @!P2 IMAD.IADD R11, R11, 0x1, -R18 ;  /* 0x000000010b0ba824 */ /* 0x000fe200078e0a12 */
[----:B------:R-:W-:Y:S01]  /*5320*/  ISETP.GT.U32.AND P2, PT, R18, R2, PT ;  /* 0x000000021200720c */ /* 0x000fe20003f44070 */
[----:B0-----:R-:W-:Y:S02]  /*5330*/  IMAD.MOV.U32 R0, RZ, RZ, R4 ;  /* 0x000000ffff007224 */ /* 0x001fe400078e0004 */
[----:B------:R-:W-:-:S04]  /*5340*/  IMAD.HI.U32 R4, R25, R10, RZ ;  /* 0x0000000a19047227 */ /* 0x000fc800078e00ff */
[----:B------:R-:W-:Y:S02]  /*5350*/  IMAD.MOV R4, RZ, RZ, -R4 ;  /* 0x000000ffff047224 */ /* 0x000fe400078e0a04 */
[----:B------:R-:W-:Y:S01]  /*5360*/  @!P3 IMAD.IADD R7, R7, 0x1, -R18 ;  /* 0x000000010707b824 */ /* 0x000fe200078e0a12 */
[----:B------:R-:W-:Y:S01]  /*5370*/  ISETP.GE.AND P3, PT, R3, RZ, PT ;  /* 0x000000ff0300720c */ /* 0x000fe20003f66270 */
[C---:B------:R-:W-:Y:S02]  /*5380*/  IMAD R10, R18.reuse, R4, R10 ;  /* 0x00000004120a7224 */ /* 0x040fe400078e020a */
[----:B------:R-:W-:Y:S01]  /*5390*/  @!P6 IMAD.MOV R0, RZ, RZ, -R0 ;  /* 0x000000ffff00e224 */ /* 0x000fe200078e0a00 */
[----:B------:R-:W-:Y:S01]  /*53a0*/  ISETP.GE.AND P6, PT, R5, RZ, PT ;  /* 0x000000ff0500720c */ /* 0x000fe20003fc6270 */
[----:B------:R-:W-:Y:S01]  /*53b0*/  VIADD R3, R19, 0x1da ;  /* 0x000001da13037836 */ /* 0x000fe20000000000 */
[----:B------:R-:W-:Y:S01]  /*53c0*/  ISETP.GT.U32.AND P5, PT, R18, R10, PT ;  /* 0x0000000a1200720c */ /* 0x000fe20003fa4070 */
[----:B------:R-:W-:Y:S01]  /*53d0*/  IMAD.HI.U32 R13, R25, R9, RZ ;  /* 0x00000009190d7227 */ /* 0x000fe200078e00ff */
[----:B------:R0:W-:Y:S02]  /*53e0*/  STL [R1+0x3e4], R0 ;  /* 0x0003e40001007387 */ /* 0x0001e40000100800 */
[----:B------:R-:W-:Y:S01]  /*53f0*/  IABS R5, R3 ;  /* 0x0000000300057213 */ /* 0x000fe20000000000 */
[----:B------:R-:W-:-:S02]  /*5400*/  IMAD.MOV R13, RZ, RZ, -R13 ;  /* 0x000000ffff0d7224 */ /* 0x000fc400078e0a0d */
[--C-:B------:R-:W-:Y:S01]  /*5410*/  @!P2 IMAD.IADD R2, R2, 0x1, -R18.reuse ;  /* 0x000000010202a824 */ /* 0x100fe200078e0a12 */
[----:B------:R-:W-:Y:S01]  /*5420*/  ISETP.GE.AND P2, PT, R6, RZ, PT ;  /* 0x000000ff0600720c */ /* 0x000fe20003f46270 */
[----:B------:R-:W-:Y:S02]  /*5430*/  IMAD R9, R18, R13, R9 ;  /* 0x0000000d12097224 */ /* 0x000fe400078e0209 */
[----:B------:R-:W-:Y:S02]  /*5440*/  VIADD R4, R19, 0x1d8 ;  /* 0x000001d813047836 */ /* 0x000fe40000000000 */
[----:B------:R-:W-:Y:S02]  /*5450*/  @!P5 IMAD.IADD R10, R10, 0x1, -R18 ;  /* 0x000000010a0ad824 */ /* 0x000fe400078e0a12 */
[----:B0-----:R-:W-:Y:S01]  /*5460*/  IMAD.MOV.U32 R0, RZ, RZ, R11 ;  /* 0x000000ffff007224 */ /* 0x001fe200078e000b */
[----:B------:R-:W-:Y:S01]  /*5470*/  IABS R12, R4 ;  /* 0x00000004000c7213 */ /* 0x000fe20000000000 */
[----:B------:R-:W-:Y:S01]  /*5480*/  IMAD.MOV.U32 R11, RZ, RZ, R7 ;  /* 0x000000ffff0b7224 */ /* 0x000fe200078e0007 */
[C---:B------:R-:W-:Y:S01]  /*5490*/  ISETP.GT.U32.AND P5, PT, R18.reuse, R10, PT ;  /* 0x0000000a1200720c */ /* 0x040fe20003fa4070 */
[----:B------:R-:W-:Y:S01]  /*54a0*/  @!P0 IMAD.MOV R0, RZ, RZ, -R0 ;  /* 0x000000ffff008224 */ /* 0x000fe200078e0a00 */
[----:B------:R-:W-:Y:S01]  /*54b0*/  ISETP.GT.U32.AND P0, PT, R18, R2, PT ;  /* 0x000000021200720c */ /* 0x000fe20003f04070 */
[----:B------:R-:W-:-:S03]  /*54c0*/  IMAD.HI.U32 R6, R25, R5, RZ ;  /* 0x0000000519067227 */ /* 0x000fc600078e00ff */
[----:B------:R0:W-:Y:S01]  /*54d0*/  STL [R1+0x3e0], R0 ;  /* 0x0003e00001007387 */ /* 0x0001e20000100800 */
[----:B------:R-:W-:Y:S01]  /*54e0*/  @!P4 IMAD.MOV R11, RZ, RZ, -R11 ;  /* 0x000000ffff0bc224 */ /* 0x000fe200078e0a0b */
[C---:B------:R-:W-:Y:S01]  /*54f0*/  ISETP.GT.U32.AND P4, PT, R18.reuse, R9, PT ;  /* 0x000000091200720c */ /* 0x040fe20003f84070 */
[----:B------:R-:W-:Y:S02]  /*5500*/  IMAD.MOV R6, RZ, RZ, -R6 ;  /* 0x000000ffff067224 */ /* 0x000fe400078e0a06 */
[----:B------:R-:W-:Y:S01]  /*5510*/  IMAD.HI.U32 R7, R25, R12, RZ ;  /* 0x0000000c19077227 */ /* 0x000fe200078e00ff */
[----:B------:R1:W-:Y:S03]  /*5520*/  STL [R1+0x1e0], R11 ;  /* 0x0001e00b01007387 */ /* 0x0003e60000100800 */
[----:B------:R-:W-:Y:S02]  /*5530*/  IMAD R5, R18, R6, R5 ;  /* 0x0000000612057224 */ /* 0x000fe400078e0205 */
[----:B------:R-:W-:-:S02]  /*5540*/  @!P5 IMAD.IADD R10, R10, 0x1, -R18 ;  /* 0x000000010a0ad824 */ /* 0x000fc400078e0a12 */
[----:B------:R-:W-:Y:S01]  /*5550*/  IMAD.MOV R7, RZ, RZ, -R7 ;  /* 0x000000ffff077224 */ /* 0x000fe200078e0a07 */
[----:B------:R-:W-:Y:S01]  /*5560*/  ISETP.GT.U32.AND P5, PT, R18, R5, PT ;  /* 0x000000051200720c */ /* 0x000fe20003fa4070 */
[--C-:B------:R-:W-:Y:S01]  /*5570*/  @!P0 IMAD.IADD R2, R2, 0x1, -R18.reuse ;  /* 0x0000000102028824 */ /* 0x100fe200078e0a12 */
[----:B------:R-:W-:Y:S01]  /*5580*/  ISETP.GE.AND P0, PT, R4, RZ, PT ;  /* 0x000000ff0400720c */ /* 0x000fe20003f06270 */
[----:B------:R-:W-:Y:S02]  /*5590*/  @!P4 IMAD.IADD R9, R9, 0x1, -R18 ;  /* 0x000000010909c824 */ /* 0x000fe400078e0a12 */
[----:B0-----:R-:W-:Y:S02]  /*55a0*/  IMAD.MOV.U32 R0, RZ, RZ, R8 ;  /* 0x000000ffff007224 */ /* 0x001fe400078e0008 */
[C---:B------:R-:W-:Y:S01]  /*55b0*/  IMAD R12, R18.reuse, R7, R12 ;  /* 0x00000007120c7224 */ /* 0x040fe200078e020c */
[----:B------:R-:W-:Y:S01]  /*55c0*/  ISETP.GT.U32.AND P4, PT, R18, R9, PT ;  /* 0x000000091200720c */ /* 0x000fe20003f84070 */
[----:B-1----:R-:W-:-:S02]  /*55d0*/  IMAD.MOV.U32 R11, RZ, RZ, R2 ;  /* 0x000000ffff0b7224 */ /* 0x002fc400078e0002 */
[----:B------:R-:W-:Y:S01]  /*55e0*/  @!P1 IMAD.MOV R0, RZ, RZ, -R0 ;  /* 0x000000ffff009224 */ /* 0x000fe200078e0a00 */
[----:B------:R-:W-:Y:S01]  /*55f0*/  ISETP.GE.AND P1, PT, R3, RZ, PT ;  /* 0x000000ff0300720c */ /* 0x000fe20003f26270 */
[----:B------:R-:W-:Y:S01]  /*5600*/  @!P6 IMAD.MOV R11, RZ, RZ, -R11 ;  /* 0x000000ffff0be224 */ /* 0x000fe200078e0a0b */
[C---:B------:R-:W-:Y:S01]  /*5610*/  ISETP.GT.U32.AND P6, PT, R18.reuse, R12, PT ;  /* 0x0000000c1200720c */ /* 0x040fe20003fc4070 */
[--C-:B------:R-:W-:Y:S01]  /*5620*/  @!P5 IMAD.IADD R5, R5, 0x1, -R18.reuse ;  /* 0x000000010505d824 */ /* 0x100fe200078e0a12 */
[----:B------:R0:W-:Y:S01]  /*5630*/  STL [R1+0x324], R0 ;  /* 0x0003240001007387 */ /* 0x0001e20000100800 */
[C---:B------:R-:W-:Y:S02]  /*5640*/  VIADD R8, R19.reuse, 0x1d6 ;  /* 0x000001d613087836 */ /* 0x040fe40000000000 */
[----:B------:R-:W-:Y:S01]  /*5650*/  VIADD R7, R19, 0x1d4 ;  /* 0x000001d413077836 */ /* 0x000fe20000000000 */
[----:B------:R-:W-:Y:S01]  /*5660*/  ISETP.GT.U32.AND P5, PT, R18, R5, PT ;  /* 0x000000051200720c */ /* 0x000fe20003fa4070 */
[----:B------:R-:W-:Y:S01]  /*5670*/  @!P4 IMAD.IADD R9, R9, 0x1, -R18 ;  /* 0x000000010909c824 */ /* 0x000fe200078e0a12 */
[----:B------:R-:W-:Y:S01]  /*5680*/  IABS R4, R8 ;  /* 0x0000000800047213 */ /* 0x000fe20000000000 */
[----:B------:R-:W-:Y:S01]  /*5690*/  STL [R1+0x3d4], R11 ;  /* 0x0003d40b01007387 */ /* 0x000fe20000100800 */
[----:B------:R-:W-:Y:S01]  /*56a0*/  IABS R6, R7 ;  /* 0x0000000700067213 */ /* 0x000fe20000000000 */
[----:B------:R-:W-:Y:S01]  /*56b0*/  VIADD R3, R19, 0x1d2 ;  /* 0x000001d213037836 */ /* 0x000fe20000000000 */
[----:B------:R-:W-:Y:S01]  /*56c0*/  ISETP.GE.AND P4, PT, R7, RZ, PT ;  /* 0x000000ff0700720c */ /* 0x000fe20003f86270 */
[----:B0-----:R-:W-:-:S02]  /*56d0*/  IMAD.MOV.U32 R0, RZ, RZ, R10 ;  /* 0x000000ffff007224 */ /* 0x001fc400078e000a */
[----:B------:R-:W-:Y:S01]  /*56e0*/  @!P6 IMAD.IADD R12, R12, 0x1, -R18 ;  /* 0x000000010c0ce824 */ /* 0x000fe200078e0a12 */
[----:B------:R-:W-:Y:S01]  /*56f0*/  IABS R2, R3 ;  /* 0x0000000300027213 */ /* 0x000fe20000000000 */
[----:B------:R-:W-:Y:S01]  /*5700*/  @!P3 IMAD.MOV R0, RZ, RZ, -R0 ;  /* 0x000000ffff00b224 */ /* 0x000fe200078e0a00 */
[----:B------:R-:W-:Y:S01]  /*5710*/  ISETP.GE.AND P3, PT, R8, RZ, PT ;  /* 0x000000ff0800720c */ /* 0x000fe20003f66270 */
[C---:B------:R-:W-:Y:S01]  /*5720*/  IMAD.HI.U32 R10, R25.reuse, R4, RZ ;  /* 0x00000004190a7227 */ /* 0x040fe200078e00ff */
[----:B------:R-:W-:Y:S02]  /*5730*/  ISETP.GT.U32.AND P6, PT, R18, R12, PT ;  /* 0x0000000c1200720c */ /* 0x000fe40003fc4070 */
[----:B------:R0:W-:Y:S01]  /*5740*/  STL [R1+0x3d0], R0 ;  /* 0x0003d00001007387 */ /* 0x0001e20000100800 */
[----:B------:R-:W-:-:S04]  /*5750*/  IMAD.HI.U32 R7, R25, R6, RZ ;  /* 0x0000000619077227 */ /* 0x000fc800078e00ff */
[----:B------:R-:W-:Y:S02]  /*5760*/  IMAD.MOV R10, RZ, RZ, -R10 ;  /* 0x000000ffff0a7224 */ /* 0x000fe400078e0a0a */
[----:B------:R-:W-:Y:S02]  /*5770*/  IMAD.MOV R7, RZ, RZ, -R7 ;  /* 0x000000ffff077224 */ /* 0x000fe400078e0a07 */
[----:B------:R-:W-:Y:S02]  /*5780*/  @!P5 IMAD.IADD R5, R5, 0x1, -R18 ;  /* 0x000000010505d824 */ /* 0x000fe400078e0a12 */
[----:B0-----:R-:W-:Y:S02]  /*5790*/  IMAD.MOV.U32 R0, RZ, RZ, R9 ;  /* 0x000000ffff007224 */ /* 0x001fe400078e0009 */
[C---:B------:R-:W-:Y:S02]  /*57a0*/  IMAD R4, R18.reuse, R10, R4 ;  /* 0x0000000a12047224 */ /* 0x040fe400078e0204 */
[----:B------:R-:W-:Y:S01]  /*57b0*/  @!P2 IMAD.MOV R0, RZ, RZ, -R0 ;  /* 0x000000ffff00a224 */ /* 0x000fe200078e0a00 */
[----:B------:R-:W-:Y:S01]  /*57c0*/  ISETP.GE.AND P2, PT, R3, RZ, PT ;  /* 0x000000ff0300720c */ /* 0x000fe20003f46270 */
[C---:B------:R-:W-:Y:S01]  /*57d0*/  IMAD R3, R18.reuse, R7, R6 ;  /* 0x0000000712037224 */ /* 0x040fe200078e0206 */
[----:B------:R-:W-:Y:S01]  /*57e0*/  ISETP.GT.U32.AND P5, PT, R18, R4, PT ;  /* 0x000000041200720c */ /* 0x000fe20003fa4070 */
[----:B------:R-:W-:Y:S01]  /*57f0*/  IMAD.HI.U32 R8, R25, R2, RZ ;  /* 0x0000000219087227 */ /* 0x000fe200078e00ff */
[----:B------:R0:W-:Y:S03]  /*5800*/  STL [R1+0x3c8], R0 ;  /* 0x0003c80001007387 */ /* 0x0001e60000100800 */
[----:B------:R-:W-:-:S02]  /*5810*/  IMAD.MOV R8, RZ, RZ, -R8 ;  /* 0x000000ffff087224 */ /* 0x000fc400078e0a08 */
[----:B------:R-:W-:Y:S02]  /*5820*/  @!P6 IMAD.IADD R12, R12, 0x1, -R18 ;  /* 0x000000010c0ce824 */ /* 0x000fe400078e0a12 */
[----:B------:R-:W-:Y:S02]  /*5830*/  IMAD R2, R18, R8, R2 ;  /* 0x0000000812027224 */ /* 0x000fe400078e0202 */
[C---:B------:R-:W-:Y:S02]  /*5840*/  VIADD R8, R19.reuse, 0x1d0 ;  /* 0x000001d013087836 */ /* 0x040fe40000000000 */
[----:B0-----:R-:W-:Y:S02]  /*5850*/  IMAD.MOV.U32 R0, RZ, RZ, R5 ;  /* 0x000000ffff007224 */ /* 0x001fe400078e0005 */
[----:B------:R-:W-:Y:S01]  /*5860*/  @!P5 IMAD.IADD R4, R4, 0x1, -R18 ;  /* 0x000000010404d824 */ /* 0x000fe200078e0a12 */
[----:B------:R-:W-:Y:S01]  /*5870*/  ISETP.GE.AND P6, PT, R8, RZ, PT ;  /* 0x000000ff0800720c */ /* 0x000fe20003fc6270 */
[----:B------:R-:W-:Y:S01]  /*5880*/  @!P1 IMAD.MOV R0, RZ, RZ, -R0 ;  /* 0x000000ffff009224 */ /* 0x000fe200078e0a00 */
[C---:B------:R-:W-:Y:S01]  /*5890*/  ISETP.GT.U32.AND P1, PT, R18.reuse, R3, PT ;  /* 0x000000031200720c */ /* 0x040fe20003f24070 */
[C---:B------:R-:W-:Y:S01]  /*58a0*/  VIADD R5, R19.reuse, 0x1ce ;  /* 0x000001ce13057836 */ /* 0x040fe20000000000 */
[----:B------:R-:W-:Y:S01]  /*58b0*/  IABS R8, R8 ;  /* 0x0000000800087213 */ /* 0x000fe20000000000 */
[C---:B------:R-:W-:Y:S01]  /*58c0*/  VIADD R7, R19.reuse, 0x1ca ;  /* 0x000001ca13077836 */ /* 0x040fe20000000000 */
[----:B------:R0:W-:Y:S01]  /*58d0*/  STL [R1+0x3cc], R0 ;  /* 0x0003cc0001007387 */ /* 0x0001e20000100800 */
[----:B------:R-:W-:Y:S01]  /*58e0*/  ISETP.GT.U32.AND P5, PT, R18, R4, PT ;  /* 0x000000041200720c */ /* 0x000fe20003fa4070 */
[----:B------:R-:W-:Y:S01]  /*58f0*/  VIADD R6, R19, 0x1cc ;  /* 0x000001cc13067836 */ /* 0x000fe20000000000 */
[----:B------:R-:W-:-:S02]  /*5900*/  IABS R9, R5 ;  /* 0x0000000500097213 */ /* 0x000fc40000000000 */
[----:B------:R-:W-:Y:S02]  /*5910*/  IABS R11, R7 ;  /* 0x00000007000b7213 */ /* 0x000fe40000000000 */
[----:B------:R-:W-:Y:S01]  /*5920*/  IABS R10, R6 ;  /* 0x00000006000a7213 */ /* 0x000fe20000000000 */
[----:B------:R-:W-:-:S04]  /*5930*/  IMAD.HI.U32 R13, R25, R9, RZ ;  /* 0x00000009190d7227 */ /* 0x000fc800078e00ff */
[----:B0-----:R-:W-:Y:S02]  /*5940*/  IMAD.MOV.U32 R0, RZ, RZ, R12 ;  /* 0x000000ffff007224 */ /* 0x001fe400078e000c */
[----:B------:R-:W-:Y:S02]  /*5950*/  @!P1 IMAD.IADD R3, R3, 0x1, -R18 ;  /* 0x0000000103039824 */ /* 0x000fe400078e0a12 */
[----:B------:R-:W-:Y:S01]  /*5960*/  @!P0 IMAD.MOV R0, RZ, RZ, -R0 ;  /* 0x000000ffff008224 */ /* 0x000fe200078e0a00 */
[C---:B------:R-:W-:Y:S01]  /*5970*/  ISETP.GT.U32.AND P0, PT, R18.reuse, R2, PT ;  /* 0x000000021200720c */ /* 0x040fe20003f04070 */
[----:B------:R-:W-:Y:S01]  /*5980*/  IMAD.HI.U32 R12, R25, R8, RZ ;  /* 0x00000008190c7227 */ /* 0x000fe200078e00ff */
[----:B------:R-:W-:Y:S02]  /*5990*/  ISETP.GT.U32.AND P1, PT, R18, R3, PT ;  /* 0x000000031200720c */ /* 0x000fe40003f24070 */
[----:B------:R0:W-:Y:S01]  /*59a0*/  STL [R1+0x3c4], R0 ;  /* 0x0003c40001007387 */ /* 0x0001e20000100800 */
[----:B------:R-:W-:-:S02]  /*59b0*/  IMAD.MOV R12, RZ, RZ, -R12 ;  /* 0x000000ffff0c7224 */ /* 0x000fc400078e0a0c */
[----:B------:R-:W-:Y:S01]  /*59c0*/  @!P5 IMAD.IADD R4, R4, 0x1, -R18 ;  /* 0x000000010404d824 */ /* 0x000fe200078e0a12 */
[----:B------:R-:W-:Y:S01]  /*59d0*/  ISETP.GE.AND P5, PT, R5, RZ, PT ;  /* 0x000000ff0500720c */ /* 0x000fe20003fa6270 */
[----:B------:R-:W-:Y:S02]  /*59e0*/  IMAD R8, R18, R12, R8 ;  /* 0x0000000c12087224 */ /* 0x000fe400078e0208 */
[----:B------:R-:W-:Y:S02]  /*59f0*/  IMAD.MOV.U32 R15, RZ, RZ, R4 ;  /* 0x000000ffff0f7224 */ /* 0x000fe400078e0004 */
[--C-:B------:R-:W-:Y:S02]  /*5a00*/  @!P0 IMAD.IADD R2, R2, 0x1, -R18.reuse ;  /* 0x0000000102028824 */ /* 0x100fe400078e0a12 */
[----:B------:R-:W-:Y:S01]  /*5a10*/  @!P1 IMAD.IADD R3, R3, 0x1, -R18 ;  /* 0x0000000103039824 */ /* 0x000fe200078e0a12 */
[C---:B------:R-:W-:Y:S01]  /*5a20*/  ISETP.GT.U32.AND P1, PT, R18.reuse, R8, PT ;  /* 0x000000081200720c */ /* 0x040fe20003f24070 */
[----:B------:R-:W-:Y:S01]  /*5a30*/  IMAD.MOV R13, RZ, RZ, -R13 ;  /* 0x000000ffff0d7224 */ /* 0x000fe200078e0a0d */
[----:B------:R-:W-:Y:S01]  /*5a40*/  ISETP.GT.U32.AND P0, PT, R18, R2, PT ;  /* 0x000000021200720c */ /* 0x000fe20003f04070 */
[----:B0-----:R-:W-:-:S02]  /*5a50*/  IMAD.MOV.U32 R0, RZ, RZ, R3 ;  /* 0x000000ffff007224 */ /* 0x001fc400078e0003 */
[----:B------:R-:W-:-:S04]  /*5a60*/  IMAD.HI.U32 R5, R25, R11, RZ ;  /* 0x0000000b19057227 */ /* 0x000fc800078e00ff */
[----:B------:R-:W-:Y:S02]  /*5a70*/  @!P3 IMAD.MOV R15, RZ, RZ, -R15 ;  /* 0x000000ffff0fb224 */ /* 0x000fe400078e0a0f */
[----:B------:R-:W-:Y:S01]  /*5a80*/  @!P4 IMAD.MOV R0, RZ, RZ, -R0 ;  /* 0x000000ffff00c224 */ /* 0x000fe200078e0a00 */
[----:B------:R-:W-:Y:S01]  /*5a90*/  ISETP.GE.AND P4, PT, R6, RZ, PT ;  /* 0x000000ff0600720c */ /* 0x000fe20003f86270 */
[----:B------:R-:W-:Y:S01]  /*5aa0*/  IMAD R9, R18, R13, R9 ;  /* 0x0000000d12097224 */ /* 0x000fe200078e0209 */
[----:B------:R-:W-:Y:S01]  /*5ab0*/  STL [R1+0xe0], R15 ;  /* 0x0000e00f01007387 */ /* 0x000fe20000100800 */
[----:B------:R-:W-:Y:S02]  /*5ac0*/  IMAD.MOV R4, RZ, RZ, -R5 ;  /* 0x000000ffff047224 */ /* 0x000fe400078e0a05 */
[--C-:B------:R-:W-:Y:S01]  /*5ad0*/  @!P0 IMAD.IADD R2, R2, 0x1, -R18.reuse ;  /* 0x0000000102028824 */ /* 0x100fe200078e0a12 */
[----:B------:R0:W-:Y:S01]  /*5ae0*/  STL [R1+0x168], R0 ;  /* 0x0001680001007387 */ /* 0x0001e20000100800 */
[C---:B------:R-:W-:Y:S01]  /*5af0*/  IMAD R11, R18.reuse, R4, R11 ;  /* 0x00000004120b7224 */ /* 0x040fe200078e020b */
[----:B------:R-:W-:Y:S01]  /*5b00*/  ISETP.GT.U32.AND P3, PT, R18, R9, PT ;  /* 0x000000091200720c */ /* 0x000fe20003f64070 */
[----:B------:R-:W-:-:S02]  /*5b10*/  @!P1 IMAD.IADD R8, R8, 0x1, -R18 ;  /* 0x0000000108089824 */ /* 0x000fc400078e0a12 */
[----:B------:R-:W-:Y:S02]  /*5b20*/  VIADD R3, R19, 0x1c8 ;  /* 0x000001c813037836 */ /* 0x000fe40000000000 */
[----:B------:R-:W-:Y:S01]  /*5b30*/  IMAD.HI.U32 R14, R25, R10, RZ ;  /* 0x0000000a190e7227 */ /* 0x000fe200078e00ff */
[C---:B------:R-:W-:Y:S02]  /*5b40*/  ISETP.GT.U32.AND P1, PT, R18.reuse, R8, PT ;  /* 0x000000081200720c */ /* 0x040fe40003f24070 */
[----:B------:R-:W-:Y:S01]  /*5b50*/  IABS R12, R3 ;  /* 0x00000003000c7213 */ /* 0x000fe20000000000 */
[----:B0-----:R-:W-:Y:S02]  /*5b60*/  IMAD.MOV.U32 R0, RZ, RZ, R2 ;  /* 0x000000ffff007224 */ /* 0x001fe400078e0002 */
[----:B------:R-:W-:Y:S02]  /*5b70*/  IMAD.MOV R14, RZ, RZ, -R14 ;  /* 0x000000ffff0e7224 */ /* 0x000fe400078e0a0e */
[----:B------:R-:W-:Y:S01]  /*5b80*/  @!P2 IMAD.MOV R0, RZ, RZ, -R0 ;  /* 0x000000ffff00a224 */ /* 0x000fe200078e0a00 */
[C---:B------:R-:W-:Y:S01]  /*5b90*/  ISETP.GT.U32.AND P2, PT, R18.reuse, R11, PT ;  /* 0x0000000b1200720c */ /* 0x040fe20003f44070 */
[----:B------:R-:W-:-:S02]  /*5ba0*/  IMAD R10, R18, R14, R10 ;  /* 0x0000000e120a7224 */ /* 0x000fc400078e020a */
[----:B------:R-:W-:Y:S01]  /*5bb0*/  VIADD R5, R19, 0x1c6 ;  /* 0x000001c613057836 */ /* 0x000fe20000000000 */
[----:B------:R0:W-:Y:S01]  /*5bc0*/  STL [R1+0x16c], R0 ;  /* 0x00016c0001007387 */ /* 0x0001e20000100800 */
[----:B------:R-:W-:Y:S01]  /*5bd0*/  @!P3 IMAD.IADD R9, R9, 0x1, -R18 ;  /* 0x000000010909b824 */ /* 0x000fe200078e0a12 */
[C---:B------:R-:W-:Y:S01]  /*5be0*/  ISETP.GT.U32.AND P0, PT, R18.reuse, R10, PT ;  /* 0x0000000a1200720c */ /* 0x040fe20003f04070 */
[----:B------:R-:W-:Y:S01]  /*5bf0*/  IMAD.HI.U32 R2, R25, R12, RZ ;  /* 0x0000000c19027227 */ /* 0x000fe200078e00ff */
[----:B------:R-:W-:Y:S02]  /*5c00*/  IABS R6, R5 ;  /* 0x0000000500067213 */ /* 0x000fe40000000000 */
[----:B------:R-:W-:Y:S01]  /*5c10*/  ISETP.GT.U32.AND P3, PT, R18, R9, PT ;  /* 0x000000091200720c */ /* 0x000fe20003f64070 */
[----:B------:R-:W-:Y:S02]  /*5c20*/  IMAD.MOV R2, RZ, RZ, -R2 ;  /* 0x000000ffff027224 */ /* 0x000fe400078e0a02 */
[----:B------:R-:W-:-:S02]  /*5c30*/  @!P2 IMAD.IADD R11, R11, 0x1, -R18 ;  /* 0x000000010b0ba824 */ /* 0x000fc400078e0a12 */
[----:B------:R-:W-:Y:S01]  /*5c40*/  @!P1 IMAD.IADD R8, R8, 0x1, -R18 ;  /* 0x0000000108089824 */ /* 0x000fe200078e0a12 */
[----:B------:R-:W-:Y:S01]  /*5c50*/  ISETP.GE.AND P1, PT, R7, RZ, PT ;  /* 0x000000ff0700720c */ /* 0x000fe20003f26270 */
[C---:B------:R-:W-:Y:S01]  /*5c60*/  IMAD R7, R18.reuse, R2, R12 ;  /* 0x0000000212077224 */ /* 0x040fe200078e020c */
[----:B------:R-:W-:Y:S01]  /*5c70*/  ISETP.GT.U32.AND P2, PT, R18, R11, PT ;  /* 0x0000000b1200720c */ /* 0x000fe20003f44070 */
[----:B------:R-:W-:-:S04]  /*5c80*/  IMAD.HI.U32 R2, R25, R6, RZ ;  /* 0x0000000619027227 */ /* 0x000fc800078e00ff */
[----:B------:R-:W-:Y:S02]  /*5c90*/  IMAD.MOV R2, RZ, RZ, -R2 ;  /* 0x000000ffff027224 */ /* 0x000fe400078e0a02 */
[--C-:B------:R-:W-:Y:S02]  /*5ca0*/  @!P0 IMAD.IADD R10, R10, 0x1, -R18.reuse ;  /* 0x000000010a0a8824 */ /* 0x100fe400078e0a12 */
[----:B------:R-:W-:Y:S01]  /*5cb0*/  @!P3 IMAD.IADD R9, R9, 0x1, -R18 ;  /* 0x000000010909b824 */ /* 0x000fe200078e0a12 */
[C---:B------:R-:W-:Y:S01]  /*5cc0*/  ISETP.GT.U32.AND P3, PT, R18.reuse, R7, PT ;  /* 0x000000071200720c */ /* 0x040fe20003f64070 */
[C---:B------:R-:W-:Y:S01]  /*5cd0*/  IMAD R6, R18.reuse, R2, R6 ;  /* 0x0000000212067224 */ /* 0x040fe200078e0206 */
[C---:B------:R-:W-:Y:S01]  /*5ce0*/  ISETP.GT.U32.AND P0, PT, R18.reuse, R10, PT ;  /* 0x0000000a1200720c */ /* 0x040fe20003f04070 */
[----:B------:R-:W-:Y:S02]  /*5cf0*/  @!P2 IMAD.IADD R11, R11, 0x1, -R18 ;  /* 0x000000010b0ba824 */ /* 0x000fe400078e0a12 */
[----:B------:R-:W-:Y:S01]  /*5d00*/  IMAD.MOV.U32 R13, RZ, RZ, R8 ;  /* 0x000000ffff0d7224 */ /* 0x000fe200078e0008 */
[----:B------:R-:W-:Y:S01]  /*5d10*/  ISETP.GT.U32.AND P2, PT, R18, R6, PT ;  /* 0x000000061200720c */ /* 0x000fe20003f44070 */
[----:B------:R-:W-:-:S02]  /*5d20*/  VIADD R2, R19, 0x1c2 ;  /* 0x000001c213027836 */ /* 0x000fc40000000000 */
[----:B------:R-:W-:Y:S01]  /*5d30*/  @!P6 IMAD.MOV R13, RZ, RZ, -R13 ;  /* 0x000000ffff0de224 */ /* 0x000fe200078e0a0d */
[----:B------:R-:W-:Y:S01]  /*5d40*/  ISETP.GE.AND P6, PT, R3, RZ, PT ;  /* 0x000000ff0300720c */ /* 0x000fe20003fc6270 */
[----:B------:R-:W-:Y:S01]  /*5d50*/  VIADD R4, R19, 0x1c4 ;  /* 0x000001c413047836 */ /* 0x000fe20000000000 */
[----:B------:R-:W-:Y:S01]  /*5d60*/  IABS R20, R2 ;  /* 0x0000000200147213 */ /* 0x000fe20000000000 */
[--C-:B------:R-:W-:Y:S01]  /*5d70*/  @!P3 IMAD.IADD R7, R7, 0x1, -R18.reuse ;  /* 0x000000010707b824 */ /* 0x100fe200078e0a12 */
[----:B------:R-:W-:Y:S01]  /*5d80*/  STL [R1+0x170], R13 ;  /* 0x0001700d01007387 */ /* 0x000fe20000100800 */
[----:B0-----:R-:W-:Y:S01]  /*5d90*/  IMAD.MOV.U32 R0, RZ, RZ, R9 ;  /* 0x000000ffff007224 */ /* 0x001fe200078e0009 */
[----:B------:R-:W-:Y:S01]  /*5da0*/  IABS R21, R4 ;  /* 0x0000000400157213 */ /* 0x000fe20000000000 */
[--C-:B------:R-:W-:Y:S01]  /*5db0*/  @!P0 IMAD.IADD R10, R10, 0x1, -R18.reuse ;  /* 0x000000010a0a8824 */ /* 0x100fe200078e0a12 */
[----:B------:R-:W-:Y:S01]  /*5dc0*/  ISETP.GT.U32.AND P3, PT, R18, R7, PT ;  /* 0x000000071200720c */ /* 0x000fe20003f64070 */
[----:B------:R-:W-:Y:S01]  /*5dd0*/  VIADD R3, R19, 0x1c0 ;  /* 0x000001c013037836 */ /* 0x000fe20000000000 */
[----:B------:R-:W-:Y:S01]  /*5de0*/  ISETP.GE.AND P0, PT, R4, RZ, PT ;  /* 0x000000ff0400720c */ /* 0x000fe20003f06270 */
[----:B------:R-:W-:-:S02]  /*5df0*/  @!P2 IMAD.IADD R6, R6, 0x1, -R18 ;  /* 0x000000010606a824 */ /* 0x000fc400078e0a12 */
[----:B------:R-:W-:Y:S01]  /*5e00*/  @!P5 IMAD.MOV R0, RZ, RZ, -R0 ;  /* 0x000000ffff00d224 */ /* 0x000fe200078e0a00 */
[----:B------:R-:W-:Y:S01]  /*5e10*/  ISETP.GE.AND P5, PT, R5, RZ, PT ;  /* 0x000000ff0500720c */ /* 0x000fe20003fa6270 */
[----:B------:R-:W-:Y:S01]  /*5e20*/  IMAD.MOV.U32 R9, RZ, RZ, R10 ;  /* 0x000000ffff097224 */ /* 0x000fe200078e000a */
[----:B------:R-:W-:Y:S01]  /*5e30*/  IABS R17, R3 ;  /* 0x0000000300117213 */ /* 0x000fe20000000000 */
[C---:B------:R-:W-:Y:S01]  /*5e40*/  IMAD.HI.U32 R5, R25.reuse, R20, RZ ;  /* 0x0000001419057227 */ /* 0x040fe200078e00ff */
[----:B------:R-:W-:Y:S01]  /*5e50*/  ISETP.GT.U32.AND P2, PT, R18, R6, PT ;  /* 0x000000061200720c */ /* 0x000fe20003f44070 */
[----:B------:R0:W-:Y:S02]  /*5e60*/  STL [R1+0x174], R0 ;  /* 0x0001740001007387 */ /* 0x0001e40000100800 */
[----:B------:R-:W-:Y:S01]  /*5e70*/  @!P4 IMAD.MOV R9, RZ, RZ, -R9 ;  /* 0x000000ffff09c224 */ /* 0x000fe200078e0a09 */
[----:B------:R-:W-:Y:S01]  /*5e80*/  ISETP.GE.AND P4, PT, R2, RZ, PT ;  /* 0x000000ff0200720c */ /* 0x000fe20003f86270 */
[----:B------:R-:W-:-:S03]  /*5e90*/  IMAD.HI.U32 R8, R25, R21, RZ ;  /* 0x0000001519087227 */ /* 0x000fc600078e00ff */
[----:B------:R-:W-:Y:S01]  /*5ea0*/  STL [R1+0x178], R9 ;  /* 0x0001780901007387 */ /* 0x000fe20000100800 */
[----:B------:R-:W-:-:S04]  /*5eb0*/  IMAD.HI.U32 R2, R25, R17, RZ ;  /* 0x0000001119027227 */ /* 0x000fc800078e00ff */
[----:B------:R-:W-:Y:S02]  /*5ec0*/  IMAD.MOV R5, RZ, RZ, -R5 ;  /* 0x000000ffff057224 */ /* 0x000fe400078e0a05 */
[----:B------:R-:W-:Y:S02]  /*5ed0*/  IMAD.MOV R8, RZ, RZ, -R8 ;  /* 0x000000ffff087224 */ /* 0x000fe400078e0a08 */
[----:B------:R-:W-:Y:S02]  /*5ee0*/  @!P3 IMAD.IADD R7, R7, 0x1, -R18 ;  /* 0x000000010707b824 */ /* 0x000fe400078e0a12 */
[----:B------:R-:W-:Y:S02]  /*5ef0*/  IMAD.MOV R2, RZ, RZ, -R2 ;  /* 0x000000ffff027224 */ /* 0x000fe400078e0a02 */
[C---:B------:R-:W-:Y:S02]  /*5f00*/  IMAD R20, R18.reuse, R5, R20 ;  /* 0x0000000512147224 */ /* 0x040fe400078e0214 */
[----:B------:R-:W-:-:S02]  /*5f10*/  IMAD R21, R18, R8, R21 ;  /* 0x0000000812157224 */ /* 0x000fc400078e0215 */
[----:B------:R-:W-:Y:S02]  /*5f20*/  IMAD R17, R18, R2, R17 ;  /* 0x0000000212117224 */ /* 0x000fe400078e0211 */
[----:B------:R-:W-:Y:S01]  /*5f30*/  @!P2 IMAD.IADD R6, R6, 0x1, -R18 ;  /* 0x000000010606a824 */ /* 0x000fe200078e0a12 */
[C---:B------:R-:W-:Y:S01]  /*5f40*/  ISETP.GT.U32.AND P2, PT, R18.reuse, R20, PT ;  /* 0x000000141200720c */ /* 0x040fe20003f44070 */
[----:B------:R-:W-:Y:S01]  /*5f50*/  IMAD.MOV.U32 R8, RZ, RZ, R7 ;  /* 0x000000ffff087224 */ /* 0x000fe200078e0007 */
[C---:B------:R-:W-:Y:S01]  /*5f60*/  ISETP.GT.U32.AND P3, PT, R18.reuse, R21, PT ;  /* 0x000000151200720c */ /* 0x040fe20003f64070 */
[----:B0-----:R-:W-:Y:S02]  /*5f70*/  IMAD.MOV.U32 R0, RZ, RZ, R11 ;  /* 0x000000ffff007224 */ /* 0x001fe400078e000b */
[----:B------:R-:W-:Y:S01]  /*5f80*/  @!P6 IMAD.MOV R8, RZ, RZ, -R8 ;  /* 0x000000ffff08e224 */ /* 0x000fe200078e0a08 */
        /* <DEDUP_REMOVED lines=8> */
[--C-:B------:R-:W-:Y:S01]  /*6010*/  @!P3 IMAD.IADD R21, R21, 0x1, -R18.reuse ;  /* 0x000000011515b824 */ /* 0x100fe200078e0a12 */
[----:B------:R-:W-:Y:S01]  /*6020*/  IABS R15, R3 ;  /* 0x00000003000f7213 */ /* 0x000fe20000000000 */
[----:B------:R-:W-:Y:S01]  /*6030*/  IMAD.HI.U32 R5, R25, R16, RZ ;  /* 0x0000001019057227 */ /* 0x000fe200078e00ff */
[C---:B------:R-:W-:Y:S01]  /*6040*/  ISETP.GT.U32.AND P2, PT, R18.reuse, R20, PT ;  /* 0x000000141200720c */ /* 0x040fe20003f44070 */
[----:B------:R0:W-:Y:S01]  /*6050*/  STL [R1+0x180], R8 ;  /* 0x0001800801007387 */ /* 0x0001e20000100800 */
[----:B------:R-:W-:Y:S01]  /*6060*/  ISETP.GT.U32.AND P3, PT, R18, R21, PT ;  /* 0x000000151200720c */ /* 0x000fe20003f64070 */
[----:B------:R-:W-:-:S02]  /*6070*/  @!P6 IMAD.IADD R17, R17, 0x1, -R18 ;  /* 0x000000011111e824 */ /* 0x000fc400078e0a12 */
[----:B------:R-:W-:-:S03]  /*6080*/  IMAD.HI.U32 R2, R25, R15, RZ ;  /* 0x0000000f19027227 */ /* 0x000fc600078e00ff */
[C---:B------:R-:W-:Y:S01]  /*6090*/  ISETP.GT.U32.AND P6, PT, R18.reuse, R17, PT ;  /* 0x000000111200720c */ /* 0x040fe20003fc4070 */
[----:B------:R-:W-:Y:S02]  /*60a0*/  IMAD.MOV R5, RZ, RZ, -R5 ;  /* 0x000000ffff057224 */ /* 0x000fe400078e0a05 */
[C---:B------:R-:W-:Y:S02]  /*60b0*/  VIADD R13, R19.reuse, 0x1ba ;  /* 0x000001ba130d7836 */ /* 0x040fe40000000000 */
[----:B------:R-:W-:Y:S02]  /*60c0*/  IMAD.MOV R2, RZ, RZ, -R2 ;  /* 0x000000ffff027224 */ /* 0x000fe400078e0a02 */
[C---:B------:R-:W-:Y:S01]  /*60d0*/  IMAD R16, R18.reuse, R5, R16 ;  /* 0x0000000512107224 */ /* 0x040fe200078e0210 */
[----:B------:R-:W-:Y:S01]  /*60e0*/  IABS R14, R13 ;  /* 0x0000000d000e7213 */ /* 0x000fe20000000000 */
[----:B------:R-:W-:Y:S02]  /*60f0*/  VIADD R12, R19, 0x1b8 ;  /* 0x000001b8130c7836 */ /* 0x000fe40000000000 */
[----:B------:R-:W-:-:S02]  /*6100*/  IMAD R15, R18, R2, R15 ;  /* 0x00000002120f7224 */ /* 0x000fc400078e020f */
[----:B------:R-:W-:Y:S01]  /*6110*/  @!P2 IMAD.IADD R20, R20, 0x1, -R18 ;  /* 0x000000011414a824 */ /* 0x000fe200078e0a12 */
[----:B0-----:R-:W-:Y:S01]  /*6120*/  IABS R8, R12 ;  /* 0x0000000c00087213 */ /* 0x001fe20000000000 */
[----:B------:R-:W-:Y:S01]  /*6130*/  IMAD.HI.U32 R2, R25, R14, RZ ;  /* 0x0000000e19027227 */ /* 0x000fe200078e00ff */
[----:B------:R-:W-:-:S03]  /*6140*/  ISETP.GT.U32.AND P2, PT, R18, R16, PT ;  /* 0x000000101200720c */ /* 0x000fc60003f44070 */
[--C-:B------:R-:W-:Y:S01]  /*6150*/  @!P3 IMAD.IADD R21, R21, 0x1, -R18.reuse ;  /* 0x000000011515b824 */ /* 0x100fe200078e0a12 */
[----:B------:R-:W-:Y:S01]  /*6160*/  ISETP.GE.AND P3, PT, R3, RZ, PT ;  /* 0x000000ff0300720c */ /* 0x000fe20003f66270 */
[----:B------:R-:W-:Y:S01]  /*6170*/  @!P6 IMAD.IADD R17, R17, 0x1, -R18 ;  /* 0x000000011111e824 */ /* 0x000fe200078e0a12 */
[----:B------:R-:W-:Y:S01]  /*6180*/  ISETP.GT.U32.AND P6, PT, R18, R15, PT ;  /* 0x0000000f1200720c */ /* 0x000fe20003fc4070 */
[----:B------:R-:W-:Y:S02]  /*6190*/  IMAD.MOV R2, RZ, RZ, -R2 ;  /* 0x000000ffff027224 */ /* 0x000fe400078e0a02 */
[----:B------:R-:W-:-:S04]  /*61a0*/  IMAD.HI.U32 R3, R25, R8, RZ ;  /* 0x0000000819037227 */ /* 0x000fc800078e00ff */
[----:B------:R-:W-:Y:S02]  /*61b0*/  IMAD.MOV.U32 R0, RZ, RZ, R6 ;  /* 0x000000ffff007224 */ /* 0x000fe400078e0006 */
[----:B------:R-:W-:Y:S02]  /*61c0*/  IMAD R14, R18, R2, R14 ;  /* 0x00000002120e7224 */ /* 0x000fe400078e020e */
[----:B------:R-:W-:Y:S02]  /*61d0*/  IMAD.MOV R3, RZ, RZ, -R3 ;  /* 0x000000ffff037224 */ /* 0x000fe400078e0a03 */
[----:B------:R-:W-:Y:S01]  /*61e0*/  @!P5 IMAD.MOV R0, RZ, RZ, -R0 ;  /* 0x000000ffff00d224 */ /* 0x000fe200078e0a00 */
[----:B------:R-:W-:Y:S01]  /*61f0*/  ISETP.GE.AND P5, PT, R4, RZ, PT ;  /* 0x000000ff0400720c */ /* 0x000fe20003fa6270 */
[----:B------:R-:W-:Y:S01]  /*6200*/  @!P2 IMAD.IADD R16, R16, 0x1, -R18 ;  /* 0x000000011010a824 */ /* 0x000fe200078e0a12 */
[C---:B------:R-:W-:Y:S01]  /*6210*/  ISETP.GT.U32.AND P2, PT, R18.reuse, R14, PT ;  /* 0x0000000e1200720c */ /* 0x040fe20003f44070 */
[----:B------:R-:W-:Y:S01]  /*6220*/  IMAD R3, R18, R3, R8 ;  /* 0x0000000312037224 */ /* 0x000fe200078e0208 */
[----:B------:R0:W-:Y:S01]  /*6230*/  STL [R1+0x184], R0 ;  /* 0x0001840001007387 */ /* 0x0001e20000100800 */
[----:B------:R-:W-:-:S02]  /*6240*/  @!P6 IMAD.IADD R15, R15, 0x1, -R18 ;  /* 0x000000010f0fe824 */ /* 0x000fc400078e0a12 */
[C---:B------:R-:W-:Y:S01]  /*6250*/  VIADD R11, R19.reuse, 0x1b6 ;  /* 0x000001b6130b7836 */ /* 0x040fe20000000000 */
[----:B------:R-:W-:Y:S01]  /*6260*/  ISETP.GT.U32.AND P6, PT, R18, R3, PT ;  /* 0x000000031200720c */ /* 0x000fe20003fc4070 */
[C---:B------:R-:W-:Y:S02]  /*6270*/  VIADD R10, R19.reuse, 0x1b4 ;  /* 0x000001b4130a7836 */ /* 0x040fe40000000000 */
[C---:B------:R-:W-:Y:S01]  /*6280*/  VIADD R9, R19.reuse, 0x1b2 ;  /* 0x000001b213097836 */ /* 0x040fe20000000000 */
[----:B------:R-:W-:Y:S01]  /*6290*/  IABS R7, R11 ;  /* 0x0000000b00077213 */ /* 0x000fe20000000000 */
[----:B------:R-:W-:Y:S01]  /*62a0*/  VIADD R8, R19, 0x1ae ;  /* 0x000001ae13087836 */ /* 0x000fe20000000000 */
[----:B------:R-:W-:Y:S01]  /*62b0*/  IABS R6, R10 ;  /* 0x0000000a00067213 */ /* 0x000fe20000000000 */
[----:B0-----:R-:W-:Y:S01]  /*62c0*/  IMAD.MOV.U32 R0, RZ, RZ, R21 ;  /* 0x000000ffff007224 */ /* 0x001fe200078e0015 */
[----:B------:R-:W-:Y:S01]  /*62d0*/  IABS R5, R9 ;  /* 0x0000000900057213 */ /* 0x000fe20000000000 */
[----:B------:R-:W-:Y:S01]  /*62e0*/  @!P2 IMAD.IADD R14, R14, 0x1, -R18 ;  /* 0x000000010e0ea824 */ /* 0x000fe200078e0a12 */
[C---:B------:R-:W-:Y:S01]  /*62f0*/  ISETP.GT.U32.AND P2, PT, R18.reuse, R16, PT ;  /* 0x000000101200720c */ /* 0x040fe20003f44070 */
[----:B------:R-:W-:Y:S01]  /*6300*/  @!P0 IMAD.MOV R0, RZ, RZ, -R0 ;  /* 0x000000ffff008224 */ /* 0x000fe200078e0a00 */
[----:B------:R-:W-:Y:S01]  /*6310*/  ISETP.GT.U32.AND P0, PT, R18, R15, PT ;  /* 0x0000000f1200720c */ /* 0x000fe20003f04070 */
[----:B------:R-:W-:-:S03]  /*6320*/  IMAD.HI.U32 R22, R25, R7, RZ ;  /* 0x0000000719167227 */ /* 0x000fc600078e00ff */
[----:B------:R0:W-:Y:S01]  /*6330*/  STL [R1+0x188], R0 ;  /* 0x0001880001007387 */ /* 0x0001e20000100800 */
[----:B------:R-:W-:-:S04]  /*6340*/  IMAD.HI.U32 R4, R25, R6, RZ ;  /* 0x0000000619047227 */ /* 0x000fc800078e00ff */
[----:B------:R-:W-:Y:S01]  /*6350*/  @!P6 IMAD.IADD R3, R3, 0x1, -R18 ;  /* 0x000000010303e824 */ /* 0x000fe200078e0a12 */
[----:B------:R-:W-:Y:S01]  /*6360*/  ISETP.GT.U32.AND P6, PT, R18, R14, PT ;  /* 0x0000000e1200720c */ /* 0x000fe20003fc4070 */
[----:B------:R-:W-:Y:S02]  /*6370*/  IMAD.MOV R22, RZ, RZ, -R22 ;  /* 0x000000ffff167224 */ /* 0x000fe400078e0a16 */
[----:B------:R-:W-:-:S04]  /*6380*/  IMAD.HI.U32 R2, R25, R5, RZ ;  /* 0x0000000519027227 */ /* 0x000fc800078e00ff */
[----:B0-----:R-:W-:Y:S01]  /*6390*/  IMAD.MOV.U32 R0, RZ, RZ, R20 ;  /* 0x000000ffff007224 */ /* 0x001fe200078e0014 */
[----:B------:R-:W-:Y:S01]  /*63a0*/  IABS R20, R8 ;  /* 0x0000000800147213 */ /* 0x000fe20000000000 */
[----:B------:R-:W-:Y:S02]  /*63b0*/  IMAD.MOV R4, RZ, RZ, -R4 ;  /* 0x000000ffff047224 */ /* 0x000fe400078e0a04 */
[----:B------:R-:W-:Y:S01]  /*63c0*/  @!P4 IMAD.MOV R0, RZ, RZ, -R0 ;  /* 0x000000ffff00c224 */ /* 0x000fe200078e0a00 */
[C---:B------:R-:W-:Y:S01]  /*63d0*/  ISETP.GT.U32.AND P4, PT, R18.reuse, R3, PT ;  /* 0x000000031200720c */ /* 0x040fe20003f84070 */
[C---:B------:R-:W-:Y:S02]  /*63e0*/  IMAD R7, R18.reuse, R22, R7 ;  /* 0x0000001612077224 */ /* 0x040fe400078e0207 */
[----:B------:R-:W-:Y:S01]  /*63f0*/  IMAD.MOV R2, RZ, RZ, -R2 ;  /* 0x000000ffff027224 */ /* 0x000fe200078e0a02 */
[----:B------:R0:W-:Y:S01]  /*6400*/  STL [R1+0x18c], R0 ;  /* 0x00018c0001007387 */ /* 0x0001e20000100800 */
[----:B------:R-:W-:-:S02]  /*6410*/  IMAD R4, R18, R4, R6 ;  /* 0x0000000412047224 */ /* 0x000fc400078e0206 */
[----:B------:R-:W-:Y:S02]  /*6420*/  IMAD R2, R18, R2, R5 ;  /* 0x0000000212027224 */ /* 0x000fe400078e0205 */
[--C-:B------:R-:W-:Y:S01]  /*6430*/  @!P2 IMAD.IADD R16, R16, 0x1, -R18.reuse ;  /* 0x000000011010a824 */ /* 0x100fe200078e0a12 */
[----:B------:R-:W-:Y:S01]  /*6440*/  ISETP.GT.U32.AND P2, PT, R18, R4, PT ;  /* 0x000000041200720c */ /* 0x000fe20003f44070 */
[----:B------:R-:W-:Y:S02]  /*6450*/  VIADD R6, R19, 0x1b0 ;  /* 0x000001b013067836 */ /* 0x000fe40000000000 */
[--C-:B------:R-:W-:Y:S01]  /*6460*/  @!P6 IMAD.IADD R14, R14, 0x1, -R18.reuse ;  /* 0x000000010e0ee824 */ /* 0x100fe200078e0a12 */
[C---:B------:R-:W-:Y:S01]  /*6470*/  ISETP.GT.U32.AND P6, PT, R18.reuse, R2, PT ;  /* 0x000000021200720c */ /* 0x040fe20003fc4070 */
[----:B0-----:R-:W-:Y:S01]  /*6480*/  IMAD.MOV.U32 R0, RZ, RZ, R17 ;  /* 0x000000ffff007224 */ /* 0x001fe200078e0011 */
[----:B------:R-:W-:Y:S01]  /*6490*/  IABS R5, R6 ;  /* 0x0000000600057213 */ /* 0x000fe20000000000 */
[----:B------:R-:W-:Y:S01]  /*64a0*/  @!P0 IMAD.IADD R15, R15, 0x1, -R18 ;  /* 0x000000010f0f8824 */ /* 0x000fe200078e0a12 */
[----:B------:R-:W-:Y:S01]  /*64b0*/  ISETP.GE.AND P0, PT, R13, RZ, PT ;  /* 0x000000ff0d00720c */ /* 0x000fe20003f06270 */
[----:B------:R-:W-:Y:S01]  /*64c0*/  @!P1 IMAD.MOV R0, RZ, RZ, -R0 ;  /* 0x000000ffff009224 */ /* 0x000fe200078e0a00 */
[----:B------:R-:W-:Y:S01]  /*64d0*/  ISETP.GT.U32.AND P1, PT, R18, R7, PT ;  /* 0x000000071200720c */ /* 0x000fe20003f24070 */
[----:B------:R-:W-:-:S02]  /*64e0*/  IMAD.MOV.U32 R21, RZ, RZ, R16 ;  /* 0x000000ffff157224 */ /* 0x000fc400078e0010 */
[C---:B------:R-:W-:Y:S01]  /*64f0*/  IMAD.HI.U32 R17, R25.reuse, R5, RZ ;  /* 0x0000000519117227 */ /* 0x040fe200078e00ff */
[----:B------:R0:W-:Y:S03]  /*6500*/  STL [R1+0x194], R0 ;  /* 0x0001940001007387 */ /* 0x0001e60000100800 */
[----:B------:R-:W-:Y:S01]  /*6510*/  @!P2 IMAD.IADD R4, R4, 0x1, -R18 ;  /* 0x000000010404a824 */ /* 0x000fe200078e0a12 */
[----:B------:R-:W-:Y:S01]  /*6520*/  ISETP.GE.AND P2, PT, R10, RZ, PT ;  /* 0x000000ff0a00720c */ /* 0x000fe20003f46270 */
[----:B------:R-:W-:-:S04]  /*6530*/  IMAD.HI.U32 R13, R25, R20, RZ ;  /* 0x00000014190d7227 */ /* 0x000fc800078e00ff */
[--C-:B------:R-:W-:Y:S01]  /*6540*/  @!P1 IMAD.IADD R7, R7, 0x1, -R18.reuse ;  /* 0x0000000107079824 */ /* 0x100fe200078e0a12 */
[----:B------:R-:W-:Y:S01]  /*6550*/  ISETP.GE.AND P1, PT, R11, RZ, PT ;  /* 0x000000ff0b00720c */ /* 0x000fe20003f26270 */
[----:B0-----:R-:W-:Y:S02]  /*6560*/  IMAD.MOV.U32 R0, RZ, RZ, R15 ;  /* 0x000000ffff007224 */ /* 0x001fe400078e000f */
[--C-:B------:R-:W-:Y:S01]  /*6570*/  @!P4 IMAD.IADD R3, R3, 0x1, -R18.reuse ;  /* 0x000000010303c824 */ /* 0x100fe200078e0a12 */
[----:B------:R-:W-:Y:S01]  /*6580*/  ISETP.GE.AND P4, PT, R12, RZ, PT ;  /* 0x000000ff0c00720c */ /* 0x000fe20003f86270 */
[----:B------:R-:W-:Y:S01]  /*6590*/  @!P5 IMAD.MOV R21, RZ, RZ, -R21 ;  /* 0x000000ffff15d224 */ /* 0x000fe200078e0a15 */
[----:B------:R-:W-:Y:S01]  /*65a0*/  ISETP.GT.U32.AND P5, PT, R18, R7, PT ;  /* 0x000000071200720c */ /* 0x000fe20003fa4070 */
[----:B------:R-:W-:Y:S02]  /*65b0*/  IMAD.MOV R17, RZ, RZ, -R17 ;  /* 0x000000ffff117224 */ /* 0x000fe400078e0a11 */
[----:B------:R-:W-:Y:S01]  /*65c0*/  @!P6 IMAD.IADD R2, R2, 0x1, -R18 ;  /* 0x000000010202e824 */ /* 0x000fe200078e0a12 */
[----:B------:R-:W-:Y:S01]  /*65d0*/  STL [R1+0x198], R21 ;  /* 0x0001981501007387 */ /* 0x000fe20000100800 */
[----:B------:R-:W-:Y:S01]  /*65e0*/  @!P3 IMAD.MOV R0, RZ, RZ, -R0 ;  /* 0x000000ffff00b224 */ /* 0x000fe200078e0a00 */
[C---:B------:R-:W-:Y:S01]  /*65f0*/  ISETP.GT.U32.AND P3, PT, R18.reuse, R4, PT ;  /* 0x000000041200720c */ /* 0x040fe20003f64070 */
[----:B------:R-:W-:Y:S01]  /*6600*/  IMAD.MOV R13, RZ, RZ, -R13 ;  /* 0x000000ffff0d7224 */ /* 0x000fe200078e0a0d */
[C---:B------:R-:W-:Y:S01]  /*6610*/  ISETP.GT.U32.AND P6, PT, R18.reuse, R2, PT ;  /* 0x000000021200720c */ /* 0x040fe20003fc4070 */
[C---:B------:R-:W-:Y:S01]  /*6620*/  IMAD R10, R18.reuse, R17, R5 ;  /* 0x00000011120a7224 */ /* 0x040fe200078e0205 */
[----:B------:R0:W-:Y:S01]  /*6630*/  STL [R1+0x19c], R0 ;  /* 0x00019c0001007387 */ /* 0x0001e20000100800 */
[----:B------:R-:W-:-:S02]  /*6640*/  IMAD R5, R18, R13, R20 ;  /* 0x0000000d12057224 */ /* 0x000fc400078e0214 */
[----:B------:R-:W-:Y:S02]  /*6650*/  IMAD.MOV.U32 R13, RZ, RZ, R14 ;  /* 0x000000ffff0d7224 */ /* 0x000fe400078e000e */
[----:B------:R-:W-:Y:S02]  /*6660*/  VIADD R12, R19, 0x1ac ;  /* 0x000001ac130c7836 */ /* 0x000fe40000000000 */
[----:B------:R-:W-:Y:S01]  /*6670*/  @!P0 IMAD.MOV R13, RZ, RZ, -R13 ;  /* 0x000000ffff0d8224 */ /* 0x000fe200078e0a0d */
[C---:B------:R-:W-:Y:S01]  /*6680*/  ISETP.GT.U32.AND P0, PT, R18.reuse, R10, PT ;  /* 0x0000000a1200720c */ /* 0x040fe20003f04070 */
[--C-:B------:R-:W-:Y:S01]  /*6690*/  @!P5 IMAD.IADD R7, R7, 0x1, -R18.reuse ;  /* 0x000000010707d824 */ /* 0x100fe200078e0a12 */
[----:B------:R-:W-:Y:S01]  /*66a0*/  ISETP.GT.U32.AND P5, PT, R18, R5, PT ;  /* 0x000000051200720c */ /* 0x000fe20003fa4070 */
[----:B0-----:R-:W-:Y:S01]  /*66b0*/  IMAD.MOV.U32 R0, RZ, RZ, R3 ;  /* 0x000000ffff007224 */ /* 0x001fe200078e0003 */
[----:B------:R-:W-:Y:S01]  /*66c0*/  IABS R3, R12 ;  /* 0x0000000c00037213 */ /* 0x000fe20000000000 */
[----:B------:R-:W-:Y:S01]  /*66d0*/  @!P3 IMAD.IADD R4, R4, 0x1, -R18 ;  /* 0x000000010404b824 */ /* 0x000fe200078e0a12 */
[----:B------:R0:W-:Y:S01]  /*66e0*/  STL [R1+0x1c0], R13 ;  /* 0x0001c00d01007387 */ /* 0x0001e20000100800 */
[----:B------:R-:W-:Y:S01]  /*66f0*/  @!P4 IMAD.MOV R0, RZ, RZ, -R0 ;  /* 0x000000ffff00c224 */ /* 0x000fe200078e0a00 */
[----:B------:R-:W-:Y:S01]  /*6700*/  ISETP.GE.AND P4, PT, R9, RZ, PT ;  /* 0x000000ff0900720c */ /* 0x000fe20003f86270 */
[----:B------:R-:W-:Y:S01]  /*6710*/  @!P6 IMAD.IADD R2, R2, 0x1, -R18 ;  /* 0x000000010202e824 */ /* 0x000fe200078e0a12 */
[----:B------:R-:W-:Y:S01]  /*6720*/  ISETP.GE.AND P6, PT, R8, RZ, PT ;  /* 0x000000ff0800720c */ /* 0x000fe20003fc6270 */
[----:B------:R-:W-:Y:S01]  /*6730*/  IMAD.HI.U32 R8, R25, R3, RZ ;  /* 0x0000000319087227 */ /* 0x000fe200078e00ff */
[----:B------:R1:W-:Y:S01]  /*6740*/  STL [R1+0x1d8], R0 ;  /* 0x0001d80001007387 */ /* 0x0003e20000100800 */
[----:B------:R-:W-:-:S02]  /*6750*/  ISETP.GE.AND P3, PT, R6, RZ, PT ;  /* 0x000000ff0600720c */ /* 0x000fc40003f66270 */
[----:B------:R-:W-:Y:S02]  /*6760*/  VIADD R11, R19, 0x1aa ;  /* 0x000001aa130b7836 */ /* 0x000fe40000000000 */
[----:B0-----:R-:W-:Y:S02]  /*6770*/  IMAD.MOV.U32 R13, RZ, RZ, R7 ;  /* 0x000000ffff0d7224 */ /* 0x001fe400078e0007 */
[----:B------:R-:W-:Y:S01]  /*6780*/  @!P0 IMAD.IADD R10, R10, 0x1, -R18 ;  /* 0x000000010a0a8824 */ /* 0x000fe200078e0a12 */
[----:B------:R-:W-:Y:S01]  /*6790*/  IABS R14, R11 ;  /* 0x0000000b000e7213 */ /* 0x000fe20000000000 */
[----:B------:R-:W-:Y:S01]  /*67a0*/  @!P1 IMAD.MOV R13, RZ, RZ, -R13 ;  /* 0x000000ffff0d9224 */ /* 0x000fe200078e0a0d */
[----:B------:R-:W-:Y:S01]  /*67b0*/  ISETP.GE.AND P0, PT, R12, RZ, PT ;  /* 0x000000ff0c00720c */ /* 0x000fe20003f06270 */
[----:B-1----:R-:W-:Y:S01]  /*67c0*/  IMAD.MOV.U32 R0, RZ, RZ, R4 ;  /* 0x000000ffff007224 */ /* 0x002fe200078e0004 */
[----:B------:R-:W-:Y:S01]  /*67d0*/  ISETP.GT.U32.AND P1, PT, R18, R10, PT ;  /* 0x0000000a1200720c */ /* 0x000fe20003f24070 */
[----:B------:R-:W-:Y:S01]  /*67e0*/  IMAD.MOV R8, RZ, RZ, -R8 ;  /* 0x000000ffff087224 */ /* 0x000fe200078e0a08 */
[----:B------:R-:W-:Y:S01]  /*67f0*/  STL [R1+0x1dc], R13 ;  /* 0x0001dc0d01007387 */ /* 0x000fe20000100800 */
[----:B------:R-:W-:Y:S01]  /*6800*/  @!P2 IMAD.MOV R0, RZ, RZ, -R0 ;  /* 0x000000ffff00a224 */ /* 0x000fe200078e0a00 */
[----:B------:R-:W-:Y:S01]  /*6810*/  ISETP.GE.AND P2, PT, R11, RZ, PT ;  /* 0x000000ff0b00720c */ /* 0x000fe20003f46270 */
[----:B------:R-:W-:-:S02]  /*6820*/  @!P5 IMAD.IADD R5, R5, 0x1, -R18 ;  /* 0x000000010505d824 */ /* 0x000fc400078e0a12 */
[C---:B------:R-:W-:Y:S01]  /*6830*/  IMAD R7, R18.reuse, R8, R3 ;  /* 0x0000000812077224 */ /* 0x040fe200078e0203 */
[----:B------:R0:W-:Y:S01]  /*6840*/  STL [R1+0x1d4], R0 ;  /* 0x0001d40001007387 */ /* 0x0001e20000100800 */
[----:B------:R-:W-:Y:S01]  /*6850*/  IMAD.HI.U32 R6, R25, R14, RZ ;  /* 0x0000000e19067227 */ /* 0x000fe200078e00ff */
[----:B------:R-:W-:-:S03]  /*6860*/  ISETP.GT.U32.AND P5, PT, R18, R5, PT ;  /* 0x000000051200720c */ /* 0x000fc60003fa4070 */
[----:B------:R-:W-:Y:S02]  /*6870*/  IMAD.MOV R6, RZ, RZ, -R6 ;  /* 0x000000ffff067224 */ /* 0x000fe400078e0a06 */
[----:B------:R-:W-:Y:S02]  /*6880*/  VIADD R12, R19, 0x1a8 ;  /* 0x000001a8130c7836 */ /* 0x000fe40000000000 */
[----:B------:R-:W-:Y:S02]  /*6890*/  IMAD R14, R18, R6, R14 ;  /* 0x00000006120e7224 */ /* 0x000fe400078e020e */
[----:B0-----:R-:W-:Y:S02]  /*68a0*/  IMAD.MOV.U32 R0, RZ, RZ, R2 ;  /* 0x000000ffff007224 */ /* 0x001fe400078e0002 */
[----:B------:R-:W-:Y:S01]  /*68b0*/  @!P1 IMAD.IADD R10, R10, 0x1, -R18 ;  /* 0x000000010a0a9824 */ /* 0x000fe200078e0a12 */
[----:B------:R-:W-:Y:S01]  /*68c0*/  ISETP.GE.AND P1, PT, R12, RZ, PT ;  /* 0x000000ff0c00720c */ /* 0x000fe20003f26270 */
[----:B------:R-:W-:Y:S01]  /*68d0*/  @!P4 IMAD.MOV R0, RZ, RZ, -R0 ;  /* 0x000000ffff00c224 */ /* 0x000fe200078e0a00 */
[C---:B------:R-:W-:Y:S01]  /*68e0*/  ISETP.GT.U32.AND P4, PT, R18.reuse, R7, PT ;  /* 0x000000071200720c */ /* 0x040fe20003f84070 */
[----:B------:R-:W-:Y:S01]  /*68f0*/  @!P5 IMAD.IADD R5, R5, 0x1, -R18 ;  /* 0x000000010505d824 */ /* 0x000fe200078e0a12 */
[----:B------:R-:W-:Y:S01]  /*6900*/  IABS R12, R12 ;  /* 0x0000000c000c7213 */ /* 0x000fe20000000000 */
[C---:B------:R-:W-:Y:S01]  /*6910*/  VIADD R2, R19.reuse, 0x1a4 ;  /* 0x000001a413027836 */ /* 0x040fe20000000000 */
[----:B------:R0:W-:Y:S01]  /*6920*/  STL [R1+0x1e4], R0 ;  /* 0x0001e40001007387 */ /* 0x0001e20000100800 */
[----:B------:R-:W-:Y:S01]  /*6930*/  ISETP.GT.U32.AND P5, PT, R18, R14, PT ;  /* 0x0000000e1200720c */ /* 0x000fe20003fa4070 */
[----:B------:R-:W-:-:S02]  /*6940*/  VIADD R4, R19, 0x1a6 ;  /* 0x000001a613047836 */ /* 0x000fc40000000000 */
[----:B------:R-:W-:Y:S01]  /*6950*/  IMAD.HI.U32 R8, R25, R12, RZ ;  /* 0x0000000c19087227 */ /* 0x000fe200078e00ff */
[----:B------:R-:W-:Y:S02]  /*6960*/  IABS R6, R2 ;  /* 0x0000000200067213 */ /* 0x000fe40000000000 */
[----:B------:R-:W-:Y:S01]  /*6970*/  IABS R3, R4 ;  /* 0x0000000400037213 */ /* 0x000fe20000000000 */
[----:B------:R-:W-:Y:S02]  /*6980*/  IMAD.MOV R8, RZ, RZ, -R8 ;  /* 0x000000ffff087224 */ /* 0x000fe400078e0a08 */
[----:B0-----:R-:W-:Y:S02]  /*6990*/  IMAD.MOV.U32 R0, RZ, RZ, R10 ;  /* 0x000000ffff007224 */ /* 0x001fe400078e000a */
[----:B------:R-:W-:Y:S01]  /*69a0*/  @!P4 IMAD.IADD R7, R7, 0x1, -R18 ;  /* 0x000000010707c824 */ /* 0x000fe200078e0a12 */
[----:B------:R-:W-:Y:S01]  /*69b0*/  ISETP.GE.AND P4, PT, R4, RZ, PT ;  /* 0x000000ff0400720c */ /* 0x000fe20003f86270 */
[----:B------:R-:W-:-:S02]  /*69c0*/  @!P3 IMAD.MOV R0, RZ, RZ, -R0 ;  /* 0x000000ffff00b224 */ /* 0x000fc400078e0a00 */
[----:B------:R-:W-:Y:S01]  /*69d0*/  IMAD.MOV.U32 R10, RZ, RZ, R6 ;  /* 0x000000ffff0a7224 */ /* 0x000fe200078e0006 */
[----:B------:R-:W-:Y:S01]  /*69e0*/  ISETP.GT.U32.AND P3, PT, R18, R7, PT ;  /* 0x000000071200720c */ /* 0x000fe20003f64070 */
[----:B------:R-:W-:Y:S01]  /*69f0*/  @!P5 IMAD.IADD R14, R14, 0x1, -R18 ;  /* 0x000000010e0ed824 */ /* 0x000fe200078e0a12 */
[----:B------:R0:W-:Y:S01]  /*6a00*/  STL [R1+0x1e8], R0 ;  /* 0x0001e80001007387 */ /* 0x0001e20000100800 */
[C---:B------:R-:W-:Y:S02]  /*6a10*/  IMAD R12, R18.reuse, R8, R12 ;  /* 0x00000008120c7224 */ /* 0x040fe400078e020c */
[----:B------:R-:W-:Y:S01]  /*6a20*/  IMAD.HI.U32 R4, R25, R10, RZ ;  /* 0x0000000a19047227 */ /* 0x000fe200078e00ff */
[----:B------:R-:W-:-:S03]  /*6a30*/  ISETP.GT.U32.AND P5, PT, R18, R14, PT ;  /* 0x0000000e1200720c */ /* 0x000fc60003fa4070 */
[----:B------:R-:W-:-:S04]  /*6a40*/  IMAD.HI.U32 R6, R25, R3, RZ ;  /* 0x0000000319067227 */ /* 0x000fc800078e00ff */
[----:B0-----:R-:W-:Y:S02]  /*6a50*/  IMAD.MOV.U32 R0, RZ, RZ, R5 ;  /* 0x000000ffff007224 */ /* 0x001fe400078e0005 */
[----:B------:R-:W-:Y:S01]  /*6a60*/  @!P3 IMAD.IADD R7, R7, 0x1, -R18 ;  /* 0x000000010707b824 */ /* 0x000fe200078e0a12 */
[----:B------:R-:W-:Y:S01]  /*6a70*/  ISETP.GT.U32.AND P3, PT, R18, R12, PT ;  /* 0x0000000c1200720c */ /* 0x000fe20003f64070 */
[----:B------:R-:W-:Y:S01]  /*6a80*/  @!P6 IMAD.MOV R0, RZ, RZ, -R0 ;  /* 0x000000ffff00e224 */ /* 0x000fe200078e0a00 */
[----:B------:R-:W-:Y:S01]  /*6a90*/  ISETP.GE.AND P6, PT, R2, RZ, PT ;  /* 0x000000ff0200720c */ /* 0x000fe20003fc6270 */
[----:B------:R-:W-:Y:S02]  /*6aa0*/  IMAD.MOV R4, RZ, RZ, -R4 ;  /* 0x000000ffff047224 */ /* 0x000fe400078e0a04 */
[----:B------:R-:W-:Y:S01]  /*6ab0*/  IMAD.MOV R6, RZ, RZ, -R6 ;  /* 0x000000ffff067224 */ /* 0x000fe200078e0a06 */
[----:B------:R0:W-:Y:S01]  /*6ac0*/  STL [R1+0x1ec], R0 ;  /* 0x0001ec0001007387 */ /* 0x0001e20000100800 */
[----:B------:R-:W-:-:S02]  /*6ad0*/  IMAD R10, R18, R4, R10 ;  /* 0x00000004120a7224 */ /* 0x000fc400078e020a */
[----:B------:R-:W-:Y:S02]  /*6ae0*/  IMAD R3, R18, R6, R3 ;  /* 0x0000000612037224 */ /* 0x000fe400078e0203 */
[C---:B------:R-:W-:Y:S02]  /*6af0*/  VIADD R13, R19.reuse, 0x1a0 ;  /* 0x000001a0130d7836 */ /* 0x040fe40000000000 */
[----:B------:R-:W-:Y:S02]  /*6b00*/  VIADD R2, R19, 0x1a2 ;  /* 0x000001a213027836 */ /* 0x000fe40000000000 */
[--C-:B------:R-:W-:Y:S01]  /*6b10*/  @!P5 IMAD.IADD R14, R14, 0x1, -R18.reuse ;  /* 0x000000010e0ed824 */ /* 0x100fe200078e0a12 */
[----:B------:R-:W-:Y:S01]  /*6b20*/  ISETP.GT.U32.AND P5, PT, R18, R3, PT ;  /* 0x000000031200720c */ /* 0x000fe20003fa4070 */
[----:B0-----:R-:W-:Y:S01]  /*6b30*/  IMAD.MOV.U32 R0, RZ, RZ, R7 ;  /* 0x000000ffff007224 */ /* 0x001fe200078e0007 */
[----:B------:R-:W-:Y:S01]  /*6b40*/  IABS R11, R13 ;  /* 0x0000000d000b7213 */ /* 0x000fe20000000000 */
[----:B------:R-:W-:Y:S01]  /*6b50*/  @!P3 IMAD.IADD R12, R12, 0x1, -R18 ;  /* 0x000000010c0cb824 */ /* 0x000fe200078e0a12 */
[----:B------:R-:W-:Y:S01]  /*6b60*/  IABS R6, R2 ;  /* 0x0000000200067213 */ /* 0x000fe20000000000 */
[----:B------:R-:W-:Y:S01]  /*6b70*/  @!P0 IMAD.MOV R0, RZ, RZ, -R0 ;  /* 0x000000ffff008224 */ /* 0x000fe200078e0a00 */
[C---:B------:R-:W-:Y:S01]  /*6b80*/  ISETP.GT.U32.AND P0, PT, R18.reuse, R10, PT ;  /* 0x0000000a1200720c */ /* 0x040fe20003f04070 */
[----:B------:R-:W-:Y:S01]  /*6b90*/  IMAD.MOV.U32 R7, RZ, RZ, R11 ;  /* 0x000000ffff077224 */ /* 0x000fe200078e000b */
[----:B------:R-:W-:Y:S01]  /*6ba0*/  ISETP.GT.U32.AND P3, PT, R18, R12, PT ;  /* 0x0000000c1200720c */ /* 0x000fe20003f64070 */
[----:B------:R-:W-:Y:S01]  /*6bb0*/  IMAD.HI.U32 R11, R25, R6, RZ ;  /* 0x00000006190b7227 */ /* 0x000fe200078e00ff */
[----:B------:R0:W-:Y:S03]  /*6bc0*/  STL [R1+0x200], R0 ;  /* 0x0002000001007387 */ /* 0x0001e60000100800 */
[----:B------:R-:W-:-:S02]  /*6bd0*/  VIADD R9, R19, 0x19e ;  /* 0x0000019e13097836 */ /* 0x000fc40000000000 */
[----:B------:R-:W-:Y:S02]  /*6be0*/  IMAD.MOV R11, RZ, RZ, -R11 ;  /* 0x000000ffff0b7224 */ /* 0x000fe400078e0a0b */
[----:B------:R-:W-:Y:S01]  /*6bf0*/  VIADD R4, R19, 0x19c ;  /* 0x0000019c13047836 */ /* 0x000fe20000000000 */
[----:B------:R-:W-:Y:S01]  /*6c00*/  IABS R8, R9 ;  /* 0x0000000900087213 */ /* 0x000fe20000000000 */
[----:B------:R-:W-:Y:S02]  /*6c10*/  @!P0 IMAD.IADD R10, R10, 0x1, -R18 ;  /* 0x000000010a0a8824 */ /* 0x000fe400078e0a12 */
[----:B0-----:R-:W-:Y:S01]  /*6c20*/  IMAD.MOV.U32 R0, RZ, RZ, R14 ;  /* 0x000000ffff007224 */ /* 0x001fe200078e000e */
[----:B------:R-:W-:Y:S01]  /*6c30*/  IABS R5, R4 ;  /* 0x0000000400057213 */ /* 0x000fe20000000000 */
[----:B------:R-:W-:Y:S01]  /*6c40*/  @!P5 IMAD.IADD R3, R3, 0x1, -R18 ;  /* 0x000000010303d824 */ /* 0x000fe200078e0a12 */
[----:B------:R-:W-:Y:S01]  /*6c50*/  ISETP.GT.U32.AND P0, PT, R18, R10, PT ;  /* 0x0000000a1200720c */ /* 0x000fe20003f04070 */
[----:B------:R-:W-:Y:S01]  /*6c60*/  @!P2 IMAD.MOV R0, RZ, RZ, -R0 ;  /* 0x000000ffff00a224 */ /* 0x000fe200078e0a00 */
[----:B------:R-:W-:Y:S01]  /*6c70*/  ISETP.GE.AND P2, PT, R2, RZ, PT ;  /* 0x000000ff0200720c */ /* 0x000fe20003f46270 */
[C---:B------:R-:W-:Y:S01]  /*6c80*/  IMAD R2, R18.reuse, R11, R6 ;  /* 0x0000000b12027224 */ /* 0x040fe200078e0206 */
[----:B------:R-:W-:Y:S01]  /*6c90*/  ISETP.GT.U32.AND P5, PT, R18, R3, PT ;  /* 0x000000031200720c */ /* 0x000fe20003fa4070 */
[----:B------:R-:W-:Y:S01]  /*6ca0*/  @!P3 IMAD.IADD R12, R12, 0x1, -R18 ;  /* 0x000000010c0cb824 */ /* 0x000fe200078e0a12 */
[----:B------:R0:W-:Y:S01]  /*6cb0*/  STL [R1+0x204], R0 ;  /* 0x0002040001007387 */ /* 0x0001e20000100800 */
[----:B------:R-:W-:Y:S01]  /*6cc0*/  IMAD.HI.U32 R6, R25, R8, RZ ;  /* 0x0000000819067227 */ /* 0x000fe200078e00ff */
[----:B------:R-:W-:-:S03]  /*6cd0*/  ISETP.GT.U32.AND P3, PT, R18, R2, PT ;  /* 0x000000021200720c */ /* 0x000fc60003f64070 */
[----:B------:R-:W-:-:S04]  /*6ce0*/  IMAD.HI.U32 R14, R25, R7, RZ ;  /* 0x00000007190e7227 */ /* 0x000fc800078e00ff */
[----:B------:R-:W-:-:S04]  /*6cf0*/  IMAD.HI.U32 R11, R25, R5, RZ ;  /* 0x00000005190b7227 */ /* 0x000fc800078e00ff */
[----:B0-----:R-:W-:Y:S02]  /*6d00*/  IMAD.MOV.U32 R0, RZ, RZ, R12 ;  /* 0x000000ffff007224 */ /* 0x001fe400078e000c */
[----:B------:R-:W-:Y:S02]  /*6d10*/  IMAD.MOV R6, RZ, RZ, -R6 ;  /* 0x000000ffff067224 */ /* 0x000fe400078e0a06 */
[----:B------:R-:W-:Y:S02]  /*6d20*/  @!P1 IMAD.MOV R0, RZ, RZ, -R0 ;  /* 0x000000ffff009224 */ /* 0x000fe400078e0a00 */
[----:B------:R-:W-:Y:S02]  /*6d30*/  IMAD.MOV R14, RZ, RZ, -R14 ;  /* 0x000000ffff0e7224 */ /* 0x000fe400078e0a0e */
[----:B------:R-:W-:Y:S01]  /*6d40*/  IMAD.MOV R11, RZ, RZ, -R11 ;  /* 0x000000ffff0b7224 */ /* 0x000fe200078e0a0b */
[----:B------:R0:W-:Y:S01]  /*6d50*/  STL [R1+0x208], R0 ;  /* 0x0002080001007387 */ /* 0x0001e20000100800 */
[----:B------:R-:W-:-:S02]  /*6d60*/  IMAD R8, R18, R6, R8 ;  /* 0x0000000612087224 */ /* 0x000fc400078e0208 */
[--C-:B------:R-:W-:Y:S02]  /*6d70*/  @!P0 IMAD.IADD R10, R10, 0x1, -R18.reuse ;  /* 0x000000010a0a8824 */ /* 0x100fe400078e0a12 */
[----:B------:R-:W-:Y:S01]  /*6d80*/  VIADD R6, R19, 0x19a ;  /* 0x0000019a13067836 */ /* 0x000fe20000000000 */
[C---:B------:R-:W-:Y:S01]  /*6d90*/  ISETP.GT.U32.AND P0, PT, R18.reuse, R8, PT ;  /* 0x000000081200720c */ /* 0x040fe20003f04070 */
[----:B------:R-:W-:Y:S01]  /*6da0*/  @!P5 IMAD.IADD R3, R3, 0x1, -R18 ;  /* 0x000000010303d824 */ /* 0x000fe200078e0a12 */
[----:B------:R-:W-:Y:S01]  /*6db0*/  ISETP.GE.AND P5, PT, R13, RZ, PT ;  /* 0x000000ff0d00720c */ /* 0x000fe20003fa6270 */
[C---:B------:R-:W-:Y:S02]  /*6dc0*/  IMAD R7, R18.reuse, R14, R7 ;  /* 0x0000000e12077224 */ /* 0x040fe400078e0207 */
[C---:B------:R-:W-:Y:S01]  /*6dd0*/  IMAD R5, R18.reuse, R11, R5 ;  /* 0x0000000b12057224 */ /* 0x040fe200078e0205 */
[----:B------:R-:W-:Y:S01]  /*6de0*/  IABS R11, R6 ;  /* 0x00000006000b7213 */ /* 0x000fe20000000000 */
[----:B0-----:R-:W-:Y:S01]  /*6df0*/  IMAD.MOV.U32 R0, RZ, RZ, R10 ;  /* 0x000000ffff007224 */ /* 0x001fe200078e000a */
[----:B------:R-:W-:Y:S01]  /*6e00*/  ISETP.GT.U32.AND P1, PT, R18, R7, PT ;  /* 0x000000071200720c */ /* 0x000fe20003f24070 */
[----:B------:R-:W-:-:S02]  /*6e10*/  @!P3 IMAD.IADD R2, R2, 0x1, -R18 ;  /* 0x000000010202b824 */ /* 0x000fc400078e0a12 */
[----:B------:R-:W-:Y:S02]  /*6e20*/  IMAD.MOV.U32 R12, RZ, RZ, R3 ;  /* 0x000000ffff0c7224 */ /* 0x000fe400078e0003 */
[----:B------:R-:W-:Y:S01]  /*6e30*/  @!P6 IMAD.MOV R0, RZ, RZ, -R0 ;  /* 0x000000ffff00e224 */ /* 0x000fe200078e0a00 */
[C---:B------:R-:W-:Y:S01]  /*6e40*/  ISETP.GT.U32.AND P6, PT, R18.reuse, R5, PT ;  /* 0x000000051200720c */ /* 0x040fe20003fc4070 */
[----:B------:R-:W-:Y:S01]  /*6e50*/  IMAD.MOV.U32 R3, RZ, RZ, R11 ;  /* 0x000000ffff037224 */ /* 0x000fe200078e000b */
[----:B------:R-:W-:Y:S01]  /*6e60*/  ISETP.GT.U32.AND P3, PT, R18, R2, PT ;  /* 0x000000021200720c */ /* 0x000fe20003f64070 */
[----:B------:R-:W-:Y:S01]  /*6e70*/  @!P4 IMAD.MOV R12, RZ, RZ, -R12 ;  /* 0x000000ffff0cc224 */ /* 0x000fe200078e0a0c */
[----:B------:R-:W-:Y:S01]  /*6e80*/  ISETP.GE.AND P4, PT, R9, RZ, PT ;  /* 0x000000ff0900720c */ /* 0x000fe20003f86270 */
[----:B------:R-:W-:Y:S02]  /*6e90*/  VIADD R9, R19, 0x198 ;  /* 0x0000019813097836 */ /* 0x000fe40000000000 */
[----:B------:R-:W-:Y:S01]  /*6ea0*/  IMAD.HI.U32 R10, R25, R3, RZ ;  /* 0x00000003190a7227 */ /* 0x000fe200078e00ff */
[----:B------:R0:W-:Y:S03]  /*6eb0*/  STL [R1+0x220], R12 ;  /* 0x0002200c01007387 */ /* 0x0001e60000100800 */
[----:B------:R-:W-:Y:S01]  /*6ec0*/  @!P0 IMAD.IADD R8, R8, 0x1, -R18 ;  /* 0x0000000108088824 */ /* 0x000fe200078e0a12 */
[----:B------:R1:W-:Y:S01]  /*6ed0*/  STL [R1+0x240], R0 ;  /* 0x0002400001007387 */ /* 0x0003e20000100800 */
[----:B------:R-:W-:-:S02]  /*6ee0*/  IMAD.MOV R10, RZ, RZ, -R10 ;  /* 0x000000ffff0a7224 */ /* 0x000fc400078e0a0a */
[--C-:B------:R-:W-:Y:S01]  /*6ef0*/  @!P1 IMAD.IADD R7, R7, 0x1, -R18.reuse ;  /* 0x0000000107079824 */ /* 0x100fe200078e0a12 */
[----:B------:R-:W-:Y:S01]  /*6f00*/  ISETP.GE.AND P1, PT, R6, RZ, PT ;  /* 0x000000ff0600720c */ /* 0x000fe20003f26270 */
[--C-:B------:R-:W-:Y:S01]  /*6f10*/  @!P6 IMAD.IADD R5, R5, 0x1, -R18.reuse ;  /* 0x000000010505e824 */ /* 0x100fe200078e0a12 */
[----:B0-----:R-:W-:Y:S01]  /*6f20*/  IABS R12, R9 ;  /* 0x00000009000c7213 */ /* 0x001fe20000000000 */
[----:B------:R-:W-:Y:S01]  /*6f30*/  @!P3 IMAD.IADD R2, R2, 0x1, -R18 ;  /* 0x000000010202b824 */ /* 0x000fe200078e0a12 */
[C---:B------:R-:W-:Y:S01]  /*6f40*/  ISETP.GT.U32.AND P6, PT, R18.reuse, R8, PT ;  /* 0x000000081200720c */ /* 0x040fe20003fc4070 */
[C---:B------:R-:W-:Y:S01]  /*6f50*/  IMAD R3, R18.reuse, R10, R3 ;  /* 0x0000000a12037224 */ /* 0x040fe200078e0203 */
[----:B------:R-:W-:Y:S01]  /*6f60*/  ISETP.GT.U32.AND P0, PT, R18, R7, PT ;  /* 0x000000071200720c */ /* 0x000fe20003f04070 */
[----:B------:R-:W-:Y:S01]  /*6f70*/  IMAD.HI.U32 R10, R25, R12, RZ ;  /* 0x0000000c190a7227 */ /* 0x000fe200078e00ff */
[----:B------:R-:W-:-:S03]  /*6f80*/  ISETP.GE.AND P3, PT, R4, RZ, PT ;  /* 0x000000ff0400720c */ /* 0x000fc60003f66270 */
[----:B-1----:R-:W-:Y:S02]  /*6f90*/  IMAD.MOV.U32 R0, RZ, RZ, R2 ;  /* 0x000000ffff007224 */ /* 0x002fe400078e0002 */
[----:B------:R-:W-:Y:S02]  /*6fa0*/  IMAD.MOV R10, RZ, RZ, -R10 ;  /* 0x000000ffff0a7224 */ /* 0x000fe400078e0a0a */
[----:B------:R-:W-:Y:S01]  /*6fb0*/  @!P2 IMAD.MOV R0, RZ, RZ, -R0 ;  /* 0x000000ffff00a224 */ /* 0x000fe200078e0a00 */
[C---:B------:R-:W-:Y:S01]  /*6fc0*/  ISETP.GT.U32.AND P2, PT, R18.reuse, R5, PT ;  /* 0x000000051200720c */ /* 0x040fe20003f44070 */
[----:B------:R-:W-:Y:S02]  /*6fd0*/  IMAD R12, R18, R10, R12 ;  /* 0x0000000a120c7224 */ /* 0x000fe400078e020c */
[----:B------:R-:W-:Y:S01]  /*6fe0*/  @!P6 IMAD.IADD R8, R8, 0x1, -R18 ;  /* 0x000000010808e824 */ /* 0x000fe200078e0a12 */
[----:B------:R0:W-:Y:S01]  /*6ff0*/  STL [R1+0x248], R0 ;  /* 0x0002480001007387 */ /* 0x0001e20000100800 */
[C---:B------:R-:W-:Y:S01]  /*7000*/  VIADD R6, R19.reuse, 0x192 ;  /* 0x0000019213067836 */ /* 0x040fe20000000000 */
[----:B------:R-:W-:Y:S01]  /*7010*/  ISETP.GT.U32.AND P6, PT, R18, R12, PT ;  /* 0x0000000c1200720c */ /* 0x000fe20003fc4070 */
[----:B------:R-:W-:-:S02]  /*7020*/  VIADD R4, R19, 0x196 ;  /* 0x0000019613047836 */ /* 0x000fc40000000000 */
[--C-:B------:R-:W-:Y:S01]  /*7030*/  @!P0 IMAD.IADD R7, R7, 0x1, -R18.reuse ;  /* 0x0000000107078824 */ /* 0x100fe200078e0a12 */
[----:B------:R-:W-:Y:S01]  /*7040*/  ISETP.GT.U32.AND P0, PT, R18, R3, PT ;  /* 0x000000031200720c */ /* 0x000fe20003f04070 */
[----:B------:R-:W-:Y:S01]  /*7050*/  VIADD R2, R19, 0x194 ;  /* 0x0000019413027836 */ /* 0x000fe20000000000 */
[----:B------:R-:W-:Y:S01]  /*7060*/  IABS R13, R6 ;  /* 0x00000006000d7213 */ /* 0x000fe20000000000 */
[----:B------:R-:W-:Y:S01]  /*7070*/  @!P2 IMAD.IADD R5, R5, 0x1, -R18 ;  /* 0x000000010505a824 */ /* 0x000fe200078e0a12 */
[----:B------:R-:W-:Y:S01]  /*7080*/  IABS R11, R4 ;  /* 0x00000004000b7213 */ /* 0x000fe20000000000 */
[----:B0-----:R-:W-:Y:S01]  /*7090*/  IMAD.MOV.U32 R0, RZ, RZ, R7 ;  /* 0x000000ffff007224 */ /* 0x001fe200078e0007 */
[----:B------:R-:W-:Y:S01]  /*70a0*/  ISETP.GE.AND P2, PT, R9, RZ, PT ;  /* 0x000000ff0900720c */ /* 0x000fe20003f46270 */
[----:B------:R-:W-:Y:S01]  /*70b0*/  IMAD.MOV.U32 R9, RZ, RZ, R13 ;  /* 0x000000ffff097224 */ /* 0x000fe200078e000d */
[----:B------:R-:W-:Y:S01]  /*70c0*/  IABS R10, R2 ;  /* 0x00000002000a7213 */ /* 0x000fe20000000000 */
[----:B------:R-:W-:-:S04]  /*70d0*/  IMAD.HI.U32 R13, R25, R11, RZ ;  /* 0x0000000b190d7227 */ /* 0x000fc800078e00ff */
[----:B------:R-:W-:Y:S02]  /*70e0*/  @!P6 IMAD.IADD R12, R12, 0x1, -R18 ;  /* 0x000000010c0ce824 */ /* 0x000fe400078e0a12 */
[----:B------:R-:W-:-:S03]  /*70f0*/  IMAD.HI.U32 R14, R25, R10, RZ ;  /* 0x0000000a190e7227 */ /* 0x000fc600078e00ff */
[----:B------:R-:W-:Y:S01]  /*7100*/  ISETP.GT.U32.AND P6, PT, R18, R12, PT ;  /* 0x0000000c1200720c */ /* 0x000fe20003fc4070 */
[----:B------:R-:W-:Y:S02]  /*7110*/  IMAD.MOV R13, RZ, RZ, -R13 ;  /* 0x000000ffff0d7224 */ /* 0x000fe400078e0a0d */
[----:B------:R-:W-:Y:S01]  /*7120*/  @!P0 IMAD.IADD R3, R3, 0x1, -R18 ;  /* 0x0000000103038824 */ /* 0x000fe200078e0a12 */
[----:B------:R-:W-:Y:S01]  /*7130*/  ISETP.GE.AND P0, PT, R4, RZ, PT ;  /* 0x000000ff0400720c */ /* 0x000fe20003f06270 */
[----:B------:R-:W-:Y:S02]  /*7140*/  @!P5 IMAD.MOV R0, RZ, RZ, -R0 ;  /* 0x000000ffff00d224 */ /* 0x000fe400078e0a00 */
[----:B------:R-:W-:Y:S01]  /*7150*/  IMAD.HI.U32 R4, R25, R9, RZ ;  /* 0x0000000919047227 */ /* 0x000fe200078e00ff */
[----:B------:R-:W-:Y:S02]  /*7160*/  ISETP.GT.U32.AND P5, PT, R18, R3, PT ;  /* 0x000000031200720c */ /* 0x000fe40003fa4070 */
[----:B------:R0:W-:Y:S01]  /*7170*/  STL [R1+0x258], R0 ;  /* 0x0002580001007387 */ /* 0x0001e20000100800 */
[----:B------:R-:W-:-:S02]  /*7180*/  IMAD.MOV R7, RZ, RZ, -R14 ;  /* 0x000000ffff077224 */ /* 0x000fc400078e0a0e */
[C---:B------:R-:W-:Y:S02]  /*7190*/  IMAD R11, R18.reuse, R13, R11 ;  /* 0x0000000d120b7224 */ /* 0x040fe400078e020b */
[----:B------:R-:W-:Y:S02]  /*71a0*/  IMAD.MOV R4, RZ, RZ, -R4 ;  /* 0x000000ffff047224 */ /* 0x000fe400078e0a04 */
[C---:B------:R-:W-:Y:S02]  /*71b0*/  IMAD R10, R18.reuse, R7, R10 ;  /* 0x00000007120a7224 */ /* 0x040fe400078e020a */
[----:B------:R-:W-:Y:S01]  /*71c0*/  @!P4 IMAD.MOV R8, RZ, RZ, -R8 ;  /* 0x000000ffff08c224 */ /* 0x000fe200078e0a08 */
[C---:B------:R-:W-:Y:S01]  /*71d0*/  ISETP.GT.U32.AND P4, PT, R18.reuse, R11, PT ;  /* 0x0000000b1200720c */ /* 0x040fe20003f84070 */
[----:B0-----:R-:W-:Y:S02]  /*71e0*/  IMAD.MOV.U32 R0, RZ, RZ, R5 ;  /* 0x000000ffff007224 */ /* 0x001fe400078e0005 */
[C---:B------:R-:W-:Y:S01]  /*71f0*/  IMAD R9, R18.reuse, R4, R9 ;  /* 0x0000000412097224 */ /* 0x040fe200078e0209 */
[----:B------:R0:W-:Y:S01]  /*7200*/  STL [R1+0x25c], R8 ;  /* 0x00025c0801007387 */ /* 0x0001e20000100800 */
[----:B------:R-:W-:Y:S01]  /*7210*/  @!P3 IMAD.MOV R0, RZ, RZ, -R0 ;  /* 0x000000ffff00b224 */ /* 0x000fe200078e0a00 */
[----:B------:R-:W-:Y:S01]  /*7220*/  ISETP.GT.U32.AND P3, PT, R18, R10, PT ;  /* 0x0000000a1200720c */ /* 0x000fe20003f64070 */
[--C-:B------:R-:W-:Y:S01]  /*7230*/  @!P6 IMAD.IADD R12, R12, 0x1, -R18.reuse ;  /* 0x000000010c0ce824 */ /* 0x100fe200078e0a12 */
[----:B------:R-:W-:Y:S01]  /*7240*/  ISETP.GT.U32.AND P6, PT, R18, R9, PT ;  /* 0x000000091200720c */ /* 0x000fe20003fc4070 */
[----:B------:R-:W-:Y:S01]  /*7250*/  VIADD R13, R19, 0x190 ;  /* 0x00000190130d7836 */ /* 0x000fe20000000000 */
[----:B------:R1:W-:Y:S01]  /*7260*/  STL [R1+0x260], R0 ;  /* 0x0002600001007387 */ /* 0x0003e20000100800 */
[--C-:B------:R-:W-:Y:S01]  /*7270*/  @!P5 IMAD.IADD R3, R3, 0x1, -R18.reuse ;  /* 0x000000010303d824 */ /* 0x100fe200078e0a12 */
[----:B------:R-:W-:Y:S01]  /*7280*/  ISETP.GE.AND P5, PT, R2, RZ, PT ;  /* 0x000000ff0200720c */ /* 0x000fe20003fa6270 */
[----:B------:R-:W-:Y:S01]  /*7290*/  VIADD R2, R19, 0x18e ;  /* 0x0000018e13027836 */ /* 0x000fe20000000000 */
[----:B------:R-:W-:Y:S01]  /*72a0*/  IABS R5, R13 ;  /* 0x0000000d00057213 */ /* 0x000fe20000000000 */
[--C-:B------:R-:W-:Y:S01]  /*72b0*/  @!P4 IMAD.IADD R11, R11, 0x1, -R18.reuse ;  /* 0x000000010b0bc824 */ /* 0x100fe200078e0a12 */
[----:B------:R-:W-:Y:S01]  /*72c0*/  ISETP.GE.AND P4, PT, R6, RZ, PT ;  /* 0x000000ff0600720c */ /* 0x000fe20003f86270 */
[----:B0-----:R-:W-:Y:S01]  /*72d0*/  VIADD R8, R19, 0x18c ;  /* 0x0000018c13087836 */ /* 0x001fe20000000000 */
[----:B------:R-:W-:Y:S01]  /*72e0*/  IABS R4, R2 ;  /* 0x0000000200047213 */ /* 0x000fe20000000000 */
[----:B------:R-:W-:Y:S01]  /*72f0*/  @!P3 IMAD.IADD R10, R10, 0x1, -R18 ;  /* 0x000000010a0ab824 */ /* 0x000fe200078e0a12 */
[----:B------:R-:W-:Y:S01]  /*7300*/  ISETP.GT.U32.AND P3, PT, R18, R11, PT ;  /* 0x0000000b1200720c */ /* 0x000fe20003f64070 */
[----:B------:R-:W-:Y:S01]  /*7310*/  IMAD.HI.U32 R6, R25, R5, RZ ;  /* 0x0000000519067227 */ /* 0x000fe200078e00ff */
[----:B------:R-:W-:-:S03]  /*7320*/  IABS R15, R8 ;  /* 0x00000008000f7213 */ /* 0x000fc60000000000 */
[----:B------:R-:W-:Y:S01]  /*7330*/  @!P6 IMAD.IADD R9, R9, 0x1, -R18 ;  /* 0x000000010909e824 */ /* 0x000fe200078e0a12 */
[----:B------:R-:W-:Y:S01]  /*7340*/  ISETP.GT.U32.AND P6, PT, R18, R10, PT ;  /* 0x0000000a1200720c */ /* 0x000fe20003fc4070 */
[----:B-1----:R-:W-:Y:S02]  /*7350*/  IMAD.MOV.U32 R0, RZ, RZ, R3 ;  /* 0x000000ffff007224 */ /* 0x002fe400078e0003 */
[----:B------:R-:W-:Y:S02]  /*7360*/  IMAD.MOV R6, RZ, RZ, -R6 ;  /* 0x000000ffff067224 */ /* 0x000fe400078e0a06 */
[----:B------:R-:W-:-:S04]  /*7370*/  IMAD.HI.U32 R3, R25, R4, RZ ;  /* 0x0000000419037227 */ /* 0x000fc800078e00ff */
[C---:B------:R-:W-:Y:S02]  /*7380*/  IMAD R5, R18.reuse, R6, R5 ;  /* 0x0000000612057224 */ /* 0x040fe400078e0205 */
[----:B------:R-:W-:Y:S02]  /*7390*/  IMAD.MOV R3, RZ, RZ, -R3 ;  /* 0x000000ffff037224 */ /* 0x000fe400078e0a03 */
[----:B------:R-:W-:Y:S01]  /*73a0*/  @!P3 IMAD.IADD R11, R11, 0x1, -R18 ;  /* 0x000000010b0bb824 */ /* 0x000fe200078e0a12 */
[C---:B------:R-:W-:Y:S01]  /*73b0*/  ISETP.GT.U32.AND P3, PT, R18.reuse, R5, PT ;  /* 0x000000051200720c */ /* 0x040fe20003f64070 */
[----:B------:R-:W-:Y:S02]  /*73c0*/  IMAD R4, R18, R3, R4 ;  /* 0x0000000312047224 */ /* 0x000fe400078e0204 */
[----:B------:R-:W-:Y:S02]  /*73d0*/  @!P6 IMAD.IADD R10, R10, 0x1, -R18 ;  /* 0x000000010a0ae824 */ /* 0x000fe400078e0a12 */
[----:B------:R-:W-:Y:S01]  /*73e0*/  @!P1 IMAD.MOV R0, RZ, RZ, -R0 ;  /* 0x000000ffff009224 */ /* 0x000fe200078e0a00 */
[C---:B------:R-:W-:Y:S01]  /*73f0*/  ISETP.GT.U32.AND P6, PT, R18.reuse, R4, PT ;  /* 0x000000041200720c */ /* 0x040fe20003fc4070 */
[----:B------:R-:W-:Y:S01]  /*7400*/  VIADD R7, R19, 0x18a ;  /* 0x0000018a13077836 */ /* 0x000fe20000000000 */
[----:B------:R-:W-:Y:S01]  /*7410*/  ISETP.GT.U32.AND P1, PT, R18, R9, PT ;  /* 0x000000091200720c */ /* 0x000fe20003f24070 */
[----:B------:R-:W-:Y:S01]  /*7420*/  IMAD.HI.U32 R16, R25, R15, RZ ;  /* 0x0000000f19107227 */ /* 0x000fe200078e00ff */
[----:B------:R0:W-:Y:S02]  /*7430*/  STL [R1+0x264], R0 ;  /* 0x0002640001007387 */ /* 0x0001e40000100800 */
[----:B------:R-:W-:Y:S01]  /*7440*/  IABS R3, R7 ;  /* 0x0000000700037213 */ /* 0x000fe20000000000 */
[----:B------:R-:W-:Y:S01]  /*7450*/  @!P3 IMAD.IADD R5, R5, 0x1, -R18 ;  /* 0x000000010505b824 */ /* 0x000fe200078e0a12 */
[----:B------:R-:W-:Y:S01]  /*7460*/  ISETP.GE.AND P3, PT, R2, RZ, PT ;  /* 0x000000ff0200720c */ /* 0x000fe20003f66270 */
[----:B------:R-:W-:-:S02]  /*7470*/  @!P2 IMAD.MOV R12, RZ, RZ, -R12 ;  /* 0x000000ffff0ca224 */ /* 0x000fc400078e0a0c */
[----:B------:R-:W-:Y:S02]  /*7480*/  IMAD.MOV R16, RZ, RZ, -R16 ;  /* 0x000000ffff107224 */ /* 0x000fe400078e0a10 */
[----:B------:R-:W-:Y:S01]  /*7490*/  @!P6 IMAD.IADD R4, R4, 0x1, -R18 ;  /* 0x000000010404e824 */ /* 0x000fe200078e0a12 */
[----:B------:R-:W-:Y:S01]  /*74a0*/  ISETP.GT.U32.AND P6, PT, R18, R5, PT ;  /* 0x000000051200720c */ /* 0x000fe20003fc4070 */
[----:B0-----:R-:W-:Y:S01]  /*74b0*/  IMAD.MOV.U32 R0, RZ, RZ, R11 ;  /* 0x000000ffff007224 */ /* 0x001fe200078e000b */
[----:B------:R-:W-:Y:S01]  /*74c0*/  STL [R1+0x268], R12 ;  /* 0x0002680c01007387 */ /* 0x000fe20000100800 */
[----:B------:R-:W-:-:S04]  /*74d0*/  IMAD.HI.U32 R14, R25, R3, RZ ;  /* 0x00000003190e7227 */ /* 0x000fc800078e00ff */
[----:B------:R-:W-:Y:S01]  /*74e0*/  @!P0 IMAD.MOV R0, RZ, RZ, -R0 ;  /* 0x000000ffff008224 */ /* 0x000fe200078e0a00 */
[C---:B------:R-:W-:Y:S01]  /*74f0*/  ISETP.GT.U32.AND P0, PT, R18.reuse, R4, PT ;  /* 0x000000041200720c */ /* 0x040fe20003f04070 */
[----:B------:R-:W-:Y:S01]  /*7500*/  @!P1 IMAD.IADD R9, R9, 0x1, -R18 ;  /* 0x0000000109099824 */ /* 0x000fe200078e0a12 */
[----:B------:R-:W-:Y:S01]  /*7510*/  ISETP.GE.AND P1, PT, R13, RZ, PT ;  /* 0x000000ff0d00720c */ /* 0x000fe20003f26270 */
[----:B------:R-:W-:Y:S01]  /*7520*/  IMAD R2, R18, R16, R15 ;  /* 0x0000001012027224 */ /* 0x000fe200078e020f */
[----:B------:R0:W-:Y:S01]  /*7530*/  STL [R1+0x26c], R0 ;  /* 0x00026c0001007387 */ /* 0x0001e20000100800 */
[----:B------:R-:W-:Y:S02]  /*7540*/  IMAD.MOV R14, RZ, RZ, -R14 ;  /* 0x000000ffff0e7224 */ /* 0x000fe400078e0a0e */
[----:B------:R-:W-:Y:S01]  /*7550*/  @!P5 IMAD.MOV R10, RZ, RZ, -R10 ;  /* 0x000000ffff0ad224 */ /* 0x000fe200078e0a0a */
[----:B------:R-:W-:Y:S01]  /*7560*/  ISETP.GE.AND P5, PT, R8, RZ, PT ;  /* 0x000000ff0800720c */ /* 0x000fe20003fa6270 */
[----:B------:R-:W-:Y:S01]  /*7570*/  VIADD R6, R19, 0x188 ;  /* 0x0000018813067836 */ /* 0x000fe20000000000 */
[C---:B------:R-:W-:Y:S01]  /*7580*/  ISETP.GT.U32.AND P2, PT, R18.reuse, R2, PT ;  /* 0x000000021200720c */ /* 0x040fe20003f44070 */
[C---:B------:R-:W-:Y:S01]  /*7590*/  IMAD R8, R18.reuse, R14, R3 ;  /* 0x0000000e12087224 */ /* 0x040fe200078e0203 */
[----:B------:R-:W-:Y:S01]  /*75a0*/  STL [R1+0x270], R10 ;  /* 0x0002700a01007387 */ /* 0x000fe20000100800 */
[----:B------:R-:W-:Y:S01]  /*75b0*/  @!P6 IMAD.IADD R5, R5, 0x1, -R18 ;  /* 0x000000010505e824 */ /* 0x000fe200078e0a12 */
[----:B------:R-:W-:Y:S01]  /*75c0*/  IABS R13, R6 ;  /* 0x00000006000d7213 */ /* 0x000fe20000000000 */
[----:B0-----:R-:W-:Y:S01]  /*75d0*/  IMAD.MOV.U32 R0, RZ, RZ, R9 ;  /* 0x000000ffff007224 */ /* 0x001fe200078e0009 */
[----:B------:R-:W-:Y:S01]  /*75e0*/  ISETP.GT.U32.AND P6, PT, R18, R8, PT ;  /* 0x000000081200720c */ /* 0x000fe20003fc4070 */
[----:B------:R-:W-:-:S02]  /*75f0*/  VIADD R3, R19, 0x186 ;  /* 0x0000018613037836 */ /* 0x000fc40000000000 */
[----:B------:R-:W-:Y:S01]  /*7600*/  @!P4 IMAD.MOV R0, RZ, RZ, -R0 ;  /* 0x000000ffff00c224 */ /* 0x000fe200078e0a00 */
[----:B------:R-:W-:Y:S01]  /*7610*/  ISETP.GE.AND P4, PT, R7, RZ, PT ;  /* 0x000000ff0700720c */ /* 0x000fe20003f86270 */
[----:B------:R-:W-:Y:S01]  /*7620*/  IMAD.HI.U32 R9, R25, R13, RZ ;  /* 0x0000000d19097227 */ /* 0x000fe200078e00ff */
[----:B------:R-:W-:Y:S02]  /*7630*/  IABS R15, R3 ;  /* 0x00000003000f7213 */ /* 0x000fe40000000000 */
[----:B------:R0:W-:Y:S01]  /*7640*/  STL [R1+0x274], R0 ;  /* 0x0002740001007387 */ /* 0x0001e20000100800 */
[----:B------:R-:W-:Y:S02]  /*7650*/  IMAD.MOV R9, RZ, RZ, -R9 ;  /* 0x000000ffff097224 */ /* 0x000fe400078e0a09 */
[--C-:B------:R-:W-:Y:S01]  /*7660*/  @!P0 IMAD.IADD R4, R4, 0x1, -R18.reuse ;  /* 0x0000000104048824 */ /* 0x100fe200078e0a12 */
[----:B------:R-:W-:Y:S01]  /*7670*/  ISETP.GE.AND P0, PT, R6, RZ, PT ;  /* 0x000000ff0600720c */ /* 0x000fe20003f06270 */
[----:B------:R-:W-:Y:S01]  /*7680*/  @!P2 IMAD.IADD R2, R2, 0x1, -R18 ;  /* 0x000000010202a824 */ /* 0x000fe200078e0a12 */
[----:B------:R-:W-:Y:S01]  /*7690*/  ISETP.GE.AND P2, PT, R3, RZ, PT ;  /* 0x000000ff0300720c */ /* 0x000fe20003f46270 */
[----:B------:R-:W-:-:S02]  /*76a0*/  IMAD R16, R18, R9, R13 ;  /* 0x0000000912107224 */ /* 0x000fc400078e020d */
[----:B------:R-:W-:Y:S01]  /*76b0*/  @!P6 IMAD.IADD R8, R8, 0x1, -R18 ;  /* 0x000000010808e824 */ /* 0x000fe200078e0a12 */
[----:B------:R-:W-:Y:S01]  /*76c0*/  ISETP.GT.U32.AND P6, PT, R18, R2, PT ;  /* 0x000000021200720c */ /* 0x000fe20003fc4070 */
[----:B0-----:R-:W-:Y:S02]  /*76d0*/  IMAD.MOV.U32 R0, RZ, RZ, R5 ;  /* 0x000000ffff007224 */ /* 0x001fe400078e0005 */
[----:B------:R-:W-:-:S04]  /*76e0*/  IMAD.HI.U32 R5, R25, R15, RZ ;  /* 0x0000000f19057227 */ /* 0x000fc800078e00ff */
[----:B------:R-:W-:Y:S01]  /*76f0*/  @!P1 IMAD.MOV R0, RZ, RZ, -R0 ;  /* 0x000000ffff009224 */ /* 0x000fe200078e0a00 */
[----:B------:R-:W-:Y:S01]  /*7700*/  ISETP.GT.U32.AND P1, PT, R18, R8, PT ;  /* 0x000000081200720c */ /* 0x000fe20003f24070 */
[C---:B------:R-:W-:Y:S02]  /*7710*/  VIADD R7, R19.reuse, 0x184 ;  /* 0x0000018413077836 */ /* 0x040fe40000000000 */
[C---:B------:R-:W-:Y:S01]  /*7720*/  VIADD R6, R19.reuse, 0x182 ;  /* 0x0000018213067836 */ /* 0x040fe20000000000 */
[----:B------:R0:W-:Y:S01]  /*7730*/  STL [R1+0x278], R0 ;  /* 0x0002780001007387 */ /* 0x0001e20000100800 */
[----:B------:R-:W-:Y:S01]  /*7740*/  @!P6 IMAD.IADD R2, R2, 0x1, -R18 ;  /* 0x000000010202e824 */ /* 0x000fe200078e0a12 */
[----:B------:R-:W-:Y:S01]  /*7750*/  IABS R11, R7 ;  /* 0x00000007000b7213 */ /* 0x000fe20000000000 */
[C---:B------:R-:W-:Y:S01]  /*7760*/  VIADD R3, R19.reuse, 0x180 ;  /* 0x0000018013037836 */ /* 0x040fe20000000000 */
[----:B------:R-:W-:Y:S01]  /*7770*/  IABS R14, R6 ;  /* 0x00000006000e7213 */ /* 0x000fe20000000000 */
[----:B------:R-:W-:-:S03]  /*7780*/  VIADD R10, R19, 0x178 ;  /* 0x00000178130a7836 */ /* 0x000fc60000000000 */
[----:B------:R-:W-:Y:S01]  /*7790*/  IABS R13, R3 ;  /* 0x00000003000d7213 */ /* 0x000fe20000000000 */
[----:B------:R-:W-:Y:S01]  /*77a0*/  @!P1 IMAD.IADD R8, R8, 0x1, -R18 ;  /* 0x0000000108089824 */ /* 0x000fe200078e0a12 */
[----:B------:R-:W-:Y:S01]  /*77b0*/  ISETP.GE.AND P1, PT, R7, RZ, PT ;  /* 0x000000ff0700720c */ /* 0x000fe20003f26270 */
[----:B0-----:R-:W-:Y:S02]  /*77c0*/  IMAD.MOV.U32 R0, RZ, RZ, R4 ;  /* 0x000000ffff007224 */ /* 0x001fe400078e0004 */
[----:B------:R-:W-:Y:S02]  /*77d0*/  IMAD.MOV R4, RZ, RZ, -R5 ;  /* 0x000000ffff047224 */ /* 0x000fe400078e0a05 */
[----:B------:R-:W-:Y:S01]  /*77e0*/  @!P3 IMAD.MOV R0, RZ, RZ, -R0 ;  /* 0x000000ffff00b224 */ /* 0x000fe200078e0a00 */
[C---:B------:R-:W-:Y:S01]  /*77f0*/  ISETP.GT.U32.AND P3, PT, R18.reuse, R16, PT ;  /* 0x000000101200720c */ /* 0x040fe20003f64070 */
[C---:B------:R-:W-:Y:S02]  /*7800*/  IMAD R15, R18.reuse, R4, R15 ;  /* 0x00000004120f7224 */ /* 0x040fe400078e020f */
[C---:B------:R-:W-:Y:S01]  /*7810*/  IMAD.HI.U32 R4, R25.reuse, R11, RZ ;  /* 0x0000000b19047227 */ /* 0x040fe200078e00ff */
[----:B------:R0:W-:Y:S02]  /*7820*/  STL [R1+0x27c], R0 ;  /* 0x00027c0001007387 */ /* 0x0001e40000100800 */
[----:B------:R-:W-:Y:S01]  /*7830*/  ISETP.GT.U32.AND P6, PT, R18, R15, PT ;  /* 0x0000000f1200720c */ /* 0x000fe20003fc4070 */
[----:B------:R-:W-:-:S04]  /*7840*/  IMAD.HI.U32 R5, R25, R14, RZ ;  /* 0x0000000e19057227 */ /* 0x000fc800078e00ff */
[----:B------:R-:W-:Y:S02]  /*7850*/  IMAD.MOV R7, RZ, RZ, -R4 ;  /* 0x000000ffff077224 */ /* 0x000fe400078e0a04 */
[----:B------:R-:W-:Y:S01]  /*7860*/  @!P3 IMAD.IADD R16, R16, 0x1, -R18 ;  /* 0x000000011010b824 */ /* 0x000fe200078e0a12 */
[----:B------:R-:W-:Y:S01]  /*7870*/  ISETP.GE.AND P3, PT, R6, RZ, PT ;  /* 0x000000ff0600720c */ /* 0x000fe20003f66270 */
[----:B0-----:R-:W-:Y:S02]  /*7880*/  IMAD.MOV.U32 R0, RZ, RZ, R2 ;  /* 0x000000ffff007224 */ /* 0x001fe400078e0002 */
[----:B------:R-:W-:Y:S02]  /*7890*/  IMAD.MOV R5, RZ, RZ, -R5 ;  /* 0x000000ffff057224 */ /* 0x000fe400078e0a05 */
[----:B------:R-:W-:Y:S01]  /*78a0*/  @!P5 IMAD.MOV R0, RZ, RZ, -R0 ;  /* 0x000000ffff00d224 */ /* 0x000fe200078e0a00 */
[C---:B------:R-:W-:Y:S01]  /*78b0*/  ISETP.GT.U32.AND P5, PT, R18.reuse, R16, PT ;  /* 0x000000101200720c */ /* 0x040fe20003fa4070 */
[----:B------:R-:W-:-:S02]  /*78c0*/  IMAD R11, R18, R7, R11 ;  /* 0x00000007120b7224 */ /* 0x000fc400078e020b */
[----:B------:R-:W-:Y:S01]  /*78d0*/  @!P6 IMAD.IADD R15, R15, 0x1, -R18 ;  /* 0x000000010f0fe824 */ /* 0x000fe200078e0a12 */
[----:B------:R0:W-:Y:S01]  /*78e0*/  STL [R1+0x280], R0 ;  /* 0x0002800001007387 */ /* 0x0001e20000100800 */
[C---:B------:R-:W-:Y:S02]  /*78f0*/  IMAD R14, R18.reuse, R5, R14 ;  /* 0x00000005120e7224 */ /* 0x040fe400078e020e */
[----:B------:R-:W-:Y:S01]  /*7900*/  IMAD.HI.U32 R4, R25, R13, RZ ;  /* 0x0000000d19047227 */ /* 0x000fe200078e00ff */
[----:B------:R-:W-:-:S03]  /*7910*/  ISETP.GT.U32.AND P6, PT, R18, R15, PT ;  /* 0x0000000f1200720c */ /* 0x000fc60003fc4070 */
[----:B------:R-:W-:Y:S02]  /*7920*/  IMAD.MOV R4, RZ, RZ, -R4 ;  /* 0x000000ffff047224 */ /* 0x000fe400078e0a04 */
[----:B------:R-:W-:Y:S01]  /*7930*/  @!P5 IMAD.IADD R16, R16, 0x1, -R18 ;  /* 0x000000011010d824 */ /* 0x000fe200078e0a12 */
[C---:B------:R-:W-:Y:S01]  /*7940*/  ISETP.GT.U32.AND P5, PT, R18.reuse, R14, PT ;  /* 0x0000000e1200720c */ /* 0x040fe20003fa4070 */
[----:B0-----:R-:W-:Y:S02]  /*7950*/  IMAD.MOV.U32 R0, RZ, RZ, R8 ;  /* 0x000000ffff007224 */ /* 0x001fe400078e0008 */
[----:B------:R-:W-:Y:S02]  /*7960*/  VIADD R7, R19, 0x17e ;  /* 0x0000017e13077836 */ /* 0x000fe40000000000 */
[----:B------:R-:W-:Y:S01]  /*7970*/  @!P4 IMAD.MOV R0, RZ, RZ, -R0 ;  /* 0x000000ffff00c224 */ /* 0x000fe200078e0a00 */
[C---:B------:R-:W-:Y:S01]  /*7980*/  ISETP.GT.U32.AND P4, PT, R18.reuse, R11, PT ;  /* 0x0000000b1200720c */ /* 0x040fe20003f84070 */
[C---:B------:R-:W-:Y:S01]  /*7990*/  IMAD R13, R18.reuse, R4, R13 ;  /* 0x00000004120d7224 */ /* 0x040fe200078e020d */
[----:B------:R-:W-:Y:S01]  /*79a0*/  IABS R9, R7 ;  /* 0x0000000700097213 */ /* 0x000fe20000000000 */
[--C-:B------:R-:W-:Y:S01]  /*79b0*/  @!P6 IMAD.IADD R15, R15, 0x1, -R18.reuse ;  /* 0x000000010f0fe824 */ /* 0x100fe200078e0a12 */
[----:B------:R0:W-:Y:S01]  /*79c0*/  STL [R1+0x284], R0 ;  /* 0x0002840001007387 */ /* 0x0001e20000100800 */
[----:B------:R-:W-:Y:S01]  /*79d0*/  VIADD R2, R19, 0x17c ;  /* 0x0000017c13027836 */ /* 0x000fe20000000000 */
[----:B------:R-:W-:Y:S01]  /*79e0*/  ISETP.GT.U32.AND P6, PT, R18, R13, PT ;  /* 0x0000000d1200720c */ /* 0x000fe20003fc4070 */
[----:B------:R-:W-:Y:S01]  /*79f0*/  @!P5 IMAD.IADD R14, R14, 0x1, -R18 ;  /* 0x000000010e0ed824 */ /* 0x000fe200078e0a12 */
[----:B------:R-:W-:Y:S01]  /*7a00*/  IABS R4, R10 ;  /* 0x0000000a00047213 */ /* 0x000fe20000000000 */
[----:B------:R-:W-:Y:S01]  /*7a10*/  IMAD.HI.U32 R12, R25, R9, RZ ;  /* 0x00000009190c7227 */ /* 0x000fe200078e00ff */
[----:B------:R-:W-:-:S03]  /*7a20*/  IABS R6, R2 ;  /* 0x0000000200067213 */ /* 0x000fc60000000000 */
[----:B------:R-:W-:Y:S01]  /*7a30*/  @!P4 IMAD.IADD R11, R11, 0x1, -R18 ;  /* 0x000000010b0bc824 */ /* 0x000fe200078e0a12 */
[----:B------:R-:W-:Y:S01]  /*7a40*/  ISETP.GE.AND P4, PT, R3, RZ, PT ;  /* 0x000000ff0300720c */ /* 0x000fe20003f86270 */
[----:B------:R-:W-:Y:S02]  /*7a50*/  IMAD.MOV R12, RZ, RZ, -R12 ;  /* 0x000000ffff0c7224 */ /* 0x000fe400078e0a0c */
[----:B------:R-:W-:Y:S01]  /*7a60*/  IMAD.HI.U32 R3, R25, R6, RZ ;  /* 0x0000000619037227 */ /* 0x000fe200078e00ff */
[----:B------:R-:W-:-:S03]  /*7a70*/  ISETP.GT.U32.AND P5, PT, R18, R11, PT ;  /* 0x0000000b1200720c */ /* 0x000fc60003fa4070 */
[C---:B------:R-:W-:Y:S02]  /*7a80*/  IMAD R9, R18.reuse, R12, R9 ;  /* 0x0000000c12097224 */ /* 0x040fe400078e0209 */
[----:B------:R-:W-:Y:S01]  /*7a90*/  @!P6 IMAD.IADD R13, R13, 0x1, -R18 ;  /* 0x000000010d0de824 */ /* 0x000fe200078e0a12 */
[C---:B------:R-:W-:Y:S01]  /*7aa0*/  ISETP.GT.U32.AND P6, PT, R18.reuse, R14, PT ;  /* 0x0000000e1200720c */ /* 0x040fe20003fc4070 */
[----:B------:R-:W-:Y:S02]  /*7ab0*/  IMAD.MOV.U32 R17, RZ, RZ, R16 ;  /* 0x000000ffff117224 */ /* 0x000fe400078e0010 */
[----:B------:R-:W-:Y:S02]  /*7ac0*/  IMAD.MOV R3, RZ, RZ, -R3 ;  /* 0x000000ffff037224 */ /* 0x000fe400078e0a03 */
[----:B0-----:R-:W-:Y:S02]  /*7ad0*/  IMAD.MOV.U32 R0, RZ, RZ, R15 ;  /* 0x000000ffff007224 */ /* 0x001fe400078e000f */
[----:B------:R-:W-:Y:S01]  /*7ae0*/  @!P5 IMAD.IADD R11, R11, 0x1, -R18 ;  /* 0x000000010b0bd824 */ /* 0x000fe200078e0a12 */
[C---:B------:R-:W-:Y:S01]  /*7af0*/  ISETP.GT.U32.AND P5, PT, R18.reuse, R9, PT ;  /* 0x000000091200720c */ /* 0x040fe20003fa4070 */
[----:B------:R-:W-:Y:S01]  /*7b00*/  @!P0 IMAD.MOV R17, RZ, RZ, -R17 ;  /* 0x000000ffff118224 */ /* 0x000fe200078e0a11 */
[C---:B------:R-:W-:Y:S01]  /*7b10*/  ISETP.GT.U32.AND P0, PT, R18.reuse, R13, PT ;  /* 0x0000000d1200720c */ /* 0x040fe20003f04070 */
[----:B------:R-:W-:Y:S01]  /*7b20*/  @!P2 IMAD.MOV R0, RZ, RZ, -R0 ;  /* 0x000000ffff00a224 */ /* 0x000fe200078e0a00 */
[----:B------:R-:W-:Y:S01]  /*7b30*/  ISETP.GE.AND P2, PT, R7, RZ, PT ;  /* 0x000000ff0700720c */ /* 0x000fe20003f46270 */
[----:B------:R-:W-:Y:S01]  /*7b40*/  IMAD R6, R18, R3, R6 ;  /* 0x0000000312067224 */ /* 0x000fe200078e0206 */
[----:B------:R-:W-:Y:S01]  /*7b50*/  STL [R1+0x288], R17 ;  /* 0x0002881101007387 */ /* 0x000fe20000100800 */
[----:B------:R-:W-:-:S03]  /*7b60*/  IMAD.HI.U32 R7, R25, R4, RZ ;  /* 0x0000000419077227 */ /* 0x000fc600078e00ff */
[----:B------:R0:W-:Y:S01]  /*7b70*/  STL [R1+0x28c], R0 ;  /* 0x00028c0001007387 */ /* 0x0001e20000100800 */
[--C-:B------:R-:W-:Y:S01]  /*7b80*/  @!P6 IMAD.IADD R14, R14, 0x1, -R18.reuse ;  /* 0x000000010e0ee824 */ /* 0x100fe200078e0a12 */
[C---:B------:R-:W-:Y:S01]  /*7b90*/  ISETP.GT.U32.AND P6, PT, R18.reuse, R6, PT ;  /* 0x000000061200720c */ /* 0x040fe20003fc4070 */
[----:B------:R-:W-:Y:S02]  /*7ba0*/  VIADD R8, R19, 0x17a ;  /* 0x0000017a13087836 */ /* 0x000fe40000000000 */
[----:B------:R-:W-:Y:S02]  /*7bb0*/  IMAD.MOV R7, RZ, RZ, -R7 ;  /* 0x000000ffff077224 */ /* 0x000fe400078e0a07 */
[----:B------:R-:W-:Y:S01]  /*7bc0*/  @!P5 IMAD.IADD R9, R9, 0x1, -R18 ;  /* 0x000000010909d824 */ /* 0x000fe200078e0a12 */
[----:B------:R-:W-:Y:S01]  /*7bd0*/  IABS R5, R8 ;  /* 0x0000000800057213 */ /* 0x000fe20000000000 */
[----:B------:R-:W-:Y:S02]  /*7be0*/  IMAD R4, R18, R7, R4 ;  /* 0x0000000712047224 */ /* 0x000fe400078e0204 */
[----:B0-----:R-:W-:-:S02]  /*7bf0*/  IMAD.MOV.U32 R0, RZ, RZ, R11 ;  /* 0x000000ffff007224 */ /* 0x001fc400078e000b */
[----:B------:R-:W-:Y:S02]  /*7c00*/  VIADD R3, R19, 0x176 ;  /* 0x0000017613037836 */ /* 0x000fe40000000000 */
[----:B------:R-:W-:Y:S01]  /*7c10*/  @!P1 IMAD.MOV R0, RZ, RZ, -R0 ;  /* 0x000000ffff009224 */ /* 0x000fe200078e0a00 */
[----:B------:R-:W-:Y:S01]  /*7c20*/  ISETP.GT.U32.AND P1, PT, R18, R9, PT ;  /* 0x000000091200720c */ /* 0x000fe20003f24070 */
[----:B------:R-:W-:Y:S01]  /*7c30*/  @!P0 IMAD.IADD R13, R13, 0x1, -R18 ;  /* 0x000000010d0d8824 */ /* 0x000fe200078e0a12 */
[----:B------:R-:W-:Y:S01]  /*7c40*/  ISETP.GE.AND P0, PT, R2, RZ, PT ;  /* 0x000000ff0200720c */ /* 0x000fe20003f06270 */
[----:B------:R-:W-:Y:S01]  /*7c50*/  @!P3 IMAD.MOV R14, RZ, RZ, -R14 ;  /* 0x000000ffff0eb224 */ /* 0x000fe200078e0a0e */
[----:B------:R-:W-:Y:S01]  /*7c60*/  ISETP.GT.U32.AND P3, PT, R18, R4, PT ;  /* 0x000000041200720c */ /* 0x000fe20003f64070 */
[----:B------:R-:W-:Y:S01]  /*7c70*/  IMAD.HI.U32 R12, R25, R5, RZ ;  /* 0x00000005190c7227 */ /* 0x000fe200078e00ff */
[----:B------:R0:W-:Y:S01]  /*7c80*/  STL [R1+0x290], R0 ;  /* 0x0002900001007387 */ /* 0x0001e20000100800 */
[----:B------:R-:W-:-:S02]  /*7c90*/  IABS R2, R3 ;  /* 0x0000000300027213 */ /* 0x000fc40000000000 */
[----:B------:R-:W-:Y:S01]  /*7ca0*/  @!P6 IMAD.IADD R6, R6, 0x1, -R18 ;  /* 0x000000010606e824 */ /* 0x000fe200078e0a12 */
[----:B------:R-:W-:Y:S01]  /*7cb0*/  STL [R1+0x294], R14 ;  /* 0x0002940e01007387 */ /* 0x000fe20000100800 */
[----:B------:R-:W-:Y:S02]  /*7cc0*/  IMAD.MOV R12, RZ, RZ, -R12 ;  /* 0x000000ffff0c7224 */ /* 0x000fe400078e0a0c */
[----:B------:R-:W-:Y:S01]  /*7cd0*/  VIADD R7, R19, 0x174 ;  /* 0x0000017413077836 */ /* 0x000fe20000000000 */
[C---:B------:R-:W-:Y:S01]  /*7ce0*/  ISETP.GT.U32.AND P6, PT, R18.reuse, R6, PT ;  /* 0x000000061200720c */ /* 0x040fe20003fc4070 */
[C---:B------:R-:W-:Y:S02]  /*7cf0*/  IMAD R5, R18.reuse, R12, R5 ;  /* 0x0000000c12057224 */ /* 0x040fe400078e0205 */
[----:B0-----:R-:W-:Y:S01]  /*7d00*/  IMAD.MOV.U32 R0, RZ, RZ, R13 ;  /* 0x000000ffff007224 */ /* 0x001fe200078e000d */
[----:B------:R-:W-:Y:S01]  /*7d10*/  IABS R12, R7 ;  /* 0x00000007000c7213 */ /* 0x000fe20000000000 */
[----:B------:R-:W-:Y:S01]  /*7d20*/  IMAD.HI.U32 R11, R25, R2, RZ ;  /* 0x00000002190b7227 */ /* 0x000fe200078e00ff */
[----:B------:R-:W-:-:S03]  /*7d30*/  ISETP.GT.U32.AND P5, PT, R18, R5, PT ;  /* 0x000000051200720c */ /* 0x000fc60003fa4070 */
[----:B------:R-:W-:Y:S01]  /*7d40*/  @!P4 IMAD.MOV R0, RZ, RZ, -R0 ;  /* 0x000000ffff00c224 */ /* 0x000fe200078e0a00 */
[----:B------:R-:W-:Y:S01]  /*7d50*/  ISETP.GE.AND P4, PT, R8, RZ, PT ;  /* 0x000000ff0800720c */ /* 0x000fe20003f86270 */
[--C-:B------:R-:W-:Y:S01]  /*7d60*/  @!P1 IMAD.IADD R9, R9, 0x1, -R18.reuse ;  /* 0x0000000109099824 */ /* 0x100fe200078e0a12 */
[----:B------:R-:W-:Y:S01]  /*7d70*/  ISETP.GE.AND P1, PT, R10, RZ, PT ;  /* 0x000000ff0a00720c */ /* 0x000fe20003f26270 */
[----:B------:R-:W-:Y:S01]  /*7d80*/  IMAD.MOV R11, RZ, RZ, -R11 ;  /* 0x000000ffff0b7224 */ /* 0x000fe200078e0a0b */
[----:B------:R0:W-:Y:S01]  /*7d90*/  STL [R1+0x29c], R0 ;  /* 0x00029c0001007387 */ /* 0x0001e20000100800 */
[----:B------:R-:W-:Y:S01]  /*7da0*/  @!P3 IMAD.IADD R4, R4, 0x1, -R18 ;  /* 0x000000010404b824 */ /* 0x000fe200078e0a12 */
[----:B------:R-:W-:Y:S01]  /*7db0*/  ISETP.GE.AND P3, PT, R3, RZ, PT ;  /* 0x000000ff0300720c */ /* 0x000fe20003f66270 */
[----:B------:R-:W-:Y:S02]  /*7dc0*/  IMAD.MOV.U32 R8, RZ, RZ, R12 ;  /* 0x000000ffff087224 */ /* 0x000fe400078e000c */
[----:B------:R-:W-:-:S02]  /*7dd0*/  IMAD R2, R18, R11, R2 ;  /* 0x0000000b12027224 */ /* 0x000fc400078e0202 */
[----:B------:R-:W-:-:S04]  /*7de0*/  IMAD.HI.U32 R10, R25, R8, RZ ;  /* 0x00000008190a7227 */ /* 0x000fc800078e00ff */
[----:B0-----:R-:W-:Y:S02]  /*7df0*/  IMAD.MOV.U32 R0, RZ, RZ, R9 ;  /* 0x000000ffff007224 */ /* 0x001fe400078e0009 */
[----:B------:R-:W-:Y:S01]  /*7e00*/  @!P6 IMAD.IADD R6, R6, 0x1, -R18 ;  /* 0x000000010606e824 */ /* 0x000fe200078e0a12 */
[C---:B------:R-:W-:Y:S01]  /*7e10*/  ISETP.GT.U32.AND P6, PT, R18.reuse, R2, PT ;  /* 0x000000021200720c */ /* 0x040fe20003fc4070 */
[----:B------:R-:W-:Y:S01]  /*7e20*/  @!P2 IMAD.MOV R0, RZ, RZ, -R0 ;  /* 0x000000ffff00a224 */ /* 0x000fe200078e0a00 */
[C---:B------:R-:W-:Y:S01]  /*7e30*/  ISETP.GT.U32.AND P2, PT, R18.reuse, R4, PT ;  /* 0x000000041200720c */ /* 0x040fe20003f44070 */
[----:B------:R-:W-:Y:S02]  /*7e40*/  IMAD.MOV R10, RZ, RZ, -R10 ;  /* 0x000000ffff0a7224 */ /* 0x000fe400078e0a0a */
[----:B------:R-:W-:Y:S01]  /*7e50*/  @!P5 IMAD.IADD R5, R5, 0x1, -R18 ;  /* 0x000000010505d824 */ /* 0x000fe200078e0a12 */
[----:B------:R0:W-:Y:S01]  /*7e60*/  STL [R1+0x2a4], R0 ;  /* 0x0002a40001007387 */ /* 0x0001e20000100800 */
[----:B------:R-:W-:-:S02]  /*7e70*/  IMAD R3, R18, R10, R8 ;  /* 0x0000000a12037224 */ /* 0x000fc400078e0208 */
[C---:B------:R-:W-:Y:S01]  /*7e80*/  VIADD R12, R19.reuse, 0x172 ;  /* 0x00000172130c7836 */ /* 0x040fe20000000000 */
[----:B------:R-:W-:Y:S01]  /*7e90*/  ISETP.GT.U32.AND P5, PT, R18, R5, PT ;  /* 0x000000051200720c */ /* 0x000fe20003fa4070 */
[C---:B------:R-:W-:Y:S02]  /*7ea0*/  VIADD R9, R19.reuse, 0x170 ;  /* 0x0000017013097836 */ /* 0x040fe40000000000 */
[--C-:B------:R-:W-:Y:S02]  /*7eb0*/  @!P6 IMAD.IADD R2, R2, 0x1, -R18.reuse ;  /* 0x000000010202e824 */ /* 0x100fe400078e0a12 */
[----:B------:R-:W-:Y:S01]  /*7ec0*/  @!P2 IMAD.IADD R4, R4, 0x1, -R18 ;  /* 0x000000010404a824 */ /* 0x000fe200078e0a12 */
[C---:B------:R-:W-:Y:S01]  /*7ed0*/  ISETP.GT.U32.AND P2, PT, R18.reuse, R3, PT ;  /* 0x000000031200720c */ /* 0x040fe20003f44070 */
[----:B0-----:R-:W-:Y:S01]  /*7ee0*/  IMAD.MOV.U32 R0, RZ, RZ, R6 ;  /* 0x000000ffff007224 */ /* 0x001fe200078e0006 */
[----:B------:R-:W-:Y:S01]  /*7ef0*/  ISETP.GT.U32.AND P6, PT, R18, R2, PT ;  /* 0x000000021200720c */ /* 0x000fe20003fc4070 */
[----:B------:R-:W-:-:S02]  /*7f00*/  VIADD R8, R19, 0x16c ;  /* 0x0000016c13087836 */ /* 0x000fc40000000000 */
[----:B------:R-:W-:Y:S01]  /*7f10*/  @!P0 IMAD.MOV R0, RZ, RZ, -R0 ;  /* 0x000000ffff008224 */ /* 0x000fe200078e0a00 */
[----:B------:R-:W-:Y:S01]  /*7f20*/  ISETP.GE.AND P0, PT, R12, RZ, PT ;  /* 0x000000ff0c00720c */ /* 0x000fe20003f06270 */
[--C-:B------:R-:W-:Y:S01]  /*7f30*/  @!P5 IMAD.IADD R5, R5, 0x1, -R18.reuse ;  /* 0x000000010505d824 */ /* 0x100fe200078e0a12 */
[----:B------:R-:W-:Y:S01]  /*7f40*/  IABS R12, R12 ;  /* 0x0000000c000c7213 */ /* 0x000fe20000000000 */
[----:B------:R-:W-:Y:S01]  /*7f50*/  VIADD R11, R19, 0x168 ;  /* 0x00000168130b7836 */ /* 0x000fe20000000000 */
[----:B------:R0:W-:Y:S01]  /*7f60*/  STL [R1+0x2a8], R0 ;  /* 0x0002a80001007387 */ /* 0x0001e20000100800 */
[----:B------:R-:W-:Y:S01]  /*7f70*/  ISETP.GE.AND P5, PT, R7, RZ, PT ;  /* 0x000000ff0700720c */ /* 0x000fe20003fa6270 */
[----:B------:R-:W-:Y:S02]  /*7f80*/  VIADD R7, R19, 0x16e ;  /* 0x0000016e13077836 */ /* 0x000fe40000000000 */
[----:B------:R-:W-:Y:S01]  /*7f90*/  @!P2 IMAD.IADD R3, R3, 0x1, -R18 ;  /* 0x000000010303a824 */ /* 0x000fe200078e0a12 */
[----:B------:R-:W-:Y:S01]  /*7fa0*/  IABS R14, R11 ;  /* 0x0000000b000e7213 */ /* 0x000fe20000000000 */
[----:B------:R-:W-:Y:S01]  /*7fb0*/  @!P4 IMAD.MOV R5, RZ, RZ, -R5 ;  /* 0x000000ffff05c224 */ /* 0x000fe200078e0a05 */
[----:B------:R-:W-:Y:S01]  /*7fc0*/  ISETP.GE.AND P4, PT, R9, RZ, PT ;  /* 0x000000ff0900720c */ /* 0x000fe20003f86270 */
[----:B------:R-:W-:Y:S01]  /*7fd0*/  IMAD.HI.U32 R6, R25, R12, RZ ;  /* 0x0000000c19067227 */ /* 0x000fe200078e00ff */
[----:B------:R-:W-:-:S02]  /*7fe0*/  ISETP.GT.U32.AND P2, PT, R18, R3, PT ;  /* 0x000000031200720c */ /* 0x000fc40003f44070 */
[----:B------:R1:W-:Y:S01]  /*7ff0*/  STL [R1+0x2b0], R5 ;  /* 0x0002b00501007387 */ /* 0x0003e20000100800 */
[----:B0-----:R-:W-:Y:S01]  /*8000*/  IMAD.MOV.U32 R0, RZ, RZ, R4 ;  /* 0x000000ffff007224 */ /* 0x001fe200078e0004 */
[----:B------:R-:W-:Y:S01]  /*8010*/  IABS R9, R9 ;  /* 0x0000000900097213 */ /* 0x000fe20000000000 */
[----:B------:R-:W-:Y:S01]  /*8020*/  @!P6 IMAD.IADD R2, R2, 0x1, -R18 ;  /* 0x000000010202e824 */ /* 0x000fe200078e0a12 */
[----:B------:R-:W-:Y:S01]  /*8030*/  ISETP.GE.AND P6, PT, R8, RZ, PT ;  /* 0x000000ff0800720c */ /* 0x000fe20003fc6270 */
[----:B------:R-:W-:Y:S01]  /*8040*/  @!P1 IMAD.MOV R0, RZ, RZ, -R0 ;  /* 0x000000ffff009224 */ /* 0x000fe200078e0a00 */
[----:B------:R-:W-:Y:S01]  /*8050*/  ISETP.GE.AND P1, PT, R7, RZ, PT ;  /* 0x000000ff0700720c */ /* 0x000fe20003f26270 */
[----:B------:R-:W-:Y:S01]  /*8060*/  IMAD.MOV R6, RZ, RZ, -R6 ;  /* 0x000000ffff067224 */ /* 0x000fe200078e0a06 */
[----:B------:R-:W-:Y:S01]  /*8070*/  IABS R7, R7 ;  /* 0x0000000700077213 */ /* 0x000fe20000000000 */
[----:B------:R-:W-:Y:S01]  /*8080*/  VIADD R16, R19, 0x16a ;  /* 0x0000016a13107836 */ /* 0x000fe20000000000 */
[----:B------:R0:W-:Y:S01]  /*8090*/  STL [R1+0x2b4], R0 ;  /* 0x0002b40001007387 */ /* 0x0001e20000100800 */
[----:B------:R-:W-:Y:S01]  /*80a0*/  IMAD R12, R18, R6, R12 ;  /* 0x00000006120c7224 */ /* 0x000fe200078e020c */
[----:B------:R-:W-:Y:S01]  /*80b0*/  IABS R8, R8 ;  /* 0x0000000800087213 */ /* 0x000fe20000000000 */
[----:B------:R-:W-:-:S04]  /*80c0*/  IMAD.HI.U32 R4, R25, R7, RZ ;  /* 0x0000000719047227 */ /* 0x000fc800078e00ff */
[----:B-1----:R-:W-:-:S04]  /*80d0*/  IMAD.HI.U32 R5, R25, R9, RZ ;  /* 0x0000000919057227 */ /* 0x002fc800078e00ff */
[----:B0-----:R-:W-:Y:S02]  /*80e0*/  IMAD.MOV.U32 R0, RZ, RZ, R2 ;  /* 0x000000ffff007224 */ /* 0x001fe400078e0002 */
[----:B------:R-:W-:Y:S02]  /*80f0*/  IMAD.MOV R4, RZ, RZ, -R4 ;  /* 0x000000ffff047224 */ /* 0x000fe400078e0a04 */
[----:B------:R-:W-:Y:S01]  /*8100*/  @!P3 IMAD.MOV R0, RZ, RZ, -R0 ;  /* 0x000000ffff00b224 */ /* 0x000fe200078e0a00 */
[C---:B------:R-:W-:Y:S01]  /*8110*/  ISETP.GT.U32.AND P3, PT, R18.reuse, R12, PT ;  /* 0x0000000c1200720c */ /* 0x040fe20003f64070 */
[----:B------:R-:W-:Y:S02]  /*8120*/  @!P2 IMAD.IADD R3, R3, 0x1, -R18 ;  /* 0x000000010303a824 */ /* 0x000fe400078e0a12 */
[----:B------:R-:W-:Y:S01]  /*8130*/  IMAD.MOV R5, RZ, RZ, -R5 ;  /* 0x000000ffff057224 */ /* 0x000fe200078e0a05 */
[----:B------:R0:W-:Y:S01]  /*8140*/  STL [R1+0x2b8], R0 ;  /* 0x0002b80001007387 */ /* 0x0001e20000100800 */
[C---:B------:R-:W-:Y:S01]  /*8150*/  IMAD R7, R18.reuse, R4, R7 ;  /* 0x0000000412077224 */ /* 0x040fe200078e0207 */
[----:B------:R-:W-:Y:S01]  /*8160*/  IABS R4, R16 ;  /* 0x0000001000047213 */ /* 0x000fe20000000000 */
[----:B------:R-:W-:-:S02]  /*8170*/  IMAD R9, R18, R5, R9 ;  /* 0x0000000512097224 */ /* 0x000fc400078e0209 */
[----:B------:R-:W-:-:S03]  /*8180*/  IMAD.HI.U32 R2, R25, R8, RZ ;  /* 0x0000000819027227 */ /* 0x000fc600078e00ff */
[----:B------:R-:W-:Y:S01]  /*8190*/  ISETP.GT.U32.AND P2, PT, R18, R9, PT ;  /* 0x000000091200720c */ /* 0x000fe20003f44070 */
[----:B------:R-:W-:Y:S02]  /*81a0*/  @!P3 IMAD.IADD R12, R12, 0x1, -R18 ;  /* 0x000000010c0cb824 */ /* 0x000fe400078e0a12 */
[----:B0-----:R-:W-:Y:S02]  /*81b0*/  IMAD.MOV.U32 R0, RZ, RZ, R3 ;  /* 0x000000ffff007224 */ /* 0x001fe400078e0003 */
[----:B------:R-:W-:Y:S01]  /*81c0*/  IMAD.MOV R2, RZ, RZ, -R2 ;  /* 0x000000ffff027224 */ /* 0x000fe200078e0a02 */
[C---:B------:R-:W-:Y:S01]  /*81d0*/  ISETP.GT.U32.AND P3, PT, R18.reuse, R12, PT ;  /* 0x0000000c1200720c */ /* 0x040fe20003f64070 */
[----:B------:R-:W-:Y:S01]  /*81e0*/  @!P5 IMAD.MOV R0, RZ, RZ, -R0 ;  /* 0x000000ffff00d224 */ /* 0x000fe200078e0a00 */
[C---:B------:R-:W-:Y:S01]  /*81f0*/  ISETP.GT.U32.AND P5, PT, R18.reuse, R7, PT ;  /* 0x000000071200720c */ /* 0x040fe20003fa4070 */
[----:B------:R-:W-:Y:S02]  /*8200*/  IMAD R8, R18, R2, R8 ;  /* 0x0000000212087224 */ /* 0x000fe400078e0208 */
[----:B------:R-:W-:Y:S01]  /*8210*/  IMAD.HI.U32 R5, R25, R14, RZ ;  /* 0x0000000e19057227 */ /* 0x000fe200078e00ff */
[----:B------:R0:W-:Y:S03]  /*8220*/  STL [R1+0x2bc], R0 ;  /* 0x0002bc0001007387 */ /* 0x0001e60000100800 */
[----:B------:R-:W-:-:S02]  /*8230*/  @!P2 IMAD.IADD R9, R9, 0x1, -R18 ;  /* 0x000000010909a824 */ /* 0x000fc400078e0a12 */
[----:B------:R-:W-:-:S03]  /*8240*/  IMAD.HI.U32 R10, R25, R4, RZ ;  /* 0x00000004190a7227 */ /* 0x000fc600078e00ff */
[----:B------:R-:W-:Y:S01]  /*8250*/  ISETP.GT.U32.AND P2, PT, R18, R9, PT ;  /* 0x000000091200720c */ /* 0x000fe20003f44070 */
[--C-:B------:R-:W-:Y:S02]  /*8260*/  @!P5 IMAD.IADD R7, R7, 0x1, -R18.reuse ;  /* 0x000000010707d824 */ /* 0x100fe400078e0a12 */
[----:B------:R-:W-:Y:S02]  /*8270*/  IMAD.MOV R5, RZ, RZ, -R5 ;  /* 0x000000ffff057224 */ /* 0x000fe400078e0a05 */
[----:B------:R-:W-:Y:S01]  /*8280*/  @!P3 IMAD.IADD R12, R12, 0x1, -R18 ;  /* 0x000000010c0cb824 */ /* 0x000fe200078e0a12 */
[C---:B------:R-:W-:Y:S01]  /*8290*/  ISETP.GT.U32.AND P5, PT, R18.reuse, R7, PT ;  /* 0x000000071200720c */ /* 0x040fe20003fa4070 */
[----:B------:R-:W-:Y:S01]  /*82a0*/  IMAD.MOV R10, RZ, RZ, -R10 ;  /* 0x000000ffff0a7224 */ /* 0x000fe200078e0a0a */
[C---:B------:R-:W-:Y:S01]  /*82b0*/  ISETP.GT.U32.AND P3, PT, R18.reuse, R8, PT ;  /* 0x000000081200720c */ /* 0x040fe20003f64070 */
[C---:B------:R-:W-:Y:S02]  /*82c0*/  IMAD R14, R18.reuse, R5, R14 ;  /* 0x00000005120e7224 */ /* 0x040fe400078e020e */
[----:B------:R-:W-:-:S02]  /*82d0*/  IMAD R4, R18, R10, R4 ;  /* 0x0000000a12047224 */ /* 0x000fc400078e0204 */
[----:B------:R-:W-:Y:S02]  /*82e0*/  @!P2 IMAD.IADD R9, R9, 0x1, -R18 ;  /* 0x000000010909a824 */ /* 0x000fe400078e0a12 */
[----:B------:R-:W-:Y:S01]  /*82f0*/  VIADD R2, R19, 0x166 ;  /* 0x0000016613027836 */ /* 0x000fe20000000000 */
[C---:B------:R-:W-:Y:S01]  /*8300*/  ISETP.GT.U32.AND P2, PT, R18.reuse, R4, PT ;  /* 0x000000041200720c */ /* 0x040fe20003f44070 */
[----:B0-----:R-:W-:Y:S02]  /*8310*/  IMAD.MOV.U32 R0, RZ, RZ, R12 ;  /* 0x000000ffff007224 */ /* 0x001fe400078e000c */
[--C-:B------:R-:W-:Y:S01]  /*8320*/  @!P5 IMAD.IADD R7, R7, 0x1, -R18.reuse ;  /* 0x000000010707d824 */ /* 0x100fe200078e0a12 */
[----:B------:R-:W-:Y:S01]  /*8330*/  ISETP.GT.U32.AND P5, PT, R18, R14, PT ;  /* 0x0000000e1200720c */ /* 0x000fe20003fa4070 */
[----:B------:R-:W-:Y:S01]  /*8340*/  @!P3 IMAD.IADD R8, R8, 0x1, -R18 ;  /* 0x000000010808b824 */ /* 0x000fe200078e0a12 */
[----:B------:R-:W-:Y:S01]  /*8350*/  IABS R6, R2 ;  /* 0x0000000200067213 */ /* 0x000fe20000000000 */
[C---:B------:R-:W-:Y:S01]  /*8360*/  VIADD R3, R19.reuse, 0x164 ;  /* 0x0000016413037836 */ /* 0x040fe20000000000 */
[----:B------:R-:W-:Y:S01]  /*8370*/  ISETP.GE.AND P3, PT, R16, RZ, PT ;  /* 0x000000ff1000720c */ /* 0x000fe20003f66270 */
[----:B------:R-:W-:-:S02]  /*8380*/  VIADD R5, R19, 0x162 ;  /* 0x0000016213057836 */ /* 0x000fc40000000000 */
[----:B------:R-:W-:Y:S01]  /*8390*/  @!P0 IMAD.MOV R0, RZ, RZ, -R0 ;  /* 0x000000ffff008224 */ /* 0x000fe200078e0a00 */
[----:B------:R-:W-:Y:S01]  /*83a0*/  ISETP.GT.U32.AND P0, PT, R18, R8, PT ;  /* 0x000000081200720c */ /* 0x000fe20003f04070 */
[----:B------:R-:W-:Y:S01]  /*83b0*/  IMAD.HI.U32 R15, R25, R6, RZ ;  /* 0x00000006190f7227 */ /* 0x000fe200078e00ff */
[----:B------:R-:W-:Y:S02]  /*83c0*/  IABS R13, R3 ;  /* 0x00000003000d7213 */ /* 0x000fe40000000000 */
[----:B------:R-:W-:Y:S01]  /*83d0*/  IABS R12, R5 ;  /* 0x00000005000c7213 */ /* 0x000fe20000000000 */
[--C-:B------:R-:W-:Y:S01]  /*83e0*/  @!P5 IMAD.IADD R14, R14, 0x1, -R18.reuse ;  /* 0x000000010e0ed824 */ /* 0x100fe200078e0a12 */
[----:B------:R0:W-:Y:S01]  /*83f0*/  STL [R1+0x2c0], R0 ;  /* 0x0002c00001007387 */ /* 0x0001e20000100800 */
[----:B------:R-:W-:Y:S01]  /*8400*/  @!P2 IMAD.IADD R4, R4, 0x1, -R18 ;  /* 0x000000010404a824 */ /* 0x000fe200078e0a12 */
[----:B------:R-:W-:Y:S01]  /*8410*/  ISETP.GE.AND P2, PT, R11, RZ, PT ;  /* 0x000000ff0b00720c */ /* 0x000fe20003f46270 */
[----:B------:R-:W-:Y:S01]  /*8420*/  IMAD.HI.U32 R10, R25, R13, RZ ;  /* 0x0000000d190a7227 */ /* 0x000fe200078e00ff */
[----:B------:R-:W-:-:S03]  /*8430*/  ISETP.GT.U32.AND P5, PT, R18, R14, PT ;  /* 0x0000000e1200720c */ /* 0x000fc60003fa4070 */
[----:B------:R-:W-:Y:S02]  /*8440*/  IMAD.MOV R15, RZ, RZ, -R15 ;  /* 0x000000ffff0f7224 */ /* 0x000fe400078e0a0f */
[----:B------:R-:W-:Y:S02]  /*8450*/  IMAD.MOV R10, RZ, RZ, -R10 ;  /* 0x000000ffff0a7224 */ /* 0x000fe400078e0a0a */
[----:B0-----:R-:W-:Y:S02]  /*8460*/  IMAD.MOV.U32 R0, RZ, RZ, R9 ;  /* 0x000000ffff007224 */ /* 0x001fe400078e0009 */
[----:B------:R-:W-:-:S04]  /*8470*/  IMAD.HI.U32 R9, R25, R12, RZ ;  /* 0x0000000c19097227 */ /* 0x000fc800078e00ff */
[----:B------:R-:W-:Y:S01]  /*8480*/  @!P4 IMAD.MOV R0, RZ, RZ, -R0 ;  /* 0x000000ffff00c224 */ /* 0x000fe200078e0a00 */
[C---:B------:R-:W-:Y:S01]  /*8490*/  ISETP.GT.U32.AND P4, PT, R18.reuse, R4, PT ;  /* 0x000000041200720c */ /* 0x040fe20003f84070 */
[----:B------:R-:W-:Y:S02]  /*84a0*/  IMAD R6, R18, R15, R6 ;  /* 0x0000000f12067224 */ /* 0x000fe400078e0206 */
[----:B------:R-:W-:Y:S01]  /*84b0*/  @!P0 IMAD.IADD R8, R8, 0x1, -R18 ;  /* 0x0000000108088824 */ /* 0x000fe200078e0a12 */
[----:B------:R0:W-:Y:S01]  /*84c0*/  STL [R1+0x2c4], R0 ;  /* 0x0002c40001007387 */ /* 0x0001e20000100800 */
[----:B------:R-:W-:Y:S01]  /*84d0*/  IMAD.MOV R9, RZ, RZ, -R9 ;  /* 0x000000ffff097224 */ /* 0x000fe200078e0a09 */
[C---:B------:R-:W-:Y:S01]  /*84e0*/  ISETP.GT.U32.AND P0, PT, R18.reuse, R6, PT ;  /* 0x000000061200720c */ /* 0x040fe20003f04070 */
[C---:B------:R-:W-:Y:S02]  /*84f0*/  IMAD R13, R18.reuse, R10, R13 ;  /* 0x0000000a120d7224 */ /* 0x040fe400078e020d */
[----:B------:R-:W-:-:S02]  /*8500*/  IMAD R12, R18, R9, R12 ;  /* 0x00000009120c7224 */ /* 0x000fc400078e020c */
[----:B------:R-:W-:Y:S02]  /*8510*/  @!P5 IMAD.IADD R14, R14, 0x1, -R18 ;  /* 0x000000010e0ed824 */ /* 0x000fe400078e0a12 */
[----:B------:R-:W-:Y:S01]  /*8520*/  @!P1 IMAD.MOV R7, RZ, RZ, -R7 ;  /* 0x000000ffff079224 */ /* 0x000fe200078e0a07 */
[----:B------:R-:W-:Y:S01]  /*8530*/  ISETP.GT.U32.AND P5, PT, R18, R12, PT ;  /* 0x0000000c1200720c */ /* 0x000fe20003fa4070 */
[----:B0-----:R-:W-:Y:S01]  /*8540*/  IMAD.MOV.U32 R0, RZ, RZ, R8 ;  /* 0x000000ffff007224 */ /* 0x001fe200078e0008 */
[----:B------:R-:W-:Y:S01]  /*8550*/  ISETP.GE.AND P1, PT, R2, RZ, PT ;  /* 0x000000ff0200720c */ /* 0x000fe20003f26270 */
[----:B------:R-:W-:Y:S01]  /*8560*/  @!P4 IMAD.IADD R4, R4, 0x1, -R18 ;  /* 0x000000010404c824 */ /* 0x000fe200078e0a12 */
[----:B------:R-:W-:Y:S01]  /*8570*/  ISETP.GE.AND P4, PT, R3, RZ, PT ;  /* 0x000000ff0300720c */ /* 0x000fe20003f86270 */
[----:B------:R-:W-:Y:S01]  /*8580*/  @!P6 IMAD.MOV R0, RZ, RZ, -R0 ;  /* 0x000000ffff00e224 */ /* 0x000fe200078e0a00 */
[----:B------:R-:W-:Y:S01]  /*8590*/  ISETP.GT.U32.AND P6, PT, R18, R13, PT ;  /* 0x0000000d1200720c */ /* 0x000fe20003fc4070 */
[C---:B------:R-:W-:Y:S01]  /*85a0*/  VIADD R2, R19.reuse, 0x160 ;  /* 0x0000016013027836 */ /* 0x040fe20000000000 */
[----:B------:R0:W-:Y:S01]  /*85b0*/  STL [R1+0x2c8], R7 ;  /* 0x0002c80701007387 */ /* 0x0001e20000100800 */
[----:B------:R-:W-:-:S02]  /*85c0*/  VIADD R3, R19, 0x15e ;  /* 0x0000015e13037836 */ /* 0x000fc40000000000 */
[--C-:B------:R-:W-:Y:S01]  /*85d0*/  @!P0 IMAD.IADD R6, R6, 0x1, -R18.reuse ;  /* 0x0000000106068824 */ /* 0x100fe200078e0a12 */
[----:B------:R-:W-:Y:S01]  /*85e0*/  IABS R8, R2 ;  /* 0x0000000200087213 */ /* 0x000fe20000000000 */
[----:B------:R1:W-:Y:S01]  /*85f0*/  STL [R1+0x2cc], R0 ;  /* 0x0002cc0001007387 */ /* 0x0003e20000100800 */
[--C-:B------:R-:W-:Y:S01]  /*8600*/  @!P5 IMAD.IADD R12, R12, 0x1, -R18.reuse ;  /* 0x000000010c0cd824 */ /* 0x100fe200078e0a12 */
[----:B------:R-:W-:Y:S01]  /*8610*/  ISETP.GE.AND P0, PT, R5, RZ, PT ;  /* 0x000000ff0500720c */ /* 0x000fe20003f06270 */
[----:B------:R-:W-:Y:S01]  /*8620*/  VIADD R10, R19, 0x15c ;  /* 0x0000015c130a7836 */ /* 0x000fe20000000000 */
[----:B0-----:R-:W-:Y:S02]  /*8630*/  IABS R7, R3 ;  /* 0x0000000300077213 */ /* 0x001fe40000000000 */
[----:B------:R-:W-:Y:S01]  /*8640*/  @!P6 IMAD.IADD R13, R13, 0x1, -R18 ;  /* 0x000000010d0de824 */ /* 0x000fe200078e0a12 */
[C---:B------:R-:W-:Y:S01]  /*8650*/  ISETP.GT.U32.AND P6, PT, R18.reuse, R6, PT ;  /* 0x000000061200720c */ /* 0x040fe20003fc4070 */
[----:B------:R-:W-:Y:S01]  /*8660*/  IMAD.HI.U32 R5, R25, R8, RZ ;  /* 0x0000000819057227 */ /* 0x000fe200078e00ff */
[----:B------:R-:W-:-:S02]  /*8670*/  ISETP.GT.U32.AND P5, PT, R18, R12, PT ;  /* 0x0000000c1200720c */ /* 0x000fc40003fa4070 */
[----:B------:R-:W-:Y:S01]  /*8680*/  IABS R11, R10 ;  /* 0x0000000a000b7213 */ /* 0x000fe20000000000 */
[----:B-1----:R-:W-:Y:S02]  /*8690*/  IMAD.MOV.U32 R0, RZ, RZ, R4 ;  /* 0x000000ffff007224 */ /* 0x002fe400078e0004 */
[----:B------:R-:W-:Y:S02]  /*86a0*/  IMAD.MOV.U32 R4, RZ, RZ, R7 ;  /* 0x000000ffff047224 */ /* 0x000fe400078e0007 */
[----:B------:R-:W-:Y:S02]  /*86b0*/  IMAD.MOV R5, RZ, RZ, -R5 ;  /* 0x000000ffff057224 */ /* 0x000fe400078e0a05 */
[----:B------:R-:W-:-:S04]  /*86c0*/  IMAD.HI.U32 R7, R25, R4, RZ ;  /* 0x0000000419077227 */ /* 0x000fc800078e00ff */
[----:B------:R-:W-:Y:S02]  /*86d0*/  IMAD R5, R18, R5, R8 ;  /* 0x0000000512057224 */ /* 0x000fe400078e0208 */
[----:B------:R-:W-:Y:S02]  /*86e0*/  IMAD.MOV R7, RZ, RZ, -R7 ;  /* 0x000000ffff077224 */ /* 0x000fe400078e0a07 */
[----:B------:R-:W-:Y:S01]  /*86f0*/  @!P6 IMAD.IADD R6, R6, 0x1, -R18 ;  /* 0x000000010606e824 */ /* 0x000fe200078e0a12 */
[C---:B------:R-:W-:Y:S01]  /*8700*/  ISETP.GT.U32.AND P6, PT, R18.reuse, R5, PT ;  /* 0x000000051200720c */ /* 0x040fe20003fc4070 */
[C---:B------:R-:W-:Y:S02]  /*8710*/  IMAD R4, R18.reuse, R7, R4 ;  /* 0x0000000712047224 */ /* 0x040fe400078e0204 */
[----:B------:R-:W-:Y:S01]  /*8720*/  @!P3 IMAD.MOV R0, RZ, RZ, -R0 ;  /* 0x000000ffff00b224 */ /* 0x000fe200078e0a00 */
[----:B------:R-:W-:Y:S01]  /*8730*/  ISETP.GT.U32.AND P3, PT, R18, R13, PT ;  /* 0x0000000d1200720c */ /* 0x000fe20003f64070 */
[----:B------:R-:W-:Y:S01]  /*8740*/  @!P5 IMAD.IADD R12, R12, 0x1, -R18 ;  /* 0x000000010c0cd824 */ /* 0x000fe200078e0a12 */
[----:B------:R-:W-:Y:S01]  /*8750*/  ISETP.GT.U32.AND P5, PT, R18, R4, PT ;  /* 0x000000041200720c */ /* 0x000fe20003fa4070 */
[----:B------:R-:W-:Y:S01]  /*8760*/  VIADD R9, R19, 0x15a ;  /* 0x0000015a13097836 */ /* 0x000fe20000000000 */
[----:B------:R0:W-:Y:S01]  /*8770*/  STL [R1+0x2d0], R0 ;  /* 0x0002d00001007387 */ /* 0x0001e20000100800 */
[----:B------:R-:W-:-:S03]  /*8780*/  IMAD.HI.U32 R7, R25, R11, RZ ;  /* 0x0000000b19077227 */ /* 0x000fc600078e00ff */
[----:B------:R-:W-:Y:S01]  /*8790*/  IABS R16, R9 ;  /* 0x0000000900107213 */ /* 0x000fe20000000000 */
[--C-:B------:R-:W-:Y:S01]  /*87a0*/  @!P6 IMAD.IADD R5, R5, 0x1, -R18.reuse ;  /* 0x000000010505e824 */ /* 0x100fe200078e0a12 */
[----:B------:R-:W-:Y:S01]  /*87b0*/  ISETP.GE.AND P6, PT, R3, RZ, PT ;  /* 0x000000ff0300720c */ /* 0x000fe20003fc6270 */
[----:B------:R-:W-:Y:S02]  /*87c0*/  IMAD.MOV R7, RZ, RZ, -R7 ;  /* 0x000000ffff077224 */ /* 0x000fe400078e0a07 */
[----:B------:R-:W-:Y:S01]  /*87d0*/  @!P3 IMAD.IADD R13, R13, 0x1, -R18 ;  /* 0x000000010d0db824 */ /* 0x000fe200078e0a12 */
[----:B------:R-:W-:Y:S01]  /*87e0*/  ISETP.GE.AND P3, PT, R2, RZ, PT ;  /* 0x000000ff0200720c */ /* 0x000fe20003f66270 */
[----:B------:R-:W-:-:S04]  /*87f0*/  IMAD.HI.U32 R8, R25, R16, RZ ;  /* 0x0000001019087227 */ /* 0x000fc800078e00ff */
[C---:B------:R-:W-:Y:S02]  /*8800*/  VIADD R2, R19.reuse, 0x158 ;  /* 0x0000015813027836 */ /* 0x040fe40000000000 */
[----:B------:R-:W-:Y:S01]  /*8810*/  @!P5 IMAD.IADD R4, R4, 0x1, -R18 ;  /* 0x000000010404d824 */ /* 0x000fe200078e0a12 */
[C---:B------:R-:W-:Y:S01]  /*8820*/  ISETP.GT.U32.AND P5, PT, R18.reuse, R5, PT ;  /* 0x000000051200720c */ /* 0x040fe20003fa4070 */
[----:B0-----:R-:W-:Y:S02]  /*8830*/  IMAD.MOV.U32 R0, RZ, RZ, R6 ;  /* 0x000000ffff007224 */ /* 0x001fe400078e0006 */
[----:B------:R-:W-:Y:S02]  /*8840*/  IMAD.MOV R8, RZ, RZ, -R8 ;  /* 0x000000ffff087224 */ /* 0x000fe400078e0a08 */
[----:B------:R-:W-:Y:S02]  /*8850*/  VIADD R3, R19, 0x156 ;  /* 0x0000015613037836 */ /* 0x000fe40000000000 */
[C---:B------:R-:W-:Y:S01]  /*8860*/  IMAD R11, R18.reuse, R7, R11 ;  /* 0x00000007120b7224 */ /* 0x040fe200078e020b */
[----:B------:R-:W-:Y:S01]  /*8870*/  IABS R7, R2 ;  /* 0x0000000200077213 */ /* 0x000fe20000000000 */
[----:B------:R-:W-:Y:S01]  /*8880*/  @!P1 IMAD.MOV R0, RZ, RZ, -R0 ;  /* 0x000000ffff009224 */ /* 0x000fe200078e0a00 */
[C---:B------:R-:W-:Y:S01]  /*8890*/  ISETP.GT.U32.AND P1, PT, R18.reuse, R4, PT ;  /* 0x000000041200720c */ /* 0x040fe20003f24070 */
[----:B------:R-:W-:Y:S01]  /*88a0*/  @!P2 IMAD.MOV R14, RZ, RZ, -R14 ;  /* 0x000000ffff0ea224 */ /* 0x000fe200078e0a0e */
[C---:B------:R-:W-:Y:S01]  /*88b0*/  ISETP.GT.U32.AND P2, PT, R18.reuse, R11, PT ;  /* 0x0000000b1200720c */ /* 0x040fe20003f44070 */
[C---:B------:R-:W-:Y:S01]  /*88c0*/  IMAD R16, R18.reuse, R8, R16 ;  /* 0x0000000812107224 */ /* 0x040fe200078e0210 */
[----:B------:R-:W-:Y:S01]  /*88d0*/  IABS R8, R3 ;  /* 0x0000000300087213 */ /* 0x000fe20000000000 */
[----:B------:R-:W-:Y:S01]  /*88e0*/  IMAD.HI.U32 R6, R25, R7, RZ ;  /* 0x0000000719067227 */ /* 0x000fe200078e00ff */
[----:B------:R-:W-:Y:S03]  /*88f0*/  STL [R1+0x2d8], R14 ;  /* 0x0002d80e01007387 */ /* 0x000fe60000100800 */
[----:B------:R-:W-:Y:S01]  /*8900*/  @!P4 IMAD.MOV R13, RZ, RZ, -R13 ;  /* 0x000000ffff0dc224 */ /* 0x000fe200078e0a0d */
[----:B------:R0:W-:Y:S01]  /*8910*/  STL [R1+0x2ec], R0 ;  /* 0x0002ec0001007387 */ /* 0x0001e20000100800 */
[----:B------:R-:W-:Y:S01]  /*8920*/  ISETP.GT.U32.AND P4, PT, R18, R16, PT ;  /* 0x000000101200720c */ /* 0x000fe20003f84070 */
[----:B------:R-:W-:Y:S01]  /*8930*/  @!P5 IMAD.IADD R5, R5, 0x1, -R18 ;  /* 0x000000010505d824 */ /* 0x000fe200078e0a12 */
[----:B------:R-:W-:Y:S01]  /*8940*/  ISETP.GE.AND P5, PT, R9, RZ, PT ;  /* 0x000000ff0900720c */ /* 0x000fe20003fa6270 */
[----:B------:R-:W-:Y:S01]  /*8950*/  IMAD.MOV R6, RZ, RZ, -R6 ;  /* 0x000000ffff067224 */ /* 0x000fe200078e0a06 */
[----:B------:R1:W-:Y:S01]  /*8960*/  STL [R1+0x2f4], R13 ;  /* 0x0002f40d01007387 */ /* 0x0003e20000100800 */
[----:B------:R-:W-:Y:S01]  /*8970*/  @!P1 IMAD.IADD R4, R4, 0x1, -R18 ;  /* 0x0000000104049824 */ /* 0x000fe200078e0a12 */
[----:B------:R-:W-:Y:S01]  /*8980*/  ISETP.GE.AND P1, PT, R2, RZ, PT ;  /* 0x000000ff0200720c */ /* 0x000fe20003f26270 */
[----:B------:R-:W-:-:S02]  /*8990*/  IMAD R7, R18, R6, R7 ;  /* 0x0000000612077224 */ /* 0x000fc400078e0207 */
[----:B0-----:R-:W-:Y:S02]  /*89a0*/  IMAD.MOV.U32 R0, RZ, RZ, R12 ;  /* 0x000000ffff007224 */ /* 0x001fe400078e000c */
[----:B------:R-:W-:-:S04]  /*89b0*/  IMAD.HI.U32 R12, R25, R8, RZ ;  /* 0x00000008190c7227 */ /* 0x000fc800078e00ff */
[----:B------:R-:W-:Y:S01]  /*89c0*/  @!P0 IMAD.MOV R0, RZ, RZ, -R0 ;  /* 0x000000ffff008224 */ /* 0x000fe200078e0a00 */
[----:B------:R-:W-:Y:S01]  /*89d0*/  ISETP.GE.AND P0, PT, R10, RZ, PT ;  /* 0x000000ff0a00720c */ /* 0x000fe20003f06270 */
[----:B------:R-:W-:Y:S02]  /*89e0*/  IMAD.MOV R12, RZ, RZ, -R12 ;  /* 0x000000ffff0c7224 */ /* 0x000fe400078e0a0c */
[----:B-1----:R-:W-:Y:S01]  /*89f0*/  IMAD.MOV.U32 R13, RZ, RZ, R5 ;  /* 0x000000ffff0d7224 */ /* 0x002fe200078e0005 */
[----:B------:R0:W-:Y:S01]  /*8a00*/  STL [R1+0x2fc], R0 ;  /* 0x0002fc0001007387 */ /* 0x0001e20000100800 */
[C---:B------:R-:W-:Y:S02]  /*8a10*/  IMAD R8, R18.reuse, R12, R8 ;  /* 0x0000000c12087224 */ /* 0x040fe400078e0208 */
[----:B------:R-:W-:Y:S01]  /*8a20*/  @!P3 IMAD.MOV R13, RZ, RZ, -R13 ;  /* 0x000000ffff0db224 */ /* 0x000fe200078e0a0d */
[----:B------:R-:W-:Y:S01]  /*8a30*/  ISETP.GT.U32.AND P3, PT, R18, R7, PT ;  /* 0x000000071200720c */ /* 0x000fe20003f64070 */
[----:B------:R-:W-:-:S02]  /*8a40*/  @!P4 IMAD.IADD R16, R16, 0x1, -R18 ;  /* 0x000000011010c824 */ /* 0x000fc400078e0a12 */
[C---:B------:R-:W-:Y:S01]  /*8a50*/  VIADD R2, R19.reuse, 0x154 ;  /* 0x0000015413027836 */ /* 0x040fe20000000000 */
[----:B------:R-:W-:Y:S01]  /*8a60*/  STL [R1+0x320], R13 ;  /* 0x0003200d01007387 */ /* 0x000fe20000100800 */
[----:B------:R-:W-:Y:S01]  /*8a70*/  VIADD R6, R19, 0x152 ;  /* 0x0000015213067836 */ /* 0x000fe20000000000 */
[C---:B------:R-:W-:Y:S01]  /*8a80*/  ISETP.GT.U32.AND P4, PT, R18.reuse, R16, PT ;  /* 0x000000101200720c */ /* 0x040fe20003f84070 */
[----:B0-----:R-:W-:Y:S01]  /*8a90*/  IMAD.MOV.U32 R0, RZ, RZ, R4 ;  /* 0x000000ffff007224 */ /* 0x001fe200078e0004 */
[----:B------:R-:W-:Y:S01]  /*8aa0*/  IABS R9, R2 ;  /* 0x0000000200097213 */ /* 0x000fe20000000000 */
[----:B------:R-:W-:Y:S01]  /*8ab0*/  @!P2 IMAD.IADD R11, R11, 0x1, -R18 ;  /* 0x000000010b0ba824 */ /* 0x000fe200078e0a12 */
[----:B------:R-:W-:Y:S01]  /*8ac0*/  IABS R5, R6 ;  /* 0x0000000600057213 */ /* 0x000fe20000000000 */
[----:B------:R-:W-:Y:S01]  /*8ad0*/  @!P6 IMAD.MOV R0, RZ, RZ, -R0 ;  /* 0x000000ffff00e224 */ /* 0x000fe200078e0a00 */
[C---:B------:R-:W-:Y:S01]  /*8ae0*/  ISETP.GT.U32.AND P6, PT, R18.reuse, R8, PT ;  /* 0x000000081200720c */ /* 0x040fe20003fc4070 */
[--C-:B------:R-:W-:Y:S01]  /*8af0*/  @!P3 IMAD.IADD R7, R7, 0x1, -R18.reuse ;  /* 0x000000010707b824 */ /* 0x100fe200078e0a12 */
[C---:B------:R-:W-:Y:S01]  /*8b00*/  ISETP.GT.U32.AND P2, PT, R18.reuse, R11, PT ;  /* 0x0000000b1200720c */ /* 0x040fe20003f44070 */
[C---:B------:R-:W-:Y:S01]  /*8b10*/  IMAD.HI.U32 R10, R25.reuse, R9, RZ ;  /* 0x00000009190a7227 */ /* 0x040fe200078e00ff */
[----:B------:R0:W-:Y:S02]  /*8b20*/  STL [R1+0x3c0], R0 ;  /* 0x0003c00001007387 */ /* 0x0001e40000100800 */
[----:B------:R-:W-:Y:S01]  /*8b30*/  ISETP.GT.U32.AND P3, PT, R18, R7, PT ;  /* 0x000000071200720c */ /* 0x000fe20003f64070 */
[----:B------:R-:W-:Y:S01]  /*8b40*/  @!P4 IMAD.IADD R16, R16, 0x1, -R18 ;  /* 0x000000011010c824 */ /* 0x000fe200078e0a12 */
[----:B------:R-:W-:Y:S01]  /*8b50*/  ISETP.GE.AND P4, PT, R2, RZ, PT ;  /* 0x000000ff0200720c */ /* 0x000fe20003f86270 */
[----:B------:R-:W-:-:S04]  /*8b60*/  IMAD.HI.U32 R2, R25, R5, RZ ;  /* 0x0000000519027227 */ /* 0x000fc800078e00ff */
[----:B------:R-:W-:Y:S02]  /*8b70*/  @!P6 IMAD.IADD R8, R8, 0x1, -R18 ;  /* 0x000000010808e824 */ /* 0x000fe400078e0a12 */
[----:B------:R-:W-:Y:S02]  /*8b80*/  IMAD.MOV R10, RZ, RZ, -R10 ;  /* 0x000000ffff0a7224 */ /* 0x000fe400078e0a0a */
[----:B------:R-:W-:Y:S01]  /*8b90*/  IMAD.MOV R2, RZ, RZ, -R2 ;  /* 0x000000ffff027224 */ /* 0x000fe200078e0a02 */
[C---:B------:R-:W-:Y:S01]  /*8ba0*/  ISETP.GT.U32.AND P6, PT, R18.reuse, R8, PT ;  /* 0x000000081200720c */ /* 0x040fe20003fc4070 */
[C---:B------:R-:W-:Y:S02]  /*8bb0*/  IMAD R9, R18.reuse, R10, R9 ;  /* 0x0000000a12097224 */ /* 0x040fe400078e0209 */
[C---:B------:R-:W-:Y:S02]  /*8bc0*/  IMAD R5, R18.reuse, R2, R5 ;  /* 0x0000000212057224 */ /* 0x040fe400078e0205 */
[--C-:B------:R-:W-:Y:S01]  /*8bd0*/  @!P3 IMAD.IADD R7, R7, 0x1, -R18.reuse ;  /* 0x000000010707b824 */ /* 0x100fe200078e0a12 */
[----:B------:R-:W-:Y:S01]  /*8be0*/  ISETP.GT.U32.AND P3, PT, R18, R9, PT ;  /* 0x000000091200720c */ /* 0x000fe20003f64070 */
[----:B------:R-:W-:Y:S01]  /*8bf0*/  @!P2 IMAD.IADD R11, R11, 0x1, -R18 ;  /* 0x000000010b0ba824 */ /* 0x000fe200078e0a12 */
[----:B------:R-:W-:Y:S01]  /*8c00*/  ISETP.GE.AND P2, PT, R3, RZ, PT ;  /* 0x000000ff0300720c */ /* 0x000fe20003f46270 */
[----:B------:R-:W-:-:S02]  /*8c10*/  VIADD R4, R19, 0x150 ;  /* 0x0000015013047836 */ /* 0x000fc40000000000 */
[----:B0-----:R-:W-:Y:S02]  /*8c20*/  IMAD.MOV.U32 R0, RZ, RZ, R11 ;  /* 0x000000ffff007224 */ /* 0x001fe400078e000b */
[----:B------:R-:W-:Y:S01]  /*8c30*/  @!P6 IMAD.IADD R8, R8, 0x1, -R18 ;  /* 0x000000010808e824 */ /* 0x000fe200078e0a12 */
[----:B------:R-:W-:Y:S01]  /*8c40*/  ISETP.GT.U32.AND P6, PT, R18, R5, PT ;  /* 0x000000051200720c */ /* 0x000fe20003fc4070 */
[----:B------:R-:W-:Y:S01]  /*8c50*/  @!P0 IMAD.MOV R0, RZ, RZ, -R0 ;  /* 0x000000ffff008224 */ /* 0x000fe200078e0a00 */
[----:B------:R-:W-:Y:S01]  /*8c60*/  IABS R3, R4 ;  /* 0x0000000400037213 */ /* 0x000fe20000000000 */
[C---:B------:R-:W-:Y:S01]  /*8c70*/  VIADD R10, R19.reuse, 0x14e ;  /* 0x0000014e130a7836 */ /* 0x040fe20000000000 */
[----:B------:R-:W-:Y:S01]  /*8c80*/  ISETP.GE.AND P0, PT, R6, RZ, PT ;  /* 0x000000ff0600720c */ /* 0x000fe20003f06270 */
[----:B------:R-:W-:Y:S01]  /*8c90*/  VIADD R12, R19, 0x14c ;  /* 0x0000014c130c7836 */ /* 0x000fe20000000000 */
[----:B------:R0:W-:Y:S01]  /*8ca0*/  STL [R1+0x32c], R0 ;  /* 0x00032c0001007387 */ /* 0x0001e20000100800 */
[----:B------:R-:W-:Y:S01]  /*8cb0*/  IMAD.HI.U32 R6, R25, R3, RZ ;  /* 0x0000000319067227 */ /* 0x000fe200078e00ff */
[----:B------:R-:W-:-:S02]  /*8cc0*/  IABS R14, R10 ;  /* 0x0000000a000e7213 */ /* 0x000fc40000000000 */
[----:B------:R-:W-:Y:S01]  /*8cd0*/  IABS R13, R12 ;  /* 0x0000000c000d7213 */ /* 0x000fe20000000000 */
[----:B------:R-:W-:Y:S02]  /*8ce0*/  @!P3 IMAD.IADD R9, R9, 0x1, -R18 ;  /* 0x000000010909b824 */ /* 0x000fe400078e0a12 */
[----:B------:R-:W-:Y:S02]  /*8cf0*/  IMAD.MOV R6, RZ, RZ, -R6 ;  /* 0x000000ffff067224 */ /* 0x000fe400078e0a06 */
[----:B------:R-:W-:Y:S01]  /*8d00*/  @!P6 IMAD.IADD R5, R5, 0x1, -R18 ;  /* 0x000000010505e824 */ /* 0x000fe200078e0a12 */
[----:B------:R-:W-:Y:S01]  /*8d10*/  ISETP.GT.U32.AND P6, PT, R18, R9, PT ;  /* 0x000000091200720c */ /* 0x000fe20003fc4070 */
[----:B0-----:R-:W-:Y:S02]  /*8d20*/  IMAD.MOV.U32 R0, RZ, RZ, R16 ;  /* 0x000000ffff007224 */ /* 0x001fe400078e0010 */
[----:B------:R-:W-:Y:S02]  /*8d30*/  VIADD R2, R19, 0x14a ;  /* 0x0000014a13027836 */ /* 0x000fe40000000000 */
[----:B------:R-:W-:-:S03]  /*8d40*/  IMAD.HI.U32 R17, R25, R14, RZ ;  /* 0x0000000e19117227 */ /* 0x000fc600078e00ff */
[----:B------:R-:W-:Y:S01]  /*8d50*/  IABS R11, R2 ;  /* 0x00000002000b7213 */ /* 0x000fe20000000000 */
[----:B------:R-:W-:Y:S01]  /*8d60*/  @!P5 IMAD.MOV R0, RZ, RZ, -R0 ;  /* 0x000000ffff00d224 */ /* 0x000fe200078e0a00 */
[----:B------:R-:W-:Y:S01]  /*8d70*/  ISETP.GE.AND P5, PT, R4, RZ, PT ;  /* 0x000000ff0400720c */ /* 0x000fe20003fa6270 */
[C---:B------:R-:W-:Y:S02]  /*8d80*/  IMAD R3, R18.reuse, R6, R3 ;  /* 0x0000000612037224 */ /* 0x040fe400078e0203 */
[----:B------:R-:W-:Y:S01]  /*8d90*/  IMAD.HI.U32 R15, R25, R13, RZ ;  /* 0x0000000d190f7227 */ /* 0x000fe200078e00ff */
[----:B------:R0:W-:Y:S02]  /*8da0*/  STL [R1+0x330], R0 ;  /* 0x0003300001007387 */ /* 0x0001e40000100800 */
[----:B------:R-:W-:Y:S01]  /*8db0*/  ISETP.GT.U32.AND P3, PT, R18, R3, PT ;  /* 0x000000031200720c */ /* 0x000fe20003f64070 */
[----:B------:R-:W-:Y:S02]  /*8dc0*/  IMAD.MOV R17, RZ, RZ, -R17 ;  /* 0x000000ffff117224 */ /* 0x000fe400078e0a11 */
[----:B------:R-:W-:-:S02]  /*8dd0*/  IMAD.MOV R15, RZ, RZ, -R15 ;  /* 0x000000ffff0f7224 */ /* 0x000fc400078e0a0f */
[C---:B------:R-:W-:Y:S02]  /*8de0*/  IMAD R4, R18.reuse, R17, R14 ;  /* 0x0000001112047224 */ /* 0x040fe400078e020e */
[----:B------:R-:W-:Y:S02]  /*8df0*/  IMAD.MOV.U32 R16, RZ, RZ, R11 ;  /* 0x000000ffff107224 */ /* 0x000fe400078e000b */
[----:B0-----:R-:W-:Y:S02]  /*8e00*/  IMAD.MOV.U32 R0, RZ, RZ, R7 ;  /* 0x000000ffff007224 */ /* 0x001fe400078e0007 */
[C---:B------:R-:W-:Y:S02]  /*8e10*/  IMAD R11, R18.reuse, R15, R13 ;  /* 0x0000000f120b7224 */ /* 0x040fe400078e020d */
[----:B------:R-:W-:Y:S01]  /*8e20*/  @!P1 IMAD.MOV R0, RZ, RZ, -R0 ;  /* 0x000000ffff009224 */ /* 0x000fe200078e0a00 */
[C---:B------:R-:W-:Y:S01]  /*8e30*/  ISETP.GT.U32.AND P1, PT, R18.reuse, R5, PT ;  /* 0x000000051200720c */ /* 0x040fe20003f24070 */
[----:B------:R-:W-:Y:S01]  /*8e40*/  @!P6 IMAD.IADD R9, R9, 0x1, -R18 ;  /* 0x000000010909e824 */ /* 0x000fe200078e0a12 */
[----:B------:R-:W-:Y:S01]  /*8e50*/  ISETP.GT.U32.AND P6, PT, R18, R4, PT ;  /* 0x000000041200720c */ /* 0x000fe20003fc4070 */
[----:B------:R-:W-:Y:S01]  /*8e60*/  IMAD.MOV.U32 R13, RZ, RZ, R8 ;  /* 0x000000ffff0d7224 */ /* 0x000fe200078e0008 */
[----:B------:R0:W-:Y:S01]  /*8e70*/  STL [R1+0x370], R0 ;  /* 0x0003700001007387 */ /* 0x0001e20000100800 */
[----:B------:R-:W-:-:S04]  /*8e80*/  IMAD.HI.U32 R7, R25, R16, RZ ;  /* 0x0000001019077227 */ /* 0x000fc800078e00ff */
[----:B------:R-:W-:Y:S01]  /*8e90*/  @!P2 IMAD.MOV R13, RZ, RZ, -R13 ;  /* 0x000000ffff0da224 */ /* 0x000fe200078e0a0d */
[----:B------:R-:W-:Y:S01]  /*8ea0*/  ISETP.GE.AND P2, PT, R10, RZ, PT ;  /* 0x000000ff0a00720c */ /* 0x000fe20003f46270 */
[----:B------:R-:W-:Y:S02]  /*8eb0*/  IMAD.MOV R7, RZ, RZ, -R7 ;  /* 0x000000ffff077224 */ /* 0x000fe400078e0a07 */
[----:B------:R-:W-:Y:S01]  /*8ec0*/  @!P3 IMAD.IADD R3, R3, 0x1, -R18 ;  /* 0x000000010303b824 */ /* 0x000fe200078e0a12 */
[----:B------:R1:W-:Y:S01]  /*8ed0*/  STL [R1+0x374], R13 ;  /* 0x0003740d01007387 */ /* 0x0003e20000100800 */
[----:B0-----:R-:W-:Y:S02]  /*8ee0*/  IMAD.MOV.U32 R0, RZ, RZ, R9 ;  /* 0x000000ffff007224 */ /* 0x001fe400078e0009 */
[----:B------:R-:W-:Y:S01]  /*8ef0*/  VIADD R6, R19, 0x148 ;  /* 0x0000014813067836 */ /* 0x000fe20000000000 */
[C---:B------:R-:W-:Y:S01]  /*8f00*/  ISETP.GT.U32.AND P3, PT, R18.reuse, R3, PT ;  /* 0x000000031200720c */ /* 0x040fe20003f64070 */
[----:B------:R-:W-:Y:S01]  /*8f10*/  @!P4 IMAD.MOV R0, RZ, RZ, -R0 ;  /* 0x000000ffff00c224 */ /* 0x000fe200078e0a00 */
[----:B------:R-:W-:Y:S01]  /*8f20*/  ISETP.GT.U32.AND P4, PT, R18, R11, PT ;  /* 0x0000000b1200720c */ /* 0x000fe20003f84070 */
[--C-:B------:R-:W-:Y:S01]  /*8f30*/  @!P6 IMAD.IADD R4, R4, 0x1, -R18.reuse ;  /* 0x000000010404e824 */ /* 0x100fe200078e0a12 */
[----:B------:R-:W-:Y:S01]  /*8f40*/  IABS R14, R6 ;  /* 0x00000006000e7213 */ /* 0x000fe20000000000 */
[----:B------:R-:W-:Y:S01]  /*8f50*/  @!P1 IMAD.IADD R5, R5, 0x1, -R18 ;  /* 0x0000000105059824 */ /* 0x000fe200078e0a12 */
[----:B------:R0:W-:Y:S01]  /*8f60*/  STL [R1+0x36c], R0 ;  /* 0x00036c0001007387 */ /* 0x0001e20000100800 */
[----:B-1----:R-:W-:Y:S01]  /*8f70*/  IMAD R13, R18, R7, R16 ;  /* 0x00000007120d7224 */ /* 0x002fe200078e0210 */
[----:B------:R-:W-:Y:S01]  /*8f80*/  ISETP.GE.AND P1, PT, R12, RZ, PT ;  /* 0x000000ff0c00720c */ /* 0x000fe20003f26270 */
[----:B------:R-:W-:-:S03]  /*8f90*/  IMAD.HI.U32 R8, R25, R14, RZ ;  /* 0x0000000e19087227 */ /* 0x000fc600078e00ff */
[C---:B------:R-:W-:Y:S01]  /*8fa0*/  ISETP.GT.U32.AND P6, PT, R18.reuse, R13, PT ;  /* 0x0000000d1200720c */ /* 0x040fe20003fc4070 */
[----:B------:R-:W-:Y:S02]  /*8fb0*/  IMAD.MOV R8, RZ, RZ, -R8 ;  /* 0x000000ffff087224 */ /* 0x000fe400078e0a08 */
[--C-:B------:R-:W-:Y:S01]  /*8fc0*/  @!P4 IMAD.IADD R11, R11, 0x1, -R18.reuse ;  /* 0x000000010b0bc824 */ /* 0x100fe200078e0a12 */
[----:B------:R-:W-:Y:S01]  /*8fd0*/  ISETP.GT.U32.AND P4, PT, R18, R4, PT ;  /* 0x000000041200720c */ /* 0x000fe20003f84070 */
[----:B0-----:R-:W-:Y:S02]  /*8fe0*/  IMAD.MOV.U32 R0, RZ, RZ, R5 ;  /* 0x000000ffff007224 */ /* 0x001fe400078e0005 */
[----:B------:R-:W-:Y:S02]  /*8ff0*/  VIADD R7, R19, 0x146 ;  /* 0x0000014613077836 */ /* 0x000fe40000000000 */
[----:B------:R-:W-:Y:S01]  /*9000*/  @!P3 IMAD.IADD R3, R3, 0x1, -R18 ;  /* 0x000000010303b824 */ /* 0x000fe200078e0a12 */
[----:B------:R-:W-:Y:S01]  /*9010*/  ISETP.GE.AND P3, PT, R2, RZ, PT ;  /* 0x000000ff0200720c */ /* 0x000fe20003f66270 */
[----:B------:R-:W-:Y:S01]  /*9020*/  @!P0 IMAD.MOV R0, RZ, RZ, -R0 ;  /* 0x000000ffff008224 */ /* 0x000fe200078e0a00 */
[C---:B------:R-:W-:Y:S01]  /*9030*/  ISETP.GT.U32.AND P0, PT, R18.reuse, R11, PT ;  /* 0x0000000b1200720c */ /* 0x040fe20003f04070 */
[----:B------:R-:W-:Y:S01]  /*9040*/  IMAD R2, R18, R8, R14 ;  /* 0x0000000812027224 */ /* 0x000fe200078e020e */
[----:B------:R-:W-:Y:S01]  /*9050*/  IABS R14, R7 ;  /* 0x00000007000e7213 */ /* 0x000fe20000000000 */
[--C-:B------:R-:W-:Y:S01]  /*9060*/  @!P6 IMAD.IADD R13, R13, 0x1, -R18.reuse ;  /* 0x000000010d0de824 */ /* 0x100fe200078e0a12 */
[----:B------:R0:W-:Y:S01]  /*9070*/  STL [R1+0x368], R0 ;  /* 0x0003680001007387 */ /* 0x0001e20000100800 */
[----:B------:R-:W-:Y:S01]  /*9080*/  @!P4 IMAD.IADD R4, R4, 0x1, -R18 ;  /* 0x000000010404c824 */ /* 0x000fe200078e0a12 */
[C---:B------:R-:W-:Y:S01]  /*9090*/  ISETP.GT.U32.AND P4, PT, R18.reuse, R2, PT ;  /* 0x000000021200720c */ /* 0x040fe20003f84070 */
[----:B------:R-:W-:Y:S01]  /*90a0*/  IMAD.HI.U32 R16, R25, R14, RZ ;  /* 0x0000000e19107227 */ /* 0x000fe200078e00ff */
[----:B------:R-:W-:-:S03]  /*90b0*/  ISETP.GT.U32.AND P6, PT, R18, R13, PT ;  /* 0x0000000d1200720c */ /* 0x000fc60003fc4070 */
[----:B------:R-:W-:Y:S02]  /*90c0*/  IMAD.MOV R16, RZ, RZ, -R16 ;  /* 0x000000ffff107224 */ /* 0x000fe400078e0a10 */
[----:B------:R-:W-:Y:S01]  /*90d0*/  @!P0 IMAD.IADD R11, R11, 0x1, -R18 ;  /* 0x000000010b0b8824 */ /* 0x000fe200078e0a12 */
[----:B------:R-:W-:Y:S01]  /*90e0*/  ISETP.GE.AND P0, PT, R6, RZ, PT ;  /* 0x000000ff0600720c */ /* 0x000fe20003f06270 */
[C---:B------:R-:W-:Y:S02]  /*90f0*/  VIADD R12, R19.reuse, 0x140 ;  /* 0x00000140130c7836 */ /* 0x040fe40000000000 */
[C---:B------:R-:W-:Y:S02]  /*9100*/  IMAD R6, R18.reuse, R16, R14 ;  /* 0x0000001012067224 */ /* 0x040fe400078e020e */
[----:B------:R-:W-:Y:S01]  /*9110*/  VIADD R10, R19, 0x144 ;  /* 0x00000144130a7836 */ /* 0x000fe20000000000 */
[----:B------:R-:W-:Y:S01]  /*9120*/  IABS R9, R12 ;  /* 0x0000000c00097213 */ /* 0x000fe20000000000 */
[----:B------:R-:W-:Y:S01]  /*9130*/  @!P6 IMAD.IADD R13, R13, 0x1, -R18 ;  /* 0x000000010d0de824 */ /* 0x000fe200078e0a12 */
[----:B------:R-:W-:Y:S01]  /*9140*/  ISETP.GT.U32.AND P6, PT, R18, R6, PT ;  /* 0x000000061200720c */ /* 0x000fe20003fc4070 */
[----:B------:R-:W-:Y:S01]  /*9150*/  VIADD R5, R19, 0x142 ;  /* 0x0000014213057836 */ /* 0x000fe20000000000 */
[----:B------:R-:W-:Y:S01]  /*9160*/  IABS R15, R10 ;  /* 0x0000000a000f7213 */ /* 0x000fe20000000000 */
[----:B------:R-:W-:-:S03]  /*9170*/  IMAD.HI.U32 R16, R25, R9, RZ ;  /* 0x0000000919107227 */ /* 0x000fc600078e00ff */
[----:B------:R-:W-:Y:S01]  /*9180*/  IABS R8, R5 ;  /* 0x0000000500087213 */ /* 0x000fe20000000000 */
[----:B------:R-:W-:Y:S01]  /*9190*/  @!P4 IMAD.IADD R2, R2, 0x1, -R18 ;  /* 0x000000010202c824 */ /* 0x000fe200078e0a12 */
[----:B------:R-:W-:Y:S01]  /*91a0*/  ISETP.GE.AND P4, PT, R7, RZ, PT ;  /* 0x000000ff0700720c */ /* 0x000fe20003f86270 */
[----:B------:R-:W-:Y:S02]  /*91b0*/  IMAD.MOV R16, RZ, RZ, -R16 ;  /* 0x000000ffff107224 */ /* 0x000fe400078e0a10 */
[----:B------:R-:W-:Y:S02]  /*91c0*/  VIADD R7, R19, 0x13e ;  /* 0x0000013e13077836 */ /* 0x000fe40000000000 */
[----:B------:R-:W-:-:S04]  /*91d0*/  IMAD.HI.U32 R14, R25, R15, RZ ;  /* 0x0000000f190e7227 */ /* 0x000fc800078e00ff */
[----:B0-----:R-:W-:Y:S02]  /*91e0*/  IMAD.MOV.U32 R0, RZ, RZ, R4 ;  /* 0x000000ffff007224 */ /* 0x001fe400078e0004 */
[----:B------:R-:W-:-:S04]  /*91f0*/  IMAD.HI.U32 R17, R25, R8, RZ ;  /* 0x0000000819117227 */ /* 0x000fc800078e00ff */
[----:B------:R-:W-:Y:S01]  /*9200*/  IMAD R9, R18, R16, R9 ;  /* 0x0000001012097224 */ /* 0x000fe200078e0209 */
[----:B------:R-:W-:Y:S01]  /*9210*/  IABS R16, R7 ;  /* 0x0000000700107213 */ /* 0x000fe20000000000 */
[----:B------:R-:W-:Y:S01]  /*9220*/  @!P6 IMAD.IADD R6, R6, 0x1, -R18 ;  /* 0x000000010606e824 */ /* 0x000fe200078e0a12 */
[C---:B------:R-:W-:Y:S01]  /*9230*/  ISETP.GT.U32.AND P6, PT, R18.reuse, R2, PT ;  /* 0x000000021200720c */ /* 0x040fe20003fc4070 */
[----:B------:R-:W-:Y:S02]  /*9240*/  @!P5 IMAD.MOV R3, RZ, RZ, -R3 ;  /* 0x000000ffff03d224 */ /* 0x000fe400078e0a03 */
[----:B------:R-:W-:Y:S02]  /*9250*/  IMAD.MOV R14, RZ, RZ, -R14 ;  /* 0x000000ffff0e7224 */ /* 0x000fe400078e0a0e */
[----:B------:R-:W-:Y:S01]  /*9260*/  @!P2 IMAD.MOV R0, RZ, RZ, -R0 ;  /* 0x000000ffff00a224 */ /* 0x000fe200078e0a00 */
[----:B------:R-:W-:Y:S01]  /*9270*/  STL [R1+0x384], R3 ;  /* 0x0003840301007387 */ /* 0x000fe20000100800 */
[----:B------:R-:W-:Y:S01]  /*9280*/  IMAD.MOV R17, RZ, RZ, -R17 ;  /* 0x000000ffff117224 */ /* 0x000fe200078e0a11 */
[C---:B------:R-:W-:Y:S01]  /*9290*/  ISETP.GT.U32.AND P2, PT, R18.reuse, R6, PT ;  /* 0x000000061200720c */ /* 0x040fe20003f44070 */
[----:B------:R-:W-:Y:S01]  /*92a0*/  IMAD R14, R18, R14, R15 ;  /* 0x0000000e120e7224 */ /* 0x000fe200078e020f */
[----:B------:R0:W-:Y:S01]  /*92b0*/  STL [R1+0x380], R0 ;  /* 0x0003800001007387 */ /* 0x0001e20000100800 */
[----:B------:R-:W-:-:S02]  /*92c0*/  IMAD.MOV.U32 R4, RZ, RZ, R16 ;  /* 0x000000ffff047224 */ /* 0x000fc400078e0010 */
[----:B------:R-:W-:Y:S01]  /*92d0*/  IMAD.MOV.U32 R16, RZ, RZ, R11 ;  /* 0x000000ffff107224 */ /* 0x000fe200078e000b */
[C---:B------:R-:W-:Y:S01]  /*92e0*/  ISETP.GT.U32.AND P5, PT, R18.reuse, R14, PT ;  /* 0x0000000e1200720c */ /* 0x040fe20003fa4070 */
[----:B------:R-:W-:Y:S02]  /*92f0*/  IMAD R8, R18, R17, R8 ;  /* 0x0000001112087224 */ /* 0x000fe400078e0208 */
[----:B------:R-:W-:Y:S02]  /*9300*/  @!P1 IMAD.MOV R16, RZ, RZ, -R16 ;  /* 0x000000ffff109224 */ /* 0x000fe400078e0a10 */
[----:B------:R-:W-:Y:S01]  /*9310*/  @!P6 IMAD.IADD R2, R2, 0x1, -R18 ;  /* 0x000000010202e824 */ /* 0x000fe200078e0a12 */
[C---:B------:R-:W-:Y:S01]  /*9320*/  ISETP.GT.U32.AND P1, PT, R18.reuse, R8, PT ;  /* 0x000000081200720c */ /* 0x040fe20003f24070 */
[----:B0-----:R-:W-:Y:S01]  /*9330*/  IMAD.MOV.U32 R0, RZ, RZ, R13 ;  /* 0x000000ffff007224 */ /* 0x001fe200078e000d */
[----:B------:R-:W-:Y:S01]  /*9340*/  STL [R1+0x3ac], R16 ;  /* 0x0003ac1001007387 */ /* 0x000fe20000100800 */
[----:B------:R-:W-:Y:S01]  /*9350*/  ISETP.GT.U32.AND P6, PT, R18, R9, PT ;  /* 0x000000091200720c */ /* 0x000fe20003fc4070 */
[----:B------:R-:W-:-:S04]  /*9360*/  IMAD.HI.U32 R11, R25, R4, RZ ;  /* 0x00000004190b7227 */ /* 0x000fc800078e00ff */
[----:B------:R-:W-:Y:S01]  /*9370*/  @!P3 IMAD.MOV R0, RZ, RZ, -R0 ;  /* 0x000000ffff00b224 */ /* 0x000fe200078e0a00 */
[----:B------:R-:W-:Y:S01]  /*9380*/  ISETP.GE.AND P3, PT, R10, RZ, PT ;  /* 0x000000ff0a00720c */ /* 0x000fe20003f66270 */
[----:B------:R-:W-:Y:S02]  /*9390*/  VIADD R15, R19, 0x13c ;  /* 0x0000013c130f7836 */ /* 0x000fe40000000000 */
[----:B------:R-:W-:Y:S01]  /*93a0*/  IMAD.MOV R11, RZ, RZ, -R11 ;  /* 0x000000ffff0b7224 */ /* 0x000fe200078e0a0b */
[----:B------:R0:W-:Y:S01]  /*93b0*/  STL [R1+0x3b0], R0 ;  /* 0x0003b00001007387 */ /* 0x0001e20000100800 */
[--C-:B------:R-:W-:Y:S01]  /*93c0*/  @!P2 IMAD.IADD R6, R6, 0x1, -R18.reuse ;  /* 0x000000010606a824 */ /* 0x100fe200078e0a12 */
[----:B------:R-:W-:Y:S01]  /*93d0*/  IABS R3, R15 ;  /* 0x0000000f00037213 */ /* 0x000fe20000000000 */
[--C-:B------:R-:W-:Y:S01]  /*93e0*/  @!P5 IMAD.IADD R14, R14, 0x1, -R18.reuse ;  /* 0x000000010e0ed824 */ /* 0x100fe200078e0a12 */
[----:B------:R-:W-:Y:S01]  /*93f0*/  ISETP.GE.AND P2, PT, R5, RZ, PT ;  /* 0x000000ff0500720c */ /* 0x000fe20003f46270 */
[----:B------:R-:W-:Y:S01]  /*9400*/  @!P1 IMAD.IADD R8, R8, 0x1, -R18 ;  /* 0x0000000108089824 */ /* 0x000fe200078e0a12 */
[----:B------:R-:W-:Y:S01]  /*9410*/  ISETP.GE.AND P5, PT, R12, RZ, PT ;  /* 0x000000ff0c00720c */ /* 0x000fe20003fa6270 */
[C---:B------:R-:W-:Y:S01]  /*9420*/  IMAD R5, R18.reuse, R11, R4 ;  /* 0x0000000b12057224 */ /* 0x040fe200078e0204 */
[C---:B------:R-:W-:Y:S01]  /*9430*/  ISETP.GT.U32.AND P1, PT, R18.reuse, R14, PT ;  /* 0x0000000e1200720c */ /* 0x040fe20003f24070 */
[----:B------:R-:W-:Y:S01]  /*9440*/  @!P6 IMAD.IADD R9, R9, 0x1, -R18 ;  /* 0x000000010909e824 */ /* 0x000fe200078e0a12 */
[----:B------:R-:W-:Y:S01]  /*9450*/  ISETP.GT.U32.AND P6, PT, R18, R8, PT ;  /* 0x000000081200720c */ /* 0x000fe20003fc4070 */
[----:B0-----:R-:W-:-:S02]  /*9460*/  IMAD.MOV.U32 R0, RZ, RZ, R2 ;  /* 0x000000ffff007224 */ /* 0x001fc400078e0002 */
[----:B------:R-:W-:-:S04]  /*9470*/  IMAD.HI.U32 R10, R25, R3, RZ ;  /* 0x00000003190a7227 */ /* 0x000fc800078e00ff */
[----:B------:R-:W-:Y:S01]  /*9480*/  @!P0 IMAD.MOV R0, RZ, RZ, -R0 ;  /* 0x000000ffff008224 */ /* 0x000fe200078e0a00 */
[C---:B------:R-:W-:Y:S01]  /*9490*/  ISETP.GT.U32.AND P0, PT, R18.reuse, R9, PT ;  /* 0x000000091200720c */ /* 0x040fe20003f04070 */
[----:B------:R-:W-:Y:S02]  /*94a0*/  IMAD.MOV R10, RZ, RZ, -R10 ;  /* 0x000000ffff0a7224 */ /* 0x000fe400078e0a0a */
[C---:B------:R-:W-:Y:S01]  /*94b0*/  VIADD R11, R19.reuse, 0x13a ;  /* 0x0000013a130b7836 */ /* 0x040fe20000000000 */
[----:B------:R0:W-:Y:S01]  /*94c0*/  STL [R1+0x3a8], R0 ;  /* 0x0003a80001007387 */ /* 0x0001e20000100800 */
[----:B------:R-:W-:Y:S02]  /*94d0*/  IMAD R2, R18, R10, R3 ;  /* 0x0000000a12027224 */ /* 0x000fe400078e0203 */
[--C-:B------:R-:W-:Y:S01]  /*94e0*/  @!P1 IMAD.IADD R14, R14, 0x1, -R18.reuse ;  /* 0x000000010e0e9824 */ /* 0x100fe200078e0a12 */
[----:B------:R-:W-:Y:S01]  /*94f0*/  IABS R3, R11 ;  /* 0x0000000b00037213 */ /* 0x000fe20000000000 */
[----:B------:R-:W-:Y:S01]  /*9500*/  @!P6 IMAD.IADD R8, R8, 0x1, -R18 ;  /* 0x000000010808e824 */ /* 0x000fe200078e0a12 */
[----:B------:R-:W-:Y:S01]  /*9510*/  ISETP.GT.U32.AND P6, PT, R18, R2, PT ;  /* 0x000000021200720c */ /* 0x000fe20003fc4070 */
[----:B------:R-:W-:Y:S01]  /*9520*/  VIADD R10, R19, 0x136 ;  /* 0x00000136130a7836 */ /* 0x000fe20000000000 */
[----:B------:R-:W-:Y:S01]  /*9530*/  ISETP.GE.AND P1, PT, R7, RZ, PT ;  /* 0x000000ff0700720c */ /* 0x000fe20003f26270 */
[----:B------:R-:W-:-:S03]  /*9540*/  IMAD.HI.U32 R13, R25, R3, RZ ;  /* 0x00000003190d7227 */ /* 0x000fc600078e00ff */
[----:B------:R-:W-:Y:S01]  /*9550*/  IABS R7, R10 ;  /* 0x0000000a00077213 */ /* 0x000fe20000000000 */
[----:B0-----:R-:W-:Y:S02]  /*9560*/  IMAD.MOV.U32 R0, RZ, RZ, R6 ;  /* 0x000000ffff007224 */ /* 0x001fe400078e0006 */
[----:B------:R-:W-:Y:S02]  /*9570*/  VIADD R6, R19, 0x138 ;  /* 0x0000013813067836 */ /* 0x000fe40000000000 */
[----:B------:R-:W-:Y:S01]  /*9580*/  @!P4 IMAD.MOV R0, RZ, RZ, -R0 ;  /* 0x000000ffff00c224 */ /* 0x000fe200078e0a00 */
[C---:B------:R-:W-:Y:S01]  /*9590*/  ISETP.GT.U32.AND P4, PT, R18.reuse, R5, PT ;  /* 0x000000051200720c */ /* 0x040fe20003f84070 */
[----:B------:R-:W-:Y:S01]  /*95a0*/  IMAD.MOV R13, RZ, RZ, -R13 ;  /* 0x000000ffff0d7224 */ /* 0x000fe200078e0a0d */
[----:B------:R-:W-:Y:S01]  /*95b0*/  IABS R4, R6 ;  /* 0x0000000600047213 */ /* 0x000fe20000000000 */
[----:B------:R-:W-:Y:S01]  /*95c0*/  @!P0 IMAD.IADD R9, R9, 0x1, -R18 ;  /* 0x0000000109098824 */ /* 0x000fe200078e0a12 */
[----:B------:R0:W-:Y:S01]  /*95d0*/  STL [R1+0x3a4], R0 ;  /* 0x0003a40001007387 */ /* 0x0001e20000100800 */
[----:B------:R-:W-:Y:S01]  /*95e0*/  IMAD R3, R18, R13, R3 ;  /* 0x0000000d12037224 */ /* 0x000fe200078e0203 */
[----:B------:R-:W-:Y:S01]  /*95f0*/  ISETP.GE.AND P0, PT, R15, RZ, PT ;  /* 0x000000ff0f00720c */ /* 0x000fe20003f06270 */
[----:B------:R-:W-:-:S04]  /*9600*/  IMAD.HI.U32 R12, R25, R4, RZ ;  /* 0x00000004190c7227 */ /* 0x000fc800078e00ff */
[--C-:B------:R-:W-:Y:S02]  /*9610*/  @!P6 IMAD.IADD R2, R2, 0x1, -R18.reuse ;  /* 0x000000010202e824 */ /* 0x100fe400078e0a12 */
[----:B------:R-:W-:Y:S01]  /*9620*/  @!P4 IMAD.IADD R5, R5, 0x1, -R18 ;  /* 0x000000010505c824 */ /* 0x000fe200078e0a12 */
[----:B------:R-:W-:Y:S01]  /*9630*/  ISETP.GE.AND P4, PT, R11, RZ, PT ;  /* 0x000000ff0b00720c */ /* 0x000fe20003f86270 */
[----:B0-----:R-:W-:Y:S01]  /*9640*/  IMAD.MOV.U32 R0, RZ, RZ, R14 ;  /* 0x000000ffff007224 */ /* 0x001fe200078e000e */
[C---:B------:R-:W-:Y:S01]  /*9650*/  ISETP.GT.U32.AND P6, PT, R18.reuse, R2, PT ;  /* 0x000000021200720c */ /* 0x040fe20003fc4070 */
[----:B------:R-:W-:Y:S02]  /*9660*/  IMAD.MOV R11, RZ, RZ, -R12 ;  /* 0x000000ffff0b7224 */ /* 0x000fe400078e0a0c */
[----:B------:R-:W-:Y:S01]  /*9670*/  @!P3 IMAD.MOV R0, RZ, RZ, -R0 ;  /* 0x000000ffff00b224 */ /* 0x000fe200078e0a00 */
[----:B------:R-:W-:Y:S01]  /*9680*/  ISETP.GT.U32.AND P3, PT, R18, R5, PT ;  /* 0x000000051200720c */ /* 0x000fe20003f64070 */
[----:B------:R-:W-:-:S02]  /*9690*/  IMAD.MOV.U32 R12, RZ, RZ, R8 ;  /* 0x000000ffff0c7224 */ /* 0x000fc400078e0008 */
[----:B------:R-:W-:Y:S01]  /*96a0*/  IMAD.HI.U32 R8, R25, R7, RZ ;  /* 0x0000000719087227 */ /* 0x000fe200078e00ff */
[----:B------:R0:W-:Y:S03]  /*96b0*/  STL [R1+0x3a0], R0 ;  /* 0x0003a00001007387 */ /* 0x0001e60000100800 */
[----:B------:R-:W-:Y:S01]  /*96c0*/  @!P2 IMAD.MOV R12, RZ, RZ, -R12 ;  /* 0x000000ffff0ca224 */ /* 0x000fe200078e0a0c */
[C---:B------:R-:W-:Y:S01]  /*96d0*/  ISETP.GT.U32.AND P2, PT, R18.reuse, R3, PT ;  /* 0x000000031200720c */ /* 0x040fe20003f44070 */
[----:B------:R-:W-:Y:S02]  /*96e0*/  IMAD R4, R18, R11, R4 ;  /* 0x0000000b12047224 */ /* 0x000fe400078e0204 */
[--C-:B------:R-:W-:Y:S01]  /*96f0*/  @!P6 IMAD.IADD R2, R2, 0x1, -R18.reuse ;  /* 0x000000010202e824 */ /* 0x100fe200078e0a12 */
[----:B------:R-:W-:Y:S01]  /*9700*/  STL [R1+0x390], R12 ;  /* 0x0003900c01007387 */ /* 0x000fe20000100800 */
[----:B------:R-:W-:Y:S01]  /*9710*/  @!P3 IMAD.IADD R5, R5, 0x1, -R18 ;  /* 0x000000010505b824 */ /* 0x000fe200078e0a12 */
[----:B------:R-:W-:Y:S01]  /*9720*/  ISETP.GT.U32.AND P3, PT, R18, R4, PT ;  /* 0x000000041200720c */ /* 0x000fe20003f64070 */
[----:B0-----:R-:W-:Y:S01]  /*9730*/  IMAD.MOV.U32 R0, RZ, RZ, R9 ;  /* 0x000000ffff007224 */ /* 0x001fe200078e0009 */
[----:B------:R-:W-:Y:S01]  /*9740*/  ISETP.GE.AND P6, PT, R10, RZ, PT ;  /* 0x000000ff0a00720c */ /* 0x000fe20003fc6270 */
[----:B------:R-:W-:-:S02]  /*9750*/  IMAD.MOV.U32 R11, RZ, RZ, R5 ;  /* 0x000000ffff0b7224 */ /* 0x000fc400078e0005 */
[----:B------:R-:W-:Y:S01]  /*9760*/  @!P5 IMAD.MOV R0, RZ, RZ, -R0 ;  /* 0x000000ffff00d224 */ /* 0x000fe200078e0a00 */
[----:B------:R-:W-:Y:S01]  /*9770*/  ISETP.GE.AND P5, PT, R6, RZ, PT ;  /* 0x000000ff0600720c */ /* 0x000fe20003fa6270 */
[----:B------:R-:W-:Y:S02]  /*9780*/  IMAD.MOV R6, RZ, RZ, -R8 ;  /* 0x000000ffff067224 */ /* 0x000fe400078e0a08 */
[----:B------:R-:W-:Y:S01]  /*9790*/  @!P2 IMAD.IADD R3, R3, 0x1, -R18 ;  /* 0x000000010303a824 */ /* 0x000fe200078e0a12 */
[----:B------:R0:W-:Y:S01]  /*97a0*/  STL [R1+0x394], R0 ;  /* 0x0003940001007387 */ /* 0x0001e20000100800 */
[C---:B------:R-:W-:Y:S02]  /*97b0*/  IMAD R6, R18.reuse, R6, R7 ;  /* 0x0000000612067224 */ /* 0x040fe400078e0207 */
[----:B------:R-:W-:Y:S01]  /*97c0*/  @!P1 IMAD.MOV R11, RZ, RZ, -R11 ;  /* 0x000000ffff0b9224 */ /* 0x000fe200078e0a0b */
[C---:B------:R-:W-:Y:S01]  /*97d0*/  ISETP.GT.U32.AND P2, PT, R18.reuse, R3, PT ;  /* 0x000000031200720c */ /* 0x040fe20003f44070 */
[C---:B------:R-:W-:Y:S01]  /*97e0*/  VIADD R9, R19.reuse, 0x134 ;  /* 0x0000013413097836 */ /* 0x040fe20000000000 */
[----:B------:R-:W-:Y:S01]  /*97f0*/  ISETP.GT.U32.AND P1, PT, R18, R6, PT ;  /* 0x000000061200720c */ /* 0x000fe20003f24070 */
[C---:B------:R-:W-:Y:S01]  /*9800*/  VIADD R7, R19.reuse, 0x130 ;  /* 0x0000013013077836 */ /* 0x040fe20000000000 */
[----:B------:R1:W-:Y:S01]  /*9810*/  STL [R1+0x398], R11 ;  /* 0x0003980b01007387 */ /* 0x0003e20000100800 */
[----:B------:R-:W-:Y:S01]  /*9820*/  VIADD R8, R19, 0x132 ;  /* 0x0000013213087836 */ /* 0x000fe20000000000 */
[----:B------:R-:W-:Y:S01]  /*9830*/  IABS R17, R9 ;  /* 0x0000000900117213 */ /* 0x000fe20000000000 */
[----:B0-----:R-:W-:Y:S01]  /*9840*/  IMAD.MOV.U32 R0, RZ, RZ, R2 ;  /* 0x000000ffff007224 */ /* 0x001fe200078e0002 */
[----:B------:R-:W-:Y:S01]  /*9850*/  IABS R10, R7 ;  /* 0x00000007000a7213 */ /* 0x000fe20000000000 */
[----:B------:R-:W-:Y:S01]  /*9860*/  @!P3 IMAD.IADD R4, R4, 0x1, -R18 ;  /* 0x000000010404b824 */ /* 0x000fe200078e0a12 */
[----:B------:R-:W-:Y:S01]  /*9870*/  IABS R20, R8 ;  /* 0x0000000800147213 */ /* 0x000fe20000000000 */
[----:B------:R-:W-:Y:S01]  /*9880*/  @!P0 IMAD.MOV R0, RZ, RZ, -R0 ;  /* 0x000000ffff008224 */ /* 0x000fe200078e0a00 */
[----:B------:R-:W-:Y:S01]  /*9890*/  ISETP.GE.AND P0, PT, R9, RZ, PT ;  /* 0x000000ff0900720c */ /* 0x000fe20003f06270 */
[----:B------:R-:W-:Y:S01]  /*98a0*/  IMAD.HI.U32 R9, R25, R17, RZ ;  /* 0x0000001119097227 */ /* 0x000fe200078e00ff */
[----:B------:R-:W-:-:S02]  /*98b0*/  ISETP.GT.U32.AND P3, PT, R18, R4, PT ;  /* 0x000000041200720c */ /* 0x000fc40003f64070 */
[----:B------:R0:W-:Y:S01]  /*98c0*/  STL [R1+0x3b4], R0 ;  /* 0x0003b40001007387 */ /* 0x0001e20000100800 */
[--C-:B------:R-:W-:Y:S02]  /*98d0*/  @!P1 IMAD.IADD R6, R6, 0x1, -R18.reuse ;  /* 0x0000000106069824 */ /* 0x100fe400078e0a12 */
[----:B------:R-:W-:Y:S01]  /*98e0*/  @!P2 IMAD.IADD R3, R3, 0x1, -R18 ;  /* 0x000000010303a824 */ /* 0x000fe200078e0a12 */
[----:B------:R-:W-:Y:S01]  /*98f0*/  ISETP.GE.AND P2, PT, R8, RZ, PT ;  /* 0x000000ff0800720c */ /* 0x000fe20003f46270 */
[----:B------:R-:W-:Y:S01]  /*9900*/  IMAD.MOV R9, RZ, RZ, -R9 ;  /* 0x000000ffff097224 */ /* 0x000fe200078e0a09 */
[----:B------:R-:W-:Y:S01]  /*9910*/  ISETP.GT.U32.AND P1, PT, R18, R6, PT ;  /* 0x000000061200720c */ /* 0x000fe20003f24070 */
[----:B------:R-:W-:Y:S02]  /*9920*/  IMAD.MOV.U32 R5, RZ, RZ, R10 ;  /* 0x000000ffff057224 */ /* 0x000fe400078e000a */
[----:B------:R-:W-:-:S04]  /*9930*/  IMAD.HI.U32 R10, R25, R20, RZ ;  /* 0x00000014190a7227 */ /* 0x000fc800078e00ff */
[C---:B------:R-:W-:Y:S02]  /*9940*/  IMAD R17, R18.reuse, R9, R17 ;  /* 0x0000000912117224 */ /* 0x040fe400078e0211 */
[----:B-1----:R-:W-:Y:S02]  /*9950*/  IMAD.MOV.U32 R11, RZ, RZ, R3 ;  /* 0x000000ffff0b7224 */ /* 0x002fe400078e0003 */
[----:B------:R-:W-:Y:S02]  /*9960*/  IMAD.MOV R8, RZ, RZ, -R10 ;  /* 0x000000ffff087224 */ /* 0x000fe400078e0a0a */
[----:B------:R-:W-:Y:S01]  /*9970*/  @!P4 IMAD.MOV R11, RZ, RZ, -R11 ;  /* 0x000000ffff0bc224 */ /* 0x000fe200078e0a0b */
[C---:B------:R-:W-:Y:S01]  /*9980*/  ISETP.GT.U32.AND P4, PT, R18.reuse, R17, PT ;  /* 0x000000111200720c */ /* 0x040fe20003f84070 */
[----:B------:R-:W-:Y:S02]  /*9990*/  IMAD R20, R18, R8, R20 ;  /* 0x0000000812147224 */ /* 0x000fe400078e0214 */
[--C-:B------:R-:W-:Y:S01]  /*99a0*/  @!P1 IMAD.IADD R6, R6, 0x1, -R18.reuse ;  /* 0x0000000106069824 */ /* 0x100fe200078e0a12 */
[----:B------:R-:W-:Y:S01]  /*99b0*/  STL [R1+0x3b8], R11 ;  /* 0x0003b80b01007387 */ /* 0x000fe20000100800 */
[----:B------:R-:W-:Y:S01]  /*99c0*/  @!P3 IMAD.IADD R4, R4, 0x1, -R18 ;  /* 0x000000010404b824 */ /* 0x000fe200078e0a12 */
[----:B------:R-:W-:Y:S01]  /*99d0*/  ISETP.GT.U32.AND P1, PT, R18, R20, PT ;  /* 0x000000141200720c */ /* 0x000fe20003f24070 */
[----:B------:R-:W-:Y:S01]  /*99e0*/  VIADD R8, R19, 0x12e ;  /* 0x0000012e13087836 */ /* 0x000fe20000000000 */
[----:B------:R-:W-:Y:S01]  /*99f0*/  ISETP.GE.AND P3, PT, R7, RZ, PT ;  /* 0x000000ff0700720c */ /* 0x000fe20003f66270 */
[----:B0-----:R-:W-:-:S02]  /*9a00*/  IMAD.MOV.U32 R0, RZ, RZ, R4 ;  /* 0x000000ffff007224 */ /* 0x001fc400078e0004 */
[----:B------:R-:W-:-:S04]  /*9a10*/  IMAD.HI.U32 R2, R25, R5, RZ ;  /* 0x0000000519027227 */ /* 0x000fc800078e00ff */
[----:B------:R-:W-:Y:S02]  /*9a20*/  @!P4 IMAD.IADD R17, R17, 0x1, -R18 ;  /* 0x000000011111c824 */ /* 0x000fe400078e0a12 */
[----:B------:R-:W-:Y:S01]  /*9a30*/  @!P5 IMAD.MOV R0, RZ, RZ, -R0 ;  /* 0x000000ffff00d224 */ /* 0x000fe200078e0a00 */
[----:B------:R-:W-:Y:S01]  /*9a40*/  ISETP.GE.AND P5, PT, R8, RZ, PT ;  /* 0x000000ff0800720c */ /* 0x000fe20003fa6270 */
[----:B------:R-:W-:Y:S01]  /*9a50*/  @!P1 IMAD.IADD R20, R20, 0x1, -R18 ;  /* 0x0000000114149824 */ /* 0x000fe200078e0a12 */
[C---:B------:R-:W-:Y:S01]  /*9a60*/  ISETP.GT.U32.AND P4, PT, R18.reuse, R17, PT ;  /* 0x000000111200720c */ /* 0x040fe20003f84070 */
[----:B------:R-:W-:Y:S01]  /*9a70*/  IMAD.MOV R2, RZ, RZ, -R2 ;  /* 0x000000ffff027224 */ /* 0x000fe200078e0a02 */
[----:B------:R-:W-:Y:S01]  /*9a80*/  IABS R8, R8 ;  /* 0x0000000800087213 */ /* 0x000fe20000000000 */
[----:B------:R-:W-:Y:S01]  /*9a90*/  VIADD R3, R19, 0x12c ;  /* 0x0000012c13037836 */ /* 0x000fe20000000000 */
[----:B------:R0:W-:Y:S01]  /*9aa0*/  STL [R1+0x3bc], R0 ;  /* 0x0003bc0001007387 */ /* 0x0001e20000100800 */
[C---:B------:R-:W-:Y:S01]  /*9ab0*/  IMAD R2, R18.reuse, R2, R5 ;  /* 0x0000000212027224 */ /* 0x040fe200078e0205 */
[----:B------:R-:W-:Y:S01]  /*9ac0*/  ISETP.GT.U32.AND P1, PT, R18, R20, PT ;  /* 0x000000141200720c */ /* 0x000fe20003f24070 */
[----:B------:R-:W-:Y:S01]  /*9ad0*/  IMAD.HI.U32 R9, R25, R8, RZ ;  /* 0x0000000819097227 */ /* 0x000fe200078e00ff */
[----:B------:R-:W-:-:S03]  /*9ae0*/  IABS R5, R3 ;  /* 0x0000000300057213 */ /* 0x000fc60000000000 */
[----:B------:R-:W-:Y:S02]  /*9af0*/  IMAD.MOV R9, RZ, RZ, -R9 ;  /* 0x000000ffff097224 */ /* 0x000fe400078e0a09 */
[----:B------:R-:W-:-:S04]  /*9b00*/  IMAD.HI.U32 R7, R25, R5, RZ ;  /* 0x0000000519077227 */ /* 0x000fc800078e00ff */
[----:B0-----:R-:W-:Y:S02]  /*9b10*/  IMAD.MOV.U32 R0, RZ, RZ, R6 ;  /* 0x000000ffff007224 */ /* 0x001fe400078e0006 */
[----:B------:R-:W-:Y:S01]  /*9b20*/  @!P4 IMAD.IADD R17, R17, 0x1, -R18 ;  /* 0x000000011111c824 */ /* 0x000fe200078e0a12 */
[----:B------:R-:W-:Y:S01]  /*9b30*/  ISETP.GE.AND P4, PT, R3, RZ, PT ;  /* 0x000000ff0300720c */ /* 0x000fe20003f86270 */
[----:B------:R-:W-:Y:S01]  /*9b40*/  @!P6 IMAD.MOV R0, RZ, RZ, -R0 ;  /* 0x000000ffff00e224 */ /* 0x000fe200078e0a00 */
[C---:B------:R-:W-:Y:S01]  /*9b50*/  ISETP.GT.U32.AND P6, PT, R18.reuse, R2, PT ;  /* 0x000000021200720c */ /* 0x040fe20003fc4070 */
[----:B------:R-:W-:Y:S02]  /*9b60*/  IMAD R3, R18, R9, R8 ;  /* 0x0000000912037224 */ /* 0x000fe400078e0208 */
[----:B------:R-:W-:Y:S01]  /*9b70*/  IMAD.MOV R7, RZ, RZ, -R7 ;  /* 0x000000ffff077224 */ /* 0x000fe200078e0a07 */
[----:B------:R0:W-:Y:S01]  /*9b80*/  STL [R1+0x39c], R0 ;  /* 0x00039c0001007387 */ /* 0x0001e20000100800 */
[----:B------:R-:W-:-:S02]  /*9b90*/  VIADD R14, R19, 0x12a ;  /* 0x0000012a130e7836 */ /* 0x000fc40000000000 */
[--C-:B------:R-:W-:Y:S01]  /*9ba0*/  @!P1 IMAD.IADD R20, R20, 0x1, -R18.reuse ;  /* 0x0000000114149824 */ /* 0x100fe200078e0a12 */
[C---:B------:R-:W-:Y:S01]  /*9bb0*/  ISETP.GT.U32.AND P1, PT, R18.reuse, R3, PT ;  /* 0x000000031200720c */ /* 0x040fe20003f24070 */
[----:B------:R-:W-:Y:S01]  /*9bc0*/  IMAD R5, R18, R7, R5 ;  /* 0x0000000712057224 */ /* 0x000fe200078e0205 */
[----:B------:R-:W-:Y:S01]  /*9bd0*/  IABS R10, R14 ;  /* 0x0000000e000a7213 */ /* 0x000fe20000000000 */
[----:B------:R-:W-:Y:S02]  /*9be0*/  VIADD R11, R19, 0x128 ;  /* 0x00000128130b7836 */ /* 0x000fe40000000000 */
[----:B------:R-:W-:Y:S01]  /*9bf0*/  @!P6 IMAD.IADD R2, R2, 0x1, -R18 ;  /* 0x000000010202e824 */ /* 0x000fe200078e0a12 */
[----:B------:R-:W-:Y:S01]  /*9c00*/  ISETP.GT.U32.AND P6, PT, R18, R5, PT ;  /* 0x000000051200720c */ /* 0x000fe20003fc4070 */
[----:B------:R-:W-:Y:S01]  /*9c10*/  IMAD.HI.U32 R12, R25, R10, RZ ;  /* 0x0000000a190c7227 */ /* 0x000fe200078e00ff */
[----:B------:R-:W-:-:S03]  /*9c20*/  IABS R13, R11 ;  /* 0x0000000b000d7213 */ /* 0x000fc60000000000 */
[----:B------:R-:W-:Y:S02]  /*9c30*/  VIADD R7, R19, 0x126 ;  /* 0x0000012613077836 */ /* 0x000fe40000000000 */
[----:B------:R-:W-:Y:S02]  /*9c40*/  IMAD.MOV R6, RZ, RZ, -R12 ;  /* 0x000000ffff067224 */ /* 0x000fe400078e0a0c */
[----:B------:R-:W-:Y:S01]  /*9c50*/  @!P1 IMAD.IADD R3, R3, 0x1, -R18 ;  /* 0x0000000103039824 */ /* 0x000fe200078e0a12 */
[----:B------:R-:W-:Y:S01]  /*9c60*/  IABS R12, R7 ;  /* 0x00000007000c7213 */ /* 0x000fe20000000000 */
[----:B0-----:R-:W-:Y:S01]  /*9c70*/  IMAD.MOV.U32 R0, RZ, RZ, R17 ;  /* 0x000000ffff007224 */ /* 0x001fe200078e0011 */
[----:B------:R-:W-:Y:S01]  /*9c80*/  ISETP.GT.U32.AND P1, PT, R18, R2, PT ;  /* 0x000000021200720c */ /* 0x000fe20003f24070 */
[----:B------:R-:W-:Y:S02]  /*9c90*/  VIADD R8, R19, 0x124 ;  /* 0x0000012413087836 */ /* 0x000fe40000000000 */
[----:B------:R-:W-:-:S03]  /*9ca0*/  IMAD.HI.U32 R4, R25, R13, RZ ;  /* 0x0000000d19047227 */ /* 0x000fc600078e00ff */
[----:B------:R-:W-:Y:S01]  /*9cb0*/  IABS R15, R8 ;  /* 0x00000008000f7213 */ /* 0x000fe20000000000 */
[----:B------:R-:W-:Y:S01]  /*9cc0*/  @!P0 IMAD.MOV R0, RZ, RZ, -R0 ;  /* 0x000000ffff008224 */ /* 0x000fe200078e0a00 */
[C---:B------:R-:W-:Y:S01]  /*9cd0*/  ISETP.GT.U32.AND P0, PT, R18.reuse, R3, PT ;  /* 0x000000031200720c */ /* 0x040fe20003f04070 */
[----:B------:R-:W-:Y:S02]  /*9ce0*/  @!P6 IMAD.IADD R5, R5, 0x1, -R18 ;  /* 0x000000010505e824 */ /* 0x000fe400078e0a12 */
[----:B------:R-:W-:Y:S01]  /*9cf0*/  IMAD.MOV R4, RZ, RZ, -R4 ;  /* 0x000000ffff047224 */ /* 0x000fe200078e0a04 */
[----:B------:R0:W-:Y:S01]  /*9d00*/  STL [R1+0x38c], R0 ;  /* 0x00038c0001007387 */ /* 0x0001e20000100800 */
[----:B------:R-:W-:Y:S01]  /*9d10*/  IMAD.HI.U32 R21, R25, R12, RZ ;  /* 0x0000000c19157227 */ /* 0x000fe200078e00ff */
[----:B------:R-:W-:-:S03]  /*9d20*/  ISETP.GT.U32.AND P6, PT, R18, R5, PT ;  /* 0x000000051200720c */ /* 0x000fc60003fc4070 */
[C---:B------:R-:W-:Y:S02]  /*9d30*/  IMAD R10, R18.reuse, R6, R10 ;  /* 0x00000006120a7224 */ /* 0x040fe400078e020a */
[----:B------:R-:W-:Y:S02]  /*9d40*/  IMAD R13, R18, R4, R13 ;  /* 0x00000004120d7224 */ /* 0x000fe400078e020d */
[----:B------:R-:W-:Y:S02]  /*9d50*/  IMAD.MOV R21, RZ, RZ, -R21 ;  /* 0x000000ffff157224 */ /* 0x000fe400078e0a15 */
[----:B0-----:R-:W-:Y:S02]  /*9d60*/  IMAD.MOV.U32 R0, RZ, RZ, R20 ;  /* 0x000000ffff007224 */ /* 0x001fe400078e0014 */
[----:B------:R-:W-:-:S04]  /*9d70*/  IMAD.HI.U32 R17, R25, R15, RZ ;  /* 0x0000000f19117227 */ /* 0x000fc800078e00ff */
[----:B------:R-:W-:Y:S01]  /*9d80*/  @!P2 IMAD.MOV R0, RZ, RZ, -R0 ;  /* 0x000000ffff00a224 */ /* 0x000fe200078e0a00 */
[----:B------:R-:W-:Y:S01]  /*9d90*/  ISETP.GT.U32.AND P2, PT, R18, R10, PT ;  /* 0x0000000a1200720c */ /* 0x000fe20003f44070 */
[----:B------:R-:W-:Y:S01]  /*9da0*/  @!P1 IMAD.IADD R2, R2, 0x1, -R18 ;  /* 0x0000000102029824 */ /* 0x000fe200078e0a12 */
[C---:B------:R-:W-:Y:S01]  /*9db0*/  ISETP.GT.U32.AND P1, PT, R18.reuse, R13, PT ;  /* 0x0000000d1200720c */ /* 0x040fe20003f24070 */
[C---:B------:R-:W-:Y:S01]  /*9dc0*/  IMAD R12, R18.reuse, R21, R12 ;  /* 0x00000015120c7224 */ /* 0x040fe200078e020c */
[----:B------:R0:W-:Y:S01]  /*9dd0*/  STL [R1+0x388], R0 ;  /* 0x0003880001007387 */ /* 0x0001e20000100800 */
[----:B------:R-:W-:Y:S02]  /*9de0*/  VIADD R6, R19, 0x122 ;  /* 0x0000012213067836 */ /* 0x000fe40000000000 */
[----:B------:R-:W-:Y:S02]  /*9df0*/  IMAD.MOV R17, RZ, RZ, -R17 ;  /* 0x000000ffff117224 */ /* 0x000fe400078e0a11 */
[----:B------:R-:W-:Y:S01]  /*9e00*/  @!P0 IMAD.IADD R3, R3, 0x1, -R18 ;  /* 0x0000000103038824 */ /* 0x000fe200078e0a12 */
[C---:B------:R-:W-:Y:S01]  /*9e10*/  ISETP.GT.U32.AND P0, PT, R18.reuse, R12, PT ;  /* 0x0000000c1200720c */ /* 0x040fe20003f04070 */
[----:B------:R-:W-:Y:S01]  /*9e20*/  IMAD R15, R18, R17, R15 ;  /* 0x00000011120f7224 */ /* 0x000fe200078e020f */
[----:B------:R-:W-:Y:S01]  /*9e30*/  IABS R16, R6 ;  /* 0x0000000600107213 */ /* 0x000fe20000000000 */
[----:B------:R-:W-:-:S02]  /*9e40*/  IMAD.MOV.U32 R22, RZ, RZ, R2 ;  /* 0x000000ffff167224 */ /* 0x000fc400078e0002 */
[----:B------:R-:W-:Y:S01]  /*9e50*/  @!P6 IMAD.IADD R5, R5, 0x1, -R18 ;  /* 0x000000010505e824 */ /* 0x000fe200078e0a12 */
[----:B------:R-:W-:Y:S01]  /*9e60*/  ISETP.GT.U32.AND P6, PT, R18, R15, PT ;  /* 0x0000000f1200720c */ /* 0x000fe20003fc4070 */
[----:B0-----:R-:W-:Y:S02]  /*9e70*/  IMAD.MOV.U32 R0, RZ, RZ, R3 ;  /* 0x000000ffff007224 */ /* 0x001fe400078e0003 */
[----:B------:R-:W-:Y:S02]  /*9e80*/  VIADD R4, R19, 0x120 ;  /* 0x0000012013047836 */ /* 0x000fe40000000000 */
[----:B------:R-:W-:-:S03]  /*9e90*/  IMAD.HI.U32 R20, R25, R16, RZ ;  /* 0x0000001019147227 */ /* 0x000fc600078e00ff */
[----:B------:R-:W-:Y:S01]  /*9ea0*/  IABS R9, R4 ;  /* 0x0000000400097213 */ /* 0x000fe20000000000 */
[----:B------:R-:W-:Y:S02]  /*9eb0*/  @!P3 IMAD.MOV R22, RZ, RZ, -R22 ;  /* 0x000000ffff16b224 */ /* 0x000fe400078e0a16 */
[----:B------:R-:W-:Y:S02]  /*9ec0*/  @!P5 IMAD.MOV R0, RZ, RZ, -R0 ;  /* 0x000000ffff00d224 */ /* 0x000fe400078e0a00 */
[--C-:B------:R-:W-:Y:S01]  /*9ed0*/  @!P2 IMAD.IADD R10, R10, 0x1, -R18.reuse ;  /* 0x000000010a0aa824 */ /* 0x100fe200078e0a12 */
[----:B------:R-:W-:Y:S01]  /*9ee0*/  STL [R1+0x37c], R22 ;  /* 0x00037c1601007387 */ /* 0x000fe20000100800 */
[----:B------:R-:W-:Y:S01]  /*9ef0*/  @!P1 IMAD.IADD R13, R13, 0x1, -R18 ;  /* 0x000000010d0d9824 */ /* 0x000fe200078e0a12 */
[----:B------:R-:W-:Y:S01]  /*9f00*/  ISETP.GE.AND P2, PT, R14, RZ, PT ;  /* 0x000000ff0e00720c */ /* 0x000fe20003f46270 */
[----:B------:R-:W-:Y:S01]  /*9f10*/  IMAD.MOV R20, RZ, RZ, -R20 ;  /* 0x000000ffff147224 */ /* 0x000fe200078e0a14 */
[----:B------:R0:W-:Y:S01]  /*9f20*/  STL [R1+0x378], R0 ;  /* 0x0003780001007387 */ /* 0x0001e20000100800 */
[----:B------:R-:W-:Y:S01]  /*9f30*/  @!P0 IMAD.IADD R12, R12, 0x1, -R18 ;  /* 0x000000010c0c8824 */ /* 0x000fe200078e0a12 */
[C---:B------:R-:W-:Y:S01]  /*9f40*/  ISETP.GT.U32.AND P0, PT, R18.reuse, R10, PT ;  /* 0x0000000a1200720c */ /* 0x040fe20003f04070 */
[C---:B------:R-:W-:Y:S01]  /*9f50*/  IMAD R16, R18.reuse, R20, R16 ;  /* 0x0000001412107224 */ /* 0x040fe200078e0210 */
[----:B------:R-:W-:Y:S01]  /*9f60*/  ISETP.GT.U32.AND P3, PT, R18, R13, PT ;  /* 0x0000000d1200720c */ /* 0x000fe20003f64070 */
[----:B------:R-:W-:Y:S01]  /*9f70*/  IMAD.HI.U32 R21, R25, R9, RZ ;  /* 0x0000000919157227 */ /* 0x000fe200078e00ff */
[----:B------:R-:W-:-:S03]  /*9f80*/  ISETP.GE.AND P1, PT, R11, RZ, PT ;  /* 0x000000ff0b00720c */ /* 0x000fc60003f26270 */
[----:B------:R-:W-:Y:S01]  /*9f90*/  @!P6 IMAD.IADD R15, R15, 0x1, -R18 ;  /* 0x000000010f0fe824 */ /* 0x000fe200078e0a12 */
[C---:B------:R-:W-:Y:S01]  /*9fa0*/  ISETP.GT.U32.AND P6, PT, R18.reuse, R12, PT ;  /* 0x0000000c1200720c */ /* 0x040fe20003fc4070 */
[----:B0-----:R-:W-:Y:S02]  /*9fb0*/  IMAD.MOV.U32 R0, RZ, RZ, R5 ;  /* 0x000000ffff007224 */ /* 0x001fe400078e0005 */
[----:B------:R-:W-:Y:S01]  /*9fc0*/  IMAD.MOV R21, RZ, RZ, -R21 ;  /* 0x000000ffff157224 */ /* 0x000fe200078e0a15 */
[C---:B------:R-:W-:Y:S01]  /*9fd0*/  ISETP.GT.U32.AND P5, PT, R18.reuse, R15, PT ;  /* 0x0000000f1200720c */ /* 0x040fe20003fa4070 */
[----:B------:R-:W-:Y:S01]  /*9fe0*/  @!P4 IMAD.MOV R0, RZ, RZ, -R0 ;  /* 0x000000ffff00c224 */ /* 0x000fe200078e0a00 */
[C---:B------:R-:W-:Y:S01]  /*9ff0*/  ISETP.GT.U32.AND P4, PT, R18.reuse, R16, PT ;  /* 0x000000101200720c */ /* 0x040fe20003f84070 */
[C---:B------:R-:W-:Y:S02]  /*a000*/  VIADD R14, R19.reuse, 0x11e ;  /* 0x0000011e130e7836 */ /* 0x040fe40000000000 */
[----:B------:R-:W-:Y:S01]  /*a010*/  IMAD R9, R18, R21, R9 ;  /* 0x0000001512097224 */ /* 0x000fe200078e0209 */
[----:B------:R0:W-:Y:S01]  /*a020*/  STL [R1+0x364], R0 ;  /* 0x0003640001007387 */ /* 0x0001e20000100800 */
[----:B------:R-:W-:Y:S01]  /*a030*/  VIADD R11, R19, 0x11c ;  /* 0x0000011c130b7836 */ /* 0x000fe20000000000 */
[----:B------:R-:W-:Y:S01]  /*a040*/  IABS R5, R14 ;  /* 0x0000000e00057213 */ /* 0x000fe20000000000 */
[--C-:B------:R-:W-:Y:S01]  /*a050*/  @!P0 IMAD.IADD R10, R10, 0x1, -R18.reuse ;  /* 0x000000010a0a8824 */ /* 0x100fe200078e0a12 */
[----:B------:R-:W-:Y:S01]  /*a060*/  ISETP.GE.AND P0, PT, R7, RZ, PT ;  /* 0x000000ff0700720c */ /* 0x000fe20003f06270 */
[----:B------:R-:W-:Y:S01]  /*a070*/  @!P3 IMAD.IADD R13, R13, 0x1, -R18 ;  /* 0x000000010d0db824 */ /* 0x000fe200078e0a12 */
[----:B------:R-:W-:Y:S01]  /*a080*/  ISETP.GT.U32.AND P3, PT, R18, R9, PT ;  /* 0x000000091200720c */ /* 0x000fe20003f64070 */
[----:B------:R-:W-:Y:S01]  /*a090*/  IMAD.HI.U32 R7, R25, R5, RZ ;  /* 0x0000000519077227 */ /* 0x000fe200078e00ff */
[----:B------:R-:W-:-:S03]  /*a0a0*/  IABS R3, R11 ;  /* 0x0000000b00037213 */ /* 0x000fc60000000000 */
[----:B------:R-:W-:Y:S02]  /*a0b0*/  IMAD.MOV.U32 R17, RZ, RZ, R10 ;  /* 0x000000ffff117224 */ /* 0x000fe400078e000a */
[--C-:B------:R-:W-:Y:S01]  /*a0c0*/  @!P6 IMAD.IADD R12, R12, 0x1, -R18.reuse ;  /* 0x000000010c0ce824 */ /* 0x100fe200078e0a12 */
[----:B------:R-:W-:Y:S01]  /*a0d0*/  ISETP.GE.AND P6, PT, R8, RZ, PT ;  /* 0x000000ff0800720c */ /* 0x000fe20003fc6270 */
[----:B------:R-:W-:Y:S01]  /*a0e0*/  @!P4 IMAD.IADD R16, R16, 0x1, -R18 ;  /* 0x000000011010c824 */ /* 0x000fe200078e0a12 */
[----:B------:R-:W-:Y:S01]  /*a0f0*/  ISETP.GE.AND P4, PT, R4, RZ, PT ;  /* 0x000000ff0400720c */ /* 0x000fe20003f86270 */
[----:B0-----:R-:W-:Y:S02]  /*a100*/  IMAD.MOV.U32 R0, RZ, RZ, R13 ;  /* 0x000000ffff007224 */ /* 0x001fe400078e000d */
[----:B------:R-:W-:-:S04]  /*a110*/  IMAD.HI.U32 R2, R25, R3, RZ ;  /* 0x0000000319027227 */ /* 0x000fc800078e00ff */
[----:B------:R-:W-:Y:S02]  /*a120*/  IMAD.MOV R4, RZ, RZ, -R7 ;  /* 0x000000ffff047224 */ /* 0x000fe400078e0a07 */
[----:B------:R-:W-:Y:S02]  /*a130*/  @!P2 IMAD.MOV R17, RZ, RZ, -R17 ;  /* 0x000000ffff11a224 */ /* 0x000fe400078e0a11 */
[----:B------:R-:W-:Y:S01]  /*a140*/  @!P5 IMAD.IADD R15, R15, 0x1, -R18 ;  /* 0x000000010f0fd824 */ /* 0x000fe200078e0a12 */
[----:B------:R-:W-:Y:S01]  /*a150*/  ISETP.GE.AND P5, PT, R6, RZ, PT ;  /* 0x000000ff0600720c */ /* 0x000fe20003fa6270 */
[----:B------:R-:W-:Y:S01]  /*a160*/  @!P1 IMAD.MOV R0, RZ, RZ, -R0 ;  /* 0x000000ffff009224 */ /* 0x000fe200078e0a00 */
[----:B------:R-:W-:Y:S01]  /*a170*/  STL [R1+0x360], R17 ;  /* 0x0003601101007387 */ /* 0x000fe20000100800 */
[----:B------:R-:W-:Y:S01]  /*a180*/  IMAD.MOV R2, RZ, RZ, -R2 ;  /* 0x000000ffff027224 */ /* 0x000fe200078e0a02 */
[----:B------:R-:W-:Y:S01]  /*a190*/  ISETP.GE.AND P1, PT, R14, RZ, PT ;  /* 0x000000ff0e00720c */ /* 0x000fe20003f26270 */
[----:B------:R-:W-:Y:S01]  /*a1a0*/  IMAD R5, R18, R4, R5 ;  /* 0x0000000412057224 */ /* 0x000fe200078e0205 */
[----:B------:R0:W-:Y:S01]  /*a1b0*/  STL [R1+0x35c], R0 ;  /* 0x00035c0001007387 */ /* 0x0001e20000100800 */
[----:B------:R-:W-:-:S02]  /*a1c0*/  IMAD.MOV.U32 R6, RZ, RZ, R12 ;  /* 0x000000ffff067224 */ /* 0x000fc400078e000c */
[----:B------:R-:W-:Y:S01]  /*a1d0*/  @!P3 IMAD.IADD R9, R9, 0x1, -R18 ;  /* 0x000000010909b824 */ /* 0x000fe200078e0a12 */
[C---:B------:R-:W-:Y:S01]  /*a1e0*/  ISETP.GT.U32.AND P3, PT, R18.reuse, R16, PT ;  /* 0x000000101200720c */ /* 0x040fe20003f64070 */
[C---:B------:R-:W-:Y:S02]  /*a1f0*/  IMAD R3, R18.reuse, R2, R3 ;  /* 0x0000000212037224 */ /* 0x040fe400078e0203 */
[----:B------:R-:W-:Y:S01]  /*a200*/  @!P0 IMAD.MOV R6, RZ, RZ, -R6 ;  /* 0x000000ffff068224 */ /* 0x000fe200078e0a06 */
[C---:B------:R-:W-:Y:S01]  /*a210*/  ISETP.GT.U32.AND P0, PT, R18.reuse, R5, PT ;  /* 0x000000051200720c */ /* 0x040fe20003f04070 */
[C---:B------:R-:W-:Y:S01]  /*a220*/  VIADD R2, R19.reuse, 0x118 ;  /* 0x0000011813027836 */ /* 0x040fe20000000000 */
[----:B------:R-:W-:Y:S01]  /*a230*/  ISETP.GT.U32.AND P2, PT, R18, R9, PT ;  /* 0x000000091200720c */ /* 0x000fe20003f44070 */
[----:B0-----:R-:W-:Y:S01]  /*a240*/  IMAD.MOV.U32 R0, RZ, RZ, R15 ;  /* 0x000000ffff007224 */ /* 0x001fe200078e000f */
[----:B------:R0:W-:Y:S01]  /*a250*/  STL [R1+0x358], R6 ;  /* 0x0003580601007387 */ /* 0x0001e20000100800 */
[----:B------:R-:W-:-:S02]  /*a260*/  VIADD R4, R19, 0x11a ;  /* 0x0000011a13047836 */ /* 0x000fc40000000000 */
[----:B------:R-:W-:Y:S01]  /*a270*/  @!P6 IMAD.MOV R0, RZ, RZ, -R0 ;  /* 0x000000ffff00e224 */ /* 0x000fe200078e0a00 */
[----:B------:R-:W-:Y:S01]  /*a280*/  ISETP.GT.U32.AND P6, PT, R18, R3, PT ;  /* 0x000000031200720c */ /* 0x000fe20003fc4070 */
[--C-:B------:R-:W-:Y:S01]  /*a290*/  @!P3 IMAD.IADD R16, R16, 0x1, -R18.reuse ;  /* 0x000000011010b824 */ /* 0x100fe200078e0a12 */
[----:B------:R-:W-:Y:S01]  /*a2a0*/  ISETP.GE.AND P3, PT, R11, RZ, PT ;  /* 0x000000ff0b00720c */ /* 0x000fe20003f66270 */
[----:B------:R-:W-:Y:S01]  /*a2b0*/  VIADD R10, R19, 0x116 ;  /* 0x00000116130a7836 */ /* 0x000fe20000000000 */
[----:B------:R-:W-:Y:S01]  /*a2c0*/  IABS R11, R4 ;  /* 0x00000004000b7213 */ /* 0x000fe20000000000 */
[--C-:B------:R-:W-:Y:S01]  /*a2d0*/  @!P0 IMAD.IADD R5, R5, 0x1, -R18.reuse ;  /* 0x0000000105058824 */ /* 0x100fe200078e0a12 */
[----:B0-----:R-:W-:Y:S01]  /*a2e0*/  IABS R6, R2 ;  /* 0x0000000200067213 */ /* 0x001fe20000000000 */
[----:B------:R-:W-:Y:S01]  /*a2f0*/  @!P2 IMAD.IADD R9, R9, 0x1, -R18 ;  /* 0x000000010909a824 */ /* 0x000fe200078e0a12 */
[----:B------:R-:W-:Y:S01]  /*a300*/  ISETP.GE.AND P2, PT, R4, RZ, PT ;  /* 0x000000ff0400720c */ /* 0x000fe20003f46270 */
[----:B------:R0:W-:Y:S01]  /*a310*/  STL [R1+0x33c], R0 ;  /* 0x00033c0001007387 */ /* 0x0001e20000100800 */
[----:B------:R-:W-:Y:S01]  /*a320*/  ISETP.GE.AND P0, PT, R2, RZ, PT ;  /* 0x000000ff0200720c */ /* 0x000fe20003f06270 */
[----:B------:R-:W-:-:S02]  /*a330*/  IMAD.MOV.U32 R4, RZ, RZ, R6 ;  /* 0x000000ffff047224 */ /* 0x000fc400078e0006 */
[----:B------:R-:W-:Y:S01]  /*a340*/  @!P6 IMAD.IADD R3, R3, 0x1, -R18 ;  /* 0x000000010303e824 */ /* 0x000fe200078e0a12 */
[----:B------:R-:W-:Y:S01]  /*a350*/  ISETP.GT.U32.AND P6, PT, R18, R5, PT ;  /* 0x000000051200720c */ /* 0x000fe20003fc4070 */
[----:B------:R-:W-:-:S04]  /*a360*/  IMAD.HI.U32 R6, R25, R11, RZ ;  /* 0x0000000b19067227 */ /* 0x000fc800078e00ff */
[----:B------:R-:W-:Y:S02]  /*a370*/  IMAD.MOV R6, RZ, RZ, -R6 ;  /* 0x000000ffff067224 */ /* 0x000fe400078e0a06 */
[----:B0-----:R-:W-:Y:S02]  /*a380*/  IMAD.MOV.U32 R0, RZ, RZ, R16 ;  /* 0x000000ffff007224 */ /* 0x001fe400078e0010 */
[----:B------:R-:W-:Y:S02]  /*a390*/  IMAD R11, R18, R6, R11 ;  /* 0x00000006120b7224 */ /* 0x000fe400078e020b */
[----:B------:R-:W-:-:S04]  /*a3a0*/  IMAD.HI.U32 R2, R25, R4, RZ ;  /* 0x0000000419027227 */ /* 0x000fc800078e00ff */
[----:B------:R-:W-:Y:S01]  /*a3b0*/  @!P6 IMAD.IADD R5, R5, 0x1, -R18 ;  /* 0x000000010505e824 */ /* 0x000fe200078e0a12 */
[C---:B------:R-:W-:Y:S01]  /*a3c0*/  ISETP.GT.U32.AND P6, PT, R18.reuse, R11, PT ;  /* 0x0000000b1200720c */ /* 0x040fe20003fc4070 */
[----:B------:R-:W-:Y:S01]  /*a3d0*/  @!P5 IMAD.MOV R0, RZ, RZ, -R0 ;  /* 0x000000ffff00d224 */ /* 0x000fe200078e0a00 */
[C---:B------:R-:W-:Y:S01]  /*a3e0*/  ISETP.GT.U32.AND P5, PT, R18.reuse, R3, PT ;  /* 0x000000031200720c */ /* 0x040fe20003fa4070 */
[----:B------:R-:W-:Y:S02]  /*a3f0*/  IMAD.MOV R2, RZ, RZ, -R2 ;  /* 0x000000ffff027224 */ /* 0x000fe400078e0a02 */
[----:B------:R-:W-:Y:S01]  /*a400*/  IMAD.MOV.U32 R8, RZ, RZ, R5 ;  /* 0x000000ffff087224 */ /* 0x000fe200078e0005 */
[----:B------:R0:W-:Y:S01]  /*a410*/  STL [R1+0x340], R0 ;  /* 0x0003400001007387 */ /* 0x0001e20000100800 */
[----:B------:R-:W-:Y:S02]  /*a420*/  IMAD R4, R18, R2, R4 ;  /* 0x0000000212047224 */ /* 0x000fe400078e0204 */
[----:B------:R-:W-:-:S02]  /*a430*/  @!P1 IMAD.MOV R8, RZ, RZ, -R8 ;  /* 0x000000ffff089224 */ /* 0x000fc400078e0a08 */
[----:B------:R-:W-:Y:S01]  /*a440*/  VIADD R7, R19, 0x114 ;  /* 0x0000011413077836 */ /* 0x000fe20000000000 */
[C---:B------:R-:W-:Y:S01]  /*a450*/  ISETP.GT.U32.AND P1, PT, R18.reuse, R4, PT ;  /* 0x000000041200720c */ /* 0x040fe20003f24070 */
[--C-:B------:R-:W-:Y:S02]  /*a460*/  @!P6 IMAD.IADD R11, R11, 0x1, -R18.reuse ;  /* 0x000000010b0be824 */ /* 0x100fe400078e0a12 */
[----:B------:R-:W-:Y:S01]  /*a470*/  @!P5 IMAD.IADD R3, R3, 0x1, -R18 ;  /* 0x000000010303d824 */ /* 0x000fe200078e0a12 */
[----:B------:R-:W-:Y:S01]  /*a480*/  ISETP.GE.AND P5, PT, R7, RZ, PT ;  /* 0x000000ff0700720c */ /* 0x000fe20003fa6270 */
[----:B0-----:R-:W-:Y:S01]  /*a490*/  IMAD.MOV.U32 R0, RZ, RZ, R9 ;  /* 0x000000ffff007224 */ /* 0x001fe200078e0009 */
[----:B------:R-:W-:Y:S01]  /*a4a0*/  ISETP.GT.U32.AND P6, PT, R18, R11, PT ;  /* 0x0000000b1200720c */ /* 0x000fe20003fc4070 */
[C---:B------:R-:W-:Y:S01]  /*a4b0*/  VIADD R9, R19.reuse, 0x112 ;  /* 0x0000011213097836 */ /* 0x040fe20000000000 */
[----:B------:R-:W-:Y:S01]  /*a4c0*/  IABS R7, R7 ;  /* 0x0000000700077213 */ /* 0x000fe20000000000 */
[----:B------:R-:W-:Y:S01]  /*a4d0*/  @!P4 IMAD.MOV R0, RZ, RZ, -R0 ;  /* 0x000000ffff00c224 */ /* 0x000fe200078e0a00 */
[----:B------:R-:W-:Y:S01]  /*a4e0*/  ISETP.GE.AND P4, PT, R10, RZ, PT ;  /* 0x000000ff0a00720c */ /* 0x000fe20003f86270 */
[C---:B------:R-:W-:Y:S01]  /*a4f0*/  VIADD R2, R19.reuse, 0x110 ;  /* 0x0000011013027836 */ /* 0x040fe20000000000 */
[----:B------:R-:W-:Y:S01]  /*a500*/  IABS R10, R10 ;  /* 0x0000000a000a7213 */ /* 0x000fe20000000000 */
[----:B------:R-:W-:Y:S01]  /*a510*/  @!P1 IMAD.IADD R4, R4, 0x1, -R18 ;  /* 0x0000000104049824 */ /* 0x000fe200078e0a12 */
[----:B------:R0:W-:Y:S01]  /*a520*/  STL [R1+0x344], R0 ;  /* 0x0003440001007387 */ /* 0x0001e20000100800 */
[----:B------:R-:W-:-:S02]  /*a530*/  VIADD R16, R19, 0x10e ;  /* 0x0000010e13107836 */ /* 0x000fc40000000000 */
[----:B------:R-:W-:Y:S01]  /*a540*/  IMAD.HI.U32 R6, R25, R10, RZ ;  /* 0x0000000a19067227 */ /* 0x000fe200078e00ff */
[----:B------:R1:W-:Y:S01]  /*a550*/  STL [R1+0x348], R8 ;  /* 0x0003480801007387 */ /* 0x0003e20000100800 */
[C---:B------:R-:W-:Y:S02]  /*a560*/  ISETP.GT.U32.AND P1, PT, R18.reuse, R4, PT ;  /* 0x000000041200720c */ /* 0x040fe40003f24070 */
[----:B------:R-:W-:Y:S02]  /*a570*/  IMAD.MOV R5, RZ, RZ, -R6 ;  /* 0x000000ffff057224 */ /* 0x000fe400078e0a06 */
[----:B------:R-:W-:Y:S02]  /*a580*/  @!P6 IMAD.IADD R11, R11, 0x1, -R18 ;  /* 0x000000010b0be824 */ /* 0x000fe400078e0a12 */
[----:B0-----:R-:W-:Y:S02]  /*a590*/  IMAD.MOV.U32 R0, RZ, RZ, R3 ;  /* 0x000000ffff007224 */ /* 0x001fe400078e0003 */
[----:B------:R-:W-:Y:S01]  /*a5a0*/  IMAD R10, R18, R5, R10 ;  /* 0x00000005120a7224 */ /* 0x000fe200078e020a */
[----:B-1----:R-:W-:Y:S01]  /*a5b0*/  IABS R8, R2 ;  /* 0x0000000200087213 */ /* 0x002fe20000000000 */
[----:B------:R-:W-:Y:S01]  /*a5c0*/  @!P3 IMAD.MOV R0, RZ, RZ, -R0 ;  /* 0x000000ffff00b224 */ /* 0x000fe200078e0a00 */
[----:B------:R-:W-:Y:S01]  /*a5d0*/  ISETP.GE.AND P3, PT, R9, RZ, PT ;  /* 0x000000ff0900720c */ /* 0x000fe20003f66270 */
[----:B------:R-:W-:Y:S01]  /*a5e0*/  IMAD.HI.U32 R3, R25, R7, RZ ;  /* 0x0000000719037227 */ /* 0x000fe200078e00ff */
[----:B------:R-:W-:-:S02]  /*a5f0*/  IABS R9, R9 ;  /* 0x0000000900097213 */ /* 0x000fc40000000000 */
[----:B------:R-:W-:Y:S01]  /*a600*/  ISETP.GT.U32.AND P6, PT, R18, R10, PT ;  /* 0x0000000a1200720c */ /* 0x000fe20003fc4070 */
[C---:B------:R-:W-:Y:S01]  /*a610*/  IMAD.HI.U32 R6, R25.reuse, R8, RZ ;  /* 0x0000000819067227 */ /* 0x040fe200078e00ff */
[----:B------:R0:W-:Y:S03]  /*a620*/  STL [R1+0x354], R0 ;  /* 0x0003540001007387 */ /* 0x0001e60000100800 */
[----:B------:R-:W-:-:S04]  /*a630*/  IMAD.HI.U32 R5, R25, R9, RZ ;  /* 0x0000000919057227 */ /* 0x000fc800078e00ff */
[----:B------:R-:W-:Y:S02]  /*a640*/  IMAD.MOV R5, RZ, RZ, -R5 ;  /* 0x000000ffff057224 */ /* 0x000fe400078e0a05 */
[----:B------:R-:W-:Y:S02]  /*a650*/  IMAD.MOV R3, RZ, RZ, -R3 ;  /* 0x000000ffff037224 */ /* 0x000fe400078e0a03 */
[----:B------:R-:W-:Y:S02]  /*a660*/  IMAD.MOV R6, RZ, RZ, -R6 ;  /* 0x000000ffff067224 */ /* 0x000fe400078e0a06 */
[C---:B------:R-:W-:Y:S02]  /*a670*/  IMAD R9, R18.reuse, R5, R9 ;  /* 0x0000000512097224 */ /* 0x040fe400078e0209 */
[----:B------:R-:W-:Y:S01]  /*a680*/  IMAD R7, R18, R3, R7 ;  /* 0x0000000312077224 */ /* 0x000fe200078e0207 */
[----:B------:R-:W-:Y:S01]  /*a690*/  IABS R3, R16 ;  /* 0x0000001000037213 */ /* 0x000fe20000000000 */
[----:B0-----:R-:W-:-:S02]  /*a6a0*/  IMAD.MOV.U32 R0, RZ, RZ, R11 ;  /* 0x000000ffff007224 */ /* 0x001fc400078e000b */
[----:B------:R-:W-:Y:S02]  /*a6b0*/  IMAD R8, R18, R6, R8 ;  /* 0x0000000612087224 */ /* 0x000fe400078e0208 */
[----:B------:R-:W-:Y:S01]  /*a6c0*/  @!P1 IMAD.IADD R4, R4, 0x1, -R18 ;  /* 0x0000000104049824 */ /* 0x000fe200078e0a12 */
[C---:B------:R-:W-:Y:S01]  /*a6d0*/  ISETP.GT.U32.AND P1, PT, R18.reuse, R9, PT ;  /* 0x000000091200720c */ /* 0x040fe20003f24070 */
        /* <DEDUP_REMOVED lines=8> */
[----:B------:R-:W-:Y:S02]  /*a760*/  IMAD.MOV R5, RZ, RZ, -R5 ;  /* 0x000000ffff057224 */ /* 0x000fe400078e0a05 */
[--C-:B------:R-:W-:Y:S02]  /*a770*/  @!P1 IMAD.IADD R9, R9, 0x1, -R18.reuse ;  /* 0x0000000109099824 */ /* 0x100fe400078e0a12 */
[--C-:B------:R-:W-:Y:S01]  /*a780*/  @!P2 IMAD.IADD R7, R7, 0x1, -R18.reuse ;  /* 0x000000010707a824 */ /* 0x100fe200078e0a12 */
[----:B------:R-:W-:Y:S01]  /*a790*/  ISETP.GT.U32.AND P2, PT, R18, R10, PT ;  /* 0x0000000a1200720c */ /* 0x000fe20003f44070 */
[----:B------:R-:W-:Y:S01]  /*a7a0*/  @!P6 IMAD.IADD R8, R8, 0x1, -R18 ;  /* 0x000000010808e824 */ /* 0x000fe200078e0a12 */
[C---:B------:R-:W-:Y:S01]  /*a7b0*/  ISETP.GT.U32.AND P6, PT, R18.reuse, R9, PT ;  /* 0x000000091200720c */ /* 0x040fe20003fc4070 */
[----:B0-----:R-:W-:Y:S01]  /*a7c0*/  IMAD.MOV.U32 R0, RZ, RZ, R4 ;  /* 0x000000ffff007224 */ /* 0x001fe200078e0004 */
[----:B------:R-:W-:Y:S01]  /*a7d0*/  ISETP.GT.U32.AND P1, PT, R18, R7, PT ;  /* 0x000000071200720c */ /* 0x000fe20003f24070 */
[----:B------:R-:W-:-:S04]  /*a7e0*/  IMAD.HI.U32 R4, R25, R12, RZ ;  /* 0x0000000c19047227 */ /* 0x000fc800078e00ff */
[----:B------:R-:W-:Y:S02]  /*a7f0*/  IMAD.MOV R4, RZ, RZ, -R4 ;  /* 0x000000ffff047224 */ /* 0x000fe400078e0a04 */
[----:B------:R-:W-:Y:S01]  /*a800*/  @!P0 IMAD.MOV R0, RZ, RZ, -R0 ;  /* 0x000000ffff008224 */ /* 0x000fe200078e0a00 */
[C---:B------:R-:W-:Y:S01]  /*a810*/  ISETP.GT.U32.AND P0, PT, R18.reuse, R8, PT ;  /* 0x000000081200720c */ /* 0x040fe20003f04070 */
[C---:B------:R-:W-:Y:S02]  /*a820*/  IMAD R3, R18.reuse, R5, R3 ;  /* 0x0000000512037224 */ /* 0x040fe400078e0203 */
[----:B------:R-:W-:Y:S01]  /*a830*/  IMAD R12, R18, R4, R12 ;  /* 0x00000004120c7224 */ /* 0x000fe200078e020c */
[----:B------:R0:W-:Y:S01]  /*a840*/  STL [R1+0x34c], R0 ;  /* 0x00034c0001007387 */ /* 0x0001e20000100800 */
[--C-:B------:R-:W-:Y:S01]  /*a850*/  @!P2 IMAD.IADD R10, R10, 0x1, -R18.reuse ;  /* 0x000000010a0aa824 */ /* 0x100fe200078e0a12 */
[C---:B------:R-:W-:Y:S01]  /*a860*/  ISETP.GT.U32.AND P2, PT, R18.reuse, R3, PT ;  /* 0x000000031200720c */ /* 0x040fe20003f44070 */
[----:B------:R-:W-:Y:S01]  /*a870*/  @!P6 IMAD.IADD R9, R9, 0x1, -R18 ;  /* 0x000000010909e824 */ /* 0x000fe200078e0a12 */
[----:B------:R-:W-:Y:S01]  /*a880*/  ISETP.GT.U32.AND P6, PT, R18, R12, PT ;  /* 0x0000000c1200720c */ /* 0x000fe20003fc4070 */
[----:B------:R-:W-:-:S02]  /*a890*/  VIADD R4, R19, 0x106 ;  /* 0x0000010613047836 */ /* 0x000fc40000000000 */
[----:B------:R-:W-:Y:S02]  /*a8a0*/  VIADD R6, R19, 0x10a ;  /* 0x0000010a13067836 */ /* 0x000fe40000000000 */
[--C-:B------:R-:W-:Y:S01]  /*a8b0*/  @!P0 IMAD.IADD R8, R8, 0x1, -R18.reuse ;  /* 0x0000000108088824 */ /* 0x100fe200078e0a12 */
[----:B------:R-:W-:Y:S01]  /*a8c0*/  ISETP.GE.AND P0, PT, R16, RZ, PT ;  /* 0x000000ff1000720c */ /* 0x000fe20003f06270 */
[----:B------:R-:W-:Y:S01]  /*a8d0*/  @!P1 IMAD.IADD R7, R7, 0x1, -R18 ;  /* 0x0000000107079824 */ /* 0x000fe200078e0a12 */
[----:B------:R-:W-:Y:S01]  /*a8e0*/  IABS R16, R4 ;  /* 0x0000000400107213 */ /* 0x000fe20000000000 */
[----:B------:R-:W-:Y:S01]  /*a8f0*/  IMAD.MOV.U32 R17, RZ, RZ, R10 ;  /* 0x000000ffff117224 */ /* 0x000fe200078e000a */
[----:B------:R-:W-:Y:S01]  /*a900*/  IABS R15, R6 ;  /* 0x00000006000f7213 */ /* 0x000fe20000000000 */
[--C-:B------:R-:W-:Y:S01]  /*a910*/  @!P2 IMAD.IADD R3, R3, 0x1, -R18.reuse ;  /* 0x000000010303a824 */ /* 0x100fe200078e0a12 */
[----:B------:R-:W-:Y:S01]  /*a920*/  ISETP.GE.AND P2, PT, R13, RZ, PT ;  /* 0x000000ff0d00720c */ /* 0x000fe20003f46270 */
[----:B------:R-:W-:Y:S01]  /*a930*/  @!P6 IMAD.IADD R12, R12, 0x1, -R18 ;  /* 0x000000010c0ce824 */ /* 0x000fe200078e0a12 */
[----:B------:R-:W-:Y:S01]  /*a940*/  ISETP.GE.AND P1, PT, R2, RZ, PT ;  /* 0x000000ff0200720c */ /* 0x000fe20003f26270 */
[----:B0-----:R-:W-:-:S02]  /*a950*/  IMAD.MOV.U32 R0, RZ, RZ, R7 ;  /* 0x000000ffff007224 */ /* 0x001fc400078e0007 */
[----:B------:R-:W-:Y:S02]  /*a960*/  IMAD.MOV.U32 R13, RZ, RZ, R16 ;  /* 0x000000ffff0d7224 */ /* 0x000fe400078e0010 */
[----:B------:R-:W-:Y:S01]  /*a970*/  @!P5 IMAD.MOV R0, RZ, RZ, -R0 ;  /* 0x000000ffff00d224 */ /* 0x000fe200078e0a00 */
[----:B------:R-:W-:Y:S01]  /*a980*/  ISETP.GT.U32.AND P5, PT, R18, R12, PT ;  /* 0x0000000c1200720c */ /* 0x000fe20003fa4070 */
[----:B------:R-:W-:-:S04]  /*a990*/  IMAD.HI.U32 R11, R25, R15, RZ ;  /* 0x0000000f190b7227 */ /* 0x000fc800078e00ff */
[----:B------:R-:W-:-:S04]  /*a9a0*/  IMAD.HI.U32 R10, R25, R13, RZ ;  /* 0x0000000d190a7227 */ /* 0x000fc800078e00ff */
[----:B------:R-:W-:Y:S02]  /*a9b0*/  IMAD.MOV R11, RZ, RZ, -R11 ;  /* 0x000000ffff0b7224 */ /* 0x000fe400078e0a0b */
[----:B------:R-:W-:Y:S02]  /*a9c0*/  IMAD.MOV R7, RZ, RZ, -R10 ;  /* 0x000000ffff077224 */ /* 0x000fe400078e0a0a */
[----:B------:R-:W-:Y:S01]  /*a9d0*/  @!P4 IMAD.MOV R17, RZ, RZ, -R17 ;  /* 0x000000ffff11c224 */ /* 0x000fe200078e0a11 */
[C---:B------:R-:W-:Y:S01]  /*a9e0*/  ISETP.GT.U32.AND P4, PT, R18.reuse, R3, PT ;  /* 0x000000031200720c */ /* 0x040fe20003f84070 */
[C---:B------:R-:W-:Y:S02]  /*a9f0*/  IMAD R15, R18.reuse, R11, R15 ;  /* 0x0000000b120f7224 */ /* 0x040fe400078e020f */
[----:B------:R-:W-:Y:S01]  /*aa00*/  VIADD R5, R19, 0x108 ;  /* 0x0000010813057836 */ /* 0x000fe20000000000 */
[----:B------:R-:W-:Y:S01]  /*aa10*/  STL [R1+0x318], R17 ;  /* 0x0003181101007387 */ /* 0x000fe20000100800 */
[C---:B------:R-:W-:Y:S01]  /*aa20*/  IMAD R13, R18.reuse, R7, R13 ;  /* 0x00000007120d7224 */ /* 0x040fe200078e020d */
[----:B------:R-:W-:Y:S01]  /*aa30*/  ISETP.GT.U32.AND P6, PT, R18, R15, PT ;  /* 0x0000000f1200720c */ /* 0x000fe20003fc4070 */
[----:B------:R-:W-:Y:S01]  /*aa40*/  @!P5 IMAD.IADD R12, R12, 0x1, -R18 ;  /* 0x000000010c0cd824 */ /* 0x000fe200078e0a12 */
[----:B------:R-:W-:Y:S01]  /*aa50*/  IABS R14, R5 ;  /* 0x00000005000e7213 */ /* 0x000fe20000000000 */
[----:B------:R0:W-:Y:S01]  /*aa60*/  STL [R1+0x31c], R0 ;  /* 0x00031c0001007387 */ /* 0x0001e20000100800 */
[----:B------:R-:W-:Y:S01]  /*aa70*/  ISETP.GT.U32.AND P5, PT, R18, R13, PT ;  /* 0x0000000d1200720c */ /* 0x000fe20003fa4070 */
[----:B------:R-:W-:Y:S01]  /*aa80*/  @!P3 IMAD.MOV R9, RZ, RZ, -R9 ;  /* 0x000000ffff09b224 */ /* 0x000fe200078e0a09 */
[----:B------:R-:W-:Y:S01]  /*aa90*/  ISETP.GE.AND P3, PT, R6, RZ, PT ;  /* 0x000000ff0600720c */ /* 0x000fe20003f66270 */
[----:B------:R-:W-:-:S03]  /*aaa0*/  IMAD.HI.U32 R2, R25, R14, RZ ;  /* 0x0000000e19027227 */ /* 0x000fc600078e00ff */
[----:B------:R-:W-:Y:S01]  /*aab0*/  STL [R1+0x328], R9 ;  /* 0x0003280901007387 */ /* 0x000fe20000100800 */
[----:B------:R-:W-:Y:S01]  /*aac0*/  @!P4 IMAD.IADD R3, R3, 0x1, -R18 ;  /* 0x000000010303c824 */ /* 0x000fe200078e0a12 */
[----:B------:R-:W-:Y:S01]  /*aad0*/  ISETP.GE.AND P4, PT, R5, RZ, PT ;  /* 0x000000ff0500720c */ /* 0x000fe20003f86270 */
[----:B0-----:R-:W-:Y:S02]  /*aae0*/  IMAD.MOV.U32 R0, RZ, RZ, R8 ;  /* 0x000000ffff007224 */ /* 0x001fe400078e0008 */
[----:B------:R-:W-:Y:S02]  /*aaf0*/  IMAD.MOV R2, RZ, RZ, -R2 ;  /* 0x000000ffff027224 */ /* 0x000fe400078e0a02 */
[----:B------:R-:W-:Y:S02]  /*ab00*/  VIADD R5, R19, 0x102 ;  /* 0x0000010213057836 */ /* 0x000fe40000000000 */
[----:B------:R-:W-:Y:S02]  /*ab10*/  @!P1 IMAD.MOV R0, RZ, RZ, -R0 ;  /* 0x000000ffff009224 */ /* 0x000fe400078e0a00 */
[----:B------:R-:W-:Y:S01]  /*ab20*/  @!P6 IMAD.IADD R15, R15, 0x1, -R18 ;  /* 0x000000010f0fe824 */ /* 0x000fe200078e0a12 */
[----:B------:R-:W-:Y:S01]  /*ab30*/  ISETP.GE.AND P6, PT, R4, RZ, PT ;  /* 0x000000ff0400720c */ /* 0x000fe20003fc6270 */
[C---:B------:R-:W-:Y:S01]  /*ab40*/  IMAD R14, R18.reuse, R2, R14 ;  /* 0x00000002120e7224 */ /* 0x040fe200078e020e */
[----:B------:R-:W-:Y:S01]  /*ab50*/  IABS R4, R5 ;  /* 0x0000000500047213 */ /* 0x000fe20000000000 */
[----:B------:R-:W-:Y:S01]  /*ab60*/  @!P5 IMAD.IADD R13, R13, 0x1, -R18 ;  /* 0x000000010d0dd824 */ /* 0x000fe200078e0a12 */
[----:B------:R0:W-:Y:S01]  /*ab70*/  STL [R1+0x334], R0 ;  /* 0x0003340001007387 */ /* 0x0001e20000100800 */
[----:B------:R-:W-:Y:S01]  /*ab80*/  VIADD R2, R19, 0x104 ;  /* 0x0000010413027836 */ /* 0x000fe20000000000 */
[C---:B------:R-:W-:Y:S01]  /*ab90*/  ISETP.GT.U32.AND P1, PT, R18.reuse, R14, PT ;  /* 0x0000000e1200720c */ /* 0x040fe20003f24070 */
[----:B------:R-:W-:Y:S01]  /*aba0*/  IMAD.HI.U32 R6, R25, R4, RZ ;  /* 0x0000000419067227 */ /* 0x000fe200078e00ff */
[----:B------:R-:W-:-:S02]  /*abb0*/  ISETP.GT.U32.AND P5, PT, R18, R13, PT ;  /* 0x0000000d1200720c */ /* 0x000fc40003fa4070 */
[----:B------:R-:W-:Y:S01]  /*abc0*/  IABS R10, R2 ;  /* 0x00000002000a7213 */ /* 0x000fe20000000000 */
[----:B------:R-:W-:Y:S02]  /*abd0*/  IMAD.MOV R6, RZ, RZ, -R6 ;  /* 0x000000ffff067224 */ /* 0x000fe400078e0a06 */
[----:B------:R-:W-:Y:S02]  /*abe0*/  VIADD R8, R19, 0x100 ;  /* 0x0000010013087836 */ /* 0x000fe40000000000 */
[----:B0-----:R-:W-:Y:S02]  /*abf0*/  IMAD.MOV.U32 R0, RZ, RZ, R3 ;  /* 0x000000ffff007224 */ /* 0x001fe400078e0003 */
[----:B------:R-:W-:Y:S01]  /*ac00*/  IMAD.HI.U32 R7, R25, R10, RZ ;  /* 0x0000000a19077227 */ /* 0x000fe200078e00ff */
[----:B------:R-:W-:-:S03]  /*ac10*/  IABS R11, R8 ;  /* 0x00000008000b7213 */ /* 0x000fc60000000000 */
[----:B------:R-:W-:Y:S01]  /*ac20*/  @!P0 IMAD.MOV R0, RZ, RZ, -R0 ;  /* 0x000000ffff008224 */ /* 0x000fe200078e0a00 */
[C---:B------:R-:W-:Y:S01]  /*ac30*/  ISETP.GT.U32.AND P0, PT, R18.reuse, R15, PT ;  /* 0x0000000f1200720c */ /* 0x040fe20003f04070 */
[C---:B------:R-:W-:Y:S02]  /*ac40*/  IMAD R4, R18.reuse, R6, R4 ;  /* 0x0000000612047224 */ /* 0x040fe400078e0204 */
[----:B------:R-:W-:Y:S01]  /*ac50*/  IMAD.MOV R7, RZ, RZ, -R7 ;  /* 0x000000ffff077224 */ /* 0x000fe200078e0a07 */
[----:B------:R0:W-:Y:S01]  /*ac60*/  STL [R1+0x338], R0 ;  /* 0x0003380001007387 */ /* 0x0001e20000100800 */
[----:B------:R-:W-:Y:S01]  /*ac70*/  @!P5 IMAD.IADD R13, R13, 0x1, -R18 ;  /* 0x000000010d0dd824 */ /* 0x000fe200078e0a12 */
[C---:B------:R-:W-:Y:S01]  /*ac80*/  ISETP.GT.U32.AND P5, PT, R18.reuse, R4, PT ;  /* 0x000000041200720c */ /* 0x040fe20003fa4070 */
[----:B------:R-:W-:Y:S02]  /*ac90*/  IMAD R10, R18, R7, R10 ;  /* 0x00000007120a7224 */ /* 0x000fe400078e020a */
[----:B------:R-:W-:-:S02]  /*aca0*/  @!P1 IMAD.IADD R14, R14, 0x1, -R18 ;  /* 0x000000010e0e9824 */ /* 0x000fc400078e0a12 */
[----:B------:R-:W-:Y:S02]  /*acb0*/  VIADD R6, R19, 0xfc ;  /* 0x000000fc13067836 */ /* 0x000fe40000000000 */
[----:B------:R-:W-:Y:S01]  /*acc0*/  @!P0 IMAD.IADD R15, R15, 0x1, -R18 ;  /* 0x000000010f0f8824 */ /* 0x000fe200078e0a12 */
[C---:B------:R-:W-:Y:S01]  /*acd0*/  ISETP.GT.U32.AND P0, PT, R18.reuse, R10, PT ;  /* 0x0000000a1200720c */ /* 0x040fe20003f04070 */
[----:B------:R-:W-:Y:S01]  /*ace0*/  VIADD R3, R19, 0xfe ;  /* 0x000000fe13037836 */ /* 0x000fe20000000000 */
[----:B------:R-:W-:Y:S01]  /*acf0*/  ISETP.GT.U32.AND P1, PT, R18, R14, PT ;  /* 0x0000000e1200720c */ /* 0x000fe20003f24070 */
[----:B------:R-:W-:Y:S01]  /*ad00*/  IMAD.MOV.U32 R17, RZ, RZ, R12 ;  /* 0x000000ffff117224 */ /* 0x000fe200078e000c */
[----:B------:R-:W-:Y:S01]  /*ad10*/  IABS R9, R6 ;  /* 0x0000000600097213 */ /* 0x000fe20000000000 */
[----:B------:R-:W-:Y:S01]  /*ad20*/  @!P5 IMAD.IADD R4, R4, 0x1, -R18 ;  /* 0x000000010404d824 */ /* 0x000fe200078e0a12 */
[----:B------:R-:W-:Y:S01]  /*ad30*/  IABS R7, R3 ;  /* 0x0000000300077213 */ /* 0x000fe20000000000 */
[----:B0-----:R-:W-:-:S02]  /*ad40*/  IMAD.MOV.U32 R0, RZ, RZ, R15 ;  /* 0x000000ffff007224 */ /* 0x001fc400078e000f */
[----:B------:R-:W-:Y:S01]  /*ad50*/  IMAD.HI.U32 R12, R25, R9, RZ ;  /* 0x00000009190c7227 */ /* 0x000fe200078e00ff */
[----:B------:R-:W-:-:S03]  /*ad60*/  ISETP.GT.U32.AND P5, PT, R18, R4, PT ;  /* 0x000000041200720c */ /* 0x000fc60003fa4070 */
[--C-:B------:R-:W-:Y:S01]  /*ad70*/  @!P0 IMAD.IADD R10, R10, 0x1, -R18.reuse ;  /* 0x000000010a0a8824 */ /* 0x100fe200078e0a12 */
[----:B------:R-:W-:Y:S01]  /*ad80*/  ISETP.GE.AND P0, PT, R5, RZ, PT ;  /* 0x000000ff0500720c */ /* 0x000fe20003f06270 */
[----:B------:R-:W-:Y:S01]  /*ad90*/  @!P1 IMAD.IADD R14, R14, 0x1, -R18 ;  /* 0x000000010e0e9824 */ /* 0x000fe200078e0a12 */
[----:B------:R-:W-:Y:S01]  /*ada0*/  ISETP.GE.AND P1, PT, R2, RZ, PT ;  /* 0x000000ff0200720c */ /* 0x000fe20003f26270 */
[----:B------:R-:W-:-:S04]  /*adb0*/  IMAD.HI.U32 R16, R25, R11, RZ ;  /* 0x0000000b19107227 */ /* 0x000fc800078e00ff */
[----:B------:R-:W-:Y:S01]  /*adc0*/  @!P2 IMAD.MOV R17, RZ, RZ, -R17 ;  /* 0x000000ffff11a224 */ /* 0x000fe200078e0a11 */
[----:B------:R-:W-:Y:S01]  /*add0*/  ISETP.GT.U32.AND P2, PT, R18, R10, PT ;  /* 0x0000000a1200720c */ /* 0x000fe20003f44070 */
[----:B------:R-:W-:Y:S02]  /*ade0*/  IMAD.MOV R12, RZ, RZ, -R12 ;  /* 0x000000ffff0c7224 */ /* 0x000fe400078e0a0c */
[----:B------:R-:W-:Y:S01]  /*adf0*/  @!P3 IMAD.MOV R0, RZ, RZ, -R0 ;  /* 0x000000ffff00b224 */ /* 0x000fe200078e0a00 */
[----:B------:R-:W-:Y:S01]  /*ae00*/  STL [R1+0x228], R17 ;  /* 0x0002281101007387 */ /* 0x000fe20000100800 */
[----:B------:R-:W-:Y:S02]  /*ae10*/  IMAD.MOV R16, RZ, RZ, -R16 ;  /* 0x000000ffff107224 */ /* 0x000fe400078e0a10 */
[----:B------:R-:W-:Y:S01]  /*ae20*/  @!P4 IMAD.MOV R14, RZ, RZ, -R14 ;  /* 0x000000ffff0ec224 */ /* 0x000fe200078e0a0e */
[----:B------:R-:W-:Y:S01]  /*ae30*/  ISETP.GE.AND P4, PT, R8, RZ, PT ;  /* 0x000000ff0800720c */ /* 0x000fe20003f86270 */
[----:B------:R-:W-:Y:S01]  /*ae40*/  IMAD.HI.U32 R2, R25, R7, RZ ;  /* 0x0000000719027227 */ /* 0x000fe200078e00ff */
[----:B------:R0:W-:Y:S03]  /*ae50*/  STL [R1+0x22c], R0 ;  /* 0x00022c0001007387 */ /* 0x0001e60000100800 */
[C---:B------:R-:W-:Y:S01]  /*ae60*/  IMAD R8, R18.reuse, R12, R9 ;  /* 0x0000000c12087224 */ /* 0x040fe200078e0209 */
[----:B------:R-:W-:Y:S01]  /*ae70*/  STL [R1+0x23c], R14 ;  /* 0x00023c0e01007387 */ /* 0x000fe20000100800 */
[----:B------:R-:W-:-:S02]  /*ae80*/  IMAD R11, R18, R16, R11 ;  /* 0x00000010120b7224 */ /* 0x000fc400078e020b */
[----:B------:R-:W-:Y:S02]  /*ae90*/  IMAD.MOV R2, RZ, RZ, -R2 ;  /* 0x000000ffff027224 */ /* 0x000fe400078e0a02 */
        /* <DEDUP_REMOVED lines=29> */
[----:B------:R-:W-:Y:S01]  /*b070*/  IABS R9, R6 ;  /* 0x0000000600097213 */ /* 0x000fe20000000000 */
[----:B------:R-:W-:-:S04]  /*b080*/  VIADD R16, R19, 0xd0 ;  /* 0x000000d013107836 */ /* 0x000fc80000000000 */
[----:B------:R-:W-:Y:S01]  /*b090*/  @!P1 IMAD.IADD R11, R11, 0x1, -R18 ;  /* 0x000000010b0b9824 */ /* 0x000fe200078e0a12 */
[----:B------:R-:W-:Y:S01]  /*b0a0*/  ISETP.GT.U32.AND P1, PT, R18, R2, PT ;  /* 0x000000021200720c */ /* 0x000fe20003f24070 */
[----:B0-----:R-:W-:Y:S01]  /*b0b0*/  IMAD.MOV.U32 R0, RZ, RZ, R4 ;  /* 0x000000ffff007224 */ /* 0x001fe200078e0004 */
[----:B------:R-:W-:Y:S01]  /*b0c0*/  IABS R17, R16 ;  /* 0x0000001000117213 */ /* 0x000fe20000000000 */
[----:B------:R-:W-:-:S04]  /*b0d0*/  IMAD.HI.U32 R4, R25, R10, RZ ;  /* 0x0000000a19047227 */ /* 0x000fc800078e00ff */
[----:B------:R-:W-:Y:S02]  /*b0e0*/  IMAD.MOV R4, RZ, RZ, -R4 ;  /* 0x000000ffff047224 */ /* 0x000fe400078e0a04 */
[----:B------:R-:W-:Y:S01]  /*b0f0*/  @!P0 IMAD.MOV R0, RZ, RZ, -R0 ;  /* 0x000000ffff008224 */ /* 0x000fe200078e0a00 */
[----:B------:R-:W-:Y:S01]  /*b100*/  ISETP.GE.AND P0, PT, R5, RZ, PT ;  /* 0x000000ff0500720c */ /* 0x000fe20003f06270 */
[C---:B------:R-:W-:Y:S02]  /*b110*/  IMAD R10, R18.reuse, R4, R10 ;  /* 0x00000004120a7224 */ /* 0x040fe400078e020a */
[----:B------:R-:W-:Y:S01]  /*b120*/  @!P6 IMAD.IADD R7, R7, 0x1, -R18 ;  /* 0x000000010707e824 */ /* 0x000fe200078e0a12 */
[----:B------:R-:W-:Y:S01]  /*b130*/  ISETP.GE.AND P6, PT, R3, RZ, PT ;  /* 0x000000ff0300720c */ /* 0x000fe20003fc6270 */
[----:B------:R-:W-:Y:S01]  /*b140*/  VIADD R3, R19, 0xf4 ;  /* 0x000000f413037836 */ /* 0x000fe20000000000 */
[----:B------:R-:W-:Y:S01]  /*b150*/  ISETP.GT.U32.AND P5, PT, R18, R10, PT ;  /* 0x0000000a1200720c */ /* 0x000fe20003fa4070 */
[----:B------:R-:W-:Y:S01]  /*b160*/  IMAD.HI.U32 R13, R25, R9, RZ ;  /* 0x00000009190d7227 */ /* 0x000fe200078e00ff */
[----:B------:R0:W-:Y:S02]  /*b170*/  STL [R1+0x314], R0 ;  /* 0x0003140001007387 */ /* 0x0001e40000100800 */
[----:B------:R-:W-:Y:S01]  /*b180*/  IABS R5, R3 ;  /* 0x0000000300057213 */ /* 0x000fe20000000000 */
[----:B------:R-:W-:-:S02]  /*b190*/  IMAD.MOV R13, RZ, RZ, -R13 ;  /* 0x000000ffff0d7224 */ /* 0x000fc400078e0a0d */
[--C-:B------:R-:W-:Y:S02]  /*b1a0*/  @!P1 IMAD.IADD R2, R2, 0x1, -R18.reuse ;  /* 0x0000000102029824 */ /* 0x100fe400078e0a12 */
[C---:B------:R-:W-:Y:S02]  /*b1b0*/  IMAD R9, R18.reuse, R13, R9 ;  /* 0x0000000d12097224 */ /* 0x040fe400078e0209 */
[----:B------:R-:W-:Y:S01]  /*b1c0*/  VIADD R4, R19, 0xf2 ;  /* 0x000000f213047836 */ /* 0x000fe20000000000 */
[----:B------:R-:W-:Y:S01]  /*b1d0*/  ISETP.GT.U32.AND P1, PT, R18, R2, PT ;  /* 0x000000021200720c */ /* 0x000fe20003f24070 */
[----:B0-----:R-:W-:Y:S02]  /*b1e0*/  IMAD.MOV.U32 R0, RZ, RZ, R11 ;  /* 0x000000ffff007224 */ /* 0x001fe400078e000b */
[----:B------:R-:W-:Y:S01]  /*b1f0*/  @!P5 IMAD.IADD R10, R10, 0x1, -R18 ;  /* 0x000000010a0ad824 */ /* 0x000fe200078e0a12 */
[----:B------:R-:W-:Y:S01]  /*b200*/  IABS R12, R4 ;  /* 0x00000004000c7213 */ /* 0x000fe20000000000 */
[----:B------:R-:W-:Y:S01]  /*b210*/  @!P4 IMAD.MOV R0, RZ, RZ, -R0 ;  /* 0x000000ffff00c224 */ /* 0x000fe200078e0a00 */
[----:B------:R-:W-:Y:S01]  /*b220*/  ISETP.GE.AND P4, PT, R6, RZ, PT ;  /* 0x000000ff0600720c */ /* 0x000fe20003f86270 */
[----:B------:R-:W-:Y:S01]  /*b230*/  IMAD.MOV.U32 R11, RZ, RZ, R7 ;  /* 0x000000ffff0b7224 */ /* 0x000fe200078e0007 */
[C---:B------:R-:W-:Y:S01]  /*b240*/  ISETP.GT.U32.AND P5, PT, R18.reuse, R10, PT ;  /* 0x0000000a1200720c */ /* 0x040fe20003fa4070 */
[----:B------:R-:W-:Y:S01]  /*b250*/  IMAD.HI.U32 R6, R25, R5, RZ ;  /* 0x0000000519067227 */ /* 0x000fe200078e00ff */
[----:B------:R0:W-:Y:S03]  /*b260*/  STL [R1+0x310], R0 ;  /* 0x0003100001007387 */ /* 0x0001e60000100800 */
[----:B------:R-:W-:Y:S01]  /*b270*/  @!P2 IMAD.MOV R11, RZ, RZ, -R11 ;  /* 0x000000ffff0ba224 */ /* 0x000fe200078e0a0b */
[----:B------:R-:W-:Y:S01]  /*b280*/  ISETP.GT.U32.AND P2, PT, R18, R9, PT ;  /* 0x000000091200720c */ /* 0x000fe20003f44070 */
[----:B------:R-:W-:-:S02]  /*b290*/  IMAD.MOV R6, RZ, RZ, -R6 ;  /* 0x000000ffff067224 */ /* 0x000fc400078e0a06 */
[----:B------:R-:W-:Y:S01]  /*b2a0*/  IMAD.HI.U32 R7, R25, R12, RZ ;  /* 0x0000000c19077227 */ /* 0x000fe200078e00ff */
[----:B------:R1:W-:Y:S03]  /*b2b0*/  STL [R1+0x2e0], R11 ;  /* 0x0002e00b01007387 */ /* 0x0003e60000100800 */
[----:B------:R-:W-:Y:S02]  /*b2c0*/  IMAD R5, R18, R6, R5 ;  /* 0x0000000612057224 */ /* 0x000fe400078e0205 */
[--C-:B------:R-:W-:Y:S02]  /*b2d0*/  @!P5 IMAD.IADD R10, R10, 0x1, -R18.reuse ;  /* 0x000000010a0ad824 */ /* 0x100fe400078e0a12 */
[----:B------:R-:W-:Y:S01]  /*b2e0*/  IMAD.MOV R7, RZ, RZ, -R7 ;  /* 0x000000ffff077224 */ /* 0x000fe200078e0a07 */
[----:B------:R-:W-:Y:S01]  /*b2f0*/  ISETP.GT.U32.AND P5, PT, R18, R5, PT ;  /* 0x000000051200720c */ /* 0x000fe20003fa4070 */
[--C-:B------:R-:W-:Y:S01]  /*b300*/  @!P1 IMAD.IADD R2, R2, 0x1, -R18.reuse ;  /* 0x0000000102029824 */ /* 0x100fe200078e0a12 */
[----:B------:R-:W-:Y:S01]  /*b310*/  ISETP.GE.AND P1, PT, R4, RZ, PT ;  /* 0x000000ff0400720c */ /* 0x000fe20003f26270 */
[----:B------:R-:W-:-:S02]  /*b320*/  @!P2 IMAD.IADD R9, R9, 0x1, -R18 ;  /* 0x000000010909a824 */ /* 0x000fc400078e0a12 */
[----:B0-----:R-:W-:Y:S02]  /*b330*/  IMAD.MOV.U32 R0, RZ, RZ, R8 ;  /* 0x000000ffff007224 */ /* 0x001fe400078e0008 */
[C---:B------:R-:W-:Y:S01]  /*b340*/  IMAD R12, R18.reuse, R7, R12 ;  /* 0x00000007120c7224 */ /* 0x040fe200078e020c */
[C---:B------:R-:W-:Y:S01]  /*b350*/  ISETP.GT.U32.AND P2, PT, R18.reuse, R9, PT ;  /* 0x000000091200720c */ /* 0x040fe20003f44070 */
[----:B-1----:R-:W-:Y:S02]  /*b360*/  IMAD.MOV.U32 R11, RZ, RZ, R2 ;  /* 0x000000ffff0b7224 */ /* 0x002fe400078e0002 */
[----:B------:R-:W-:Y:S01]  /*b370*/  @!P3 IMAD.MOV R0, RZ, RZ, -R0 ;  /* 0x000000ffff00b224 */ /* 0x000fe200078e0a00 */
[----:B------:R-:W-:Y:S01]  /*b380*/  ISETP.GE.AND P3, PT, R3, RZ, PT ;  /* 0x000000ff0300720c */ /* 0x000fe20003f66270 */
[----:B------:R-:W-:Y:S01]  /*b390*/  @!P0 IMAD.MOV R11, RZ, RZ, -R11 ;  /* 0x000000ffff0b8224 */ /* 0x000fe200078e0a0b */
[----:B------:R-:W-:Y:S01]  /*b3a0*/  ISETP.GT.U32.AND P0, PT, R18, R12, PT ;  /* 0x0000000c1200720c */ /* 0x000fe20003f04070 */
[----:B------:R-:W-:Y:S01]  /*b3b0*/  @!P5 IMAD.IADD R5, R5, 0x1, -R18 ;  /* 0x000000010505d824 */ /* 0x000fe200078e0a12 */
[----:B------:R0:W-:Y:S01]  /*b3c0*/  STL [R1+0x2e4], R0 ;  /* 0x0002e40001007387 */ /* 0x0001e20000100800 */
[----:B------:R-:W-:-:S02]  /*b3d0*/  VIADD R8, R19, 0xf0 ;  /* 0x000000f013087836 */ /* 0x000fc40000000000 */
        /* <DEDUP_REMOVED lines=8> */
[----:B0-----:R-:W-:Y:S02]  /*b460*/  IMAD.MOV.U32 R0, RZ, RZ, R10 ;  /* 0x000000ffff007224 */ /* 0x001fe400078e000a */
[----:B------:R-:W-:Y:S01]  /*b470*/  @!P0 IMAD.IADD R12, R12, 0x1, -R18 ;  /* 0x000000010c0c8824 */ /* 0x000fe200078e0a12 */
[----:B------:R-:W-:Y:S01]  /*b480*/  IABS R2, R3 ;  /* 0x0000000300027213 */ /* 0x000fe20000000000 */
[----:B------:R-:W-:Y:S01]  /*b490*/  @!P6 IMAD.MOV R0, RZ, RZ, -R0 ;  /* 0x000000ffff00e224 */ /* 0x000fe200078e0a00 */
[----:B------:R-:W-:Y:S01]  /*b4a0*/  ISETP.GE.AND P6, PT, R8, RZ, PT ;  /* 0x000000ff0800720c */ /* 0x000fe20003fc6270 */
[----:B------:R-:W-:Y:S01]  /*b4b0*/  IMAD.HI.U32 R10, R25, R4, RZ ;  /* 0x00000004190a7227 */ /* 0x000fe200078e00ff */
[----:B------:R-:W-:-:S02]  /*b4c0*/  ISETP.GT.U32.AND P0, PT, R18, R12, PT ;  /* 0x0000000c1200720c */ /* 0x000fc40003f04070 */
        /* <DEDUP_REMOVED lines=23> */
[----:B------:R-:W-:Y:S01]  /*b640*/  ISETP.GT.U32.AND P5, PT, R18, R4, PT ;  /* 0x000000041200720c */ /* 0x000fe20003fa4070 */
[C---:B------:R-:W-:Y:S01]  /*b650*/  VIADD R7, R19.reuse, 0xe4 ;  /* 0x000000e413077836 */ /* 0x040fe20000000000 */
[----:B------:R0:W-:Y:S01]  /*b660*/  STL [R1+0x2f8], R0 ;  /* 0x0002f80001007387 */ /* 0x0001e20000100800 */
[----:B------:R-:W-:Y:S01]  /*b670*/  IABS R8, R8 ;  /* 0x0000000800087213 */ /* 0x000fe20000000000 */
[----:B------:R-:W-:Y:S01]  /*b680*/  VIADD R6, R19, 0xe6 ;  /* 0x000000e613067836 */ /* 0x000fe20000000000 */
[----:B------:R-:W-:Y:S01]  /*b690*/  IABS R9, R5 ;  /* 0x0000000500097213 */ /* 0x000fe20000000000 */
[----:B------:R-:W-:Y:S01]  /*b6a0*/  IMAD.HI.U32 R22, R25, R17, RZ ;  /* 0x0000001119167227 */ /* 0x000fe200078e00ff */
[----:B------:R-:W-:-:S02]  /*b6b0*/  IABS R11, R7 ;  /* 0x00000007000b7213 */ /* 0x000fc40000000000 */
        /* <DEDUP_REMOVED lines=13> */
[----:B------:R-:W-:Y:S02]  /*b790*/  IMAD.MOV R13, RZ, RZ, -R13 ;  /* 0x000000ffff0d7224 */ /* 0x000fe400078e0a0d */
[--C-:B------:R-:W-:Y:S02]  /*b7a0*/  @!P1 IMAD.IADD R2, R2, 0x1, -R18.reuse ;  /* 0x0000000102029824 */ /* 0x100fe400078e0a12 */
[----:B------:R-:W-:Y:S01]  /*b7b0*/  @!P3 IMAD.IADD R3, R3, 0x1, -R18 ;  /* 0x000000010303b824 */ /* 0x000fe200078e0a12 */
[C---:B------:R-:W-:Y:S01]  /*b7c0*/  ISETP.GT.U32.AND P3, PT, R18.reuse, R8, PT ;  /* 0x000000081200720c */ /* 0x040fe20003f64070 */
[----:B------:R-:W-:Y:S01]  /*b7d0*/  IMAD.MOV.U32 R15, RZ, RZ, R4 ;  /* 0x000000ffff0f7224 */ /* 0x000fe200078e0004 */
[----:B------:R-:W-:Y:S01]  /*b7e0*/  ISETP.GT.U32.AND P1, PT, R18, R2, PT ;  /* 0x000000021200720c */ /* 0x000fe20003f24070 */
[----:B0-----:R-:W-:-:S02]  /*b7f0*/  IMAD.MOV.U32 R0, RZ, RZ, R3 ;  /* 0x000000ffff007224 */ /* 0x001fc400078e0003 */
[----:B------:R-:W-:Y:S02]  /*b800*/  IMAD R9, R18, R13, R9 ;  /* 0x0000000d12097224 */ /* 0x000fe400078e0209 */
[----:B------:R-:W-:-:S04]  /*b810*/  IMAD.HI.U32 R5, R25, R11, RZ ;  /* 0x0000000b19057227 */ /* 0x000fc800078e00ff */
[----:B------:R-:W-:Y:S01]  /*b820*/  @!P6 IMAD.MOV R15, RZ, RZ, -R15 ;  /* 0x000000ffff0fe224 */ /* 0x000fe200078e0a0f */
[----:B------:R-:W-:Y:S01]  /*b830*/  ISETP.GT.U32.AND P6, PT, R18, R9, PT ;  /* 0x000000091200720c */ /* 0x000fe20003fc4070 */
[----:B------:R-:W-:Y:S01]  /*b840*/  @!P2 IMAD.MOV R0, RZ, RZ, -R0 ;  /* 0x000000ffff00a224 */ /* 0x000fe200078e0a00 */
[----:B------:R-:W-:Y:S01]  /*b850*/  ISETP.GE.AND P2, PT, R6, RZ, PT ;  /* 0x000000ff0600720c */ /* 0x000fe20003f46270 */
[----:B------:R-:W-:Y:S01]  /*b860*/  IMAD.MOV R4, RZ, RZ, -R5 ;  /* 0x000000ffff047224 */ /* 0x000fe200078e0a05 */
[----:B------:R-:W-:Y:S01]  /*b870*/  STL [R1+0x2dc], R15 ;  /* 0x0002dc0f01007387 */ /* 0x000fe20000100800 */
[--C-:B------:R-:W-:Y:S02]  /*b880*/  @!P1 IMAD.IADD R2, R2, 0x1, -R18.reuse ;  /* 0x0000000102029824 */ /* 0x100fe400078e0a12 */
[----:B------:R-:W-:Y:S01]  /*b890*/  IMAD R11, R18, R4, R11 ;  /* 0x00000004120b7224 */ /* 0x000fe200078e020b */
[----:B------:R0:W-:Y:S01]  /*b8a0*/  STL [R1+0x2d4], R0 ;  /* 0x0002d40001007387 */ /* 0x0001e20000100800 */
[----:B------:R-:W-:-:S02]  /*b8b0*/  @!P3 IMAD.IADD R8, R8, 0x1, -R18 ;  /* 0x000000010808b824 */ /* 0x000fc400078e0a12 */
[----:B------:R-:W-:Y:S02]  /*b8c0*/  VIADD R3, R19, 0xe2 ;  /* 0x000000e213037836 */ /* 0x000fe40000000000 */
[----:B------:R-:W-:Y:S01]  /*b8d0*/  @!P6 IMAD.IADD R9, R9, 0x1, -R18 ;  /* 0x000000010909e824 */ /* 0x000fe200078e0a12 */
[C---:B------:R-:W-:Y:S01]  /*b8e0*/  ISETP.GT.U32.AND P3, PT, R18.reuse, R8, PT ;  /* 0x000000081200720c */ /* 0x040fe20003f64070 */
[----:B------:R-:W-:Y:S01]  /*b8f0*/  VIADD R4, R19, 0xe0 ;  /* 0x000000e013047836 */ /* 0x000fe20000000000 */
[----:B------:R-:W-:Y:S01]  /*b900*/  IABS R12, R3 ;  /* 0x00000003000c7213 */ /* 0x000fe20000000000 */
[----:B------:R-:W-:Y:S01]  /*b910*/  IMAD.HI.U32 R14, R25, R10, RZ ;  /* 0x0000000a190e7227 */ /* 0x000fe200078e00ff */
[----:B------:R-:W-:Y:S02]  /*b920*/  ISETP.GT.U32.AND P6, PT, R18, R9, PT ;  /* 0x000000091200720c */ /* 0x000fe40003fc4070 */
[----:B------:R-:W-:Y:S01]  /*b930*/  IABS R6, R4 ;  /* 0x0000000400067213 */ /* 0x000fe20000000000 */
[----:B0-----:R-:W-:-:S02]  /*b940*/  IMAD.MOV.U32 R0, RZ, RZ, R2 ;  /* 0x000000ffff007224 */ /* 0x001fc400078e0002 */
[----:B------:R-:W-:Y:S02]  /*b950*/  IMAD.MOV R14, RZ, RZ, -R14 ;  /* 0x000000ffff0e7224 */ /* 0x000fe400078e0a0e */
[----:B------:R-:W-:Y:S01]  /*b960*/  @!P4 IMAD.MOV R0, RZ, RZ, -R0 ;  /* 0x000000ffff00c224 */ /* 0x000fe200078e0a00 */
[----:B------:R-:W-:Y:S01]  /*b970*/  ISETP.GT.U32.AND P4, PT, R18, R11, PT ;  /* 0x0000000b1200720c */ /* 0x000fe20003f84070 */
[----:B------:R-:W-:Y:S01]  /*b980*/  @!P3 IMAD.IADD R8, R8, 0x1, -R18 ;  /* 0x000000010808b824 */ /* 0x000fe200078e0a12 */
[----:B------:R-:W-:Y:S01]  /*b990*/  ISETP.GE.AND P3, PT, R7, RZ, PT ;  /* 0x000000ff0700720c */ /* 0x000fe20003f66270 */
[----:B------:R-:W-:Y:S01]  /*b9a0*/  IMAD R10, R18, R14, R10 ;  /* 0x0000000e120a7224 */ /* 0x000fe200078e020a */
[----:B------:R0:W-:Y:S01]  /*b9b0*/  STL [R1+0x2ac], R0 ;  /* 0x0002ac0001007387 */ /* 0x0001e20000100800 */
[----:B------:R-:W-:-:S03]  /*b9c0*/  IMAD.HI.U32 R13, R25, R12, RZ ;  /* 0x0000000c190d7227 */ /* 0x000fc600078e00ff */
[----:B------:R-:W-:Y:S01]  /*b9d0*/  ISETP.GT.U32.AND P1, PT, R18, R10, PT ;  /* 0x0000000a1200720c */ /* 0x000fe20003f24070 */
[----:B------:R-:W-:-:S04]  /*b9e0*/  IMAD.HI.U32 R7, R25, R6, RZ ;  /* 0x0000000619077227 */ /* 0x000fc800078e00ff */
[--C-:B------:R-:W-:Y:S02]  /*b9f0*/  @!P4 IMAD.IADD R11, R11, 0x1, -R18.reuse ;  /* 0x000000010b0bc824 */ /* 0x100fe400078e0a12 */
[----:B------:R-:W-:Y:S02]  /*ba00*/  VIADD R5, R19, 0xde ;  /* 0x000000de13057836 */ /* 0x000fe40000000000 */
[----:B------:R-:W-:Y:S01]  /*ba10*/  @!P6 IMAD.IADD R9, R9, 0x1, -R18 ;  /* 0x000000010909e824 */ /* 0x000fe200078e0a12 */
[----:B------:R-:W-:Y:S01]  /*ba20*/  ISETP.GT.U32.AND P4, PT, R18, R11, PT ;  /* 0x0000000b1200720c */ /* 0x000fe20003f84070 */
[----:B------:R-:W-:Y:S01]  /*ba30*/  IMAD.MOV R13, RZ, RZ, -R13 ;  /* 0x000000ffff0d7224 */ /* 0x000fe200078e0a0d */
[----:B------:R-:W-:Y:S01]  /*ba40*/  IABS R2, R5 ;  /* 0x0000000500027213 */ /* 0x000fe20000000000 */
[----:B------:R-:W-:Y:S02]  /*ba50*/  IMAD.MOV R7, RZ, RZ, -R7 ;  /* 0x000000ffff077224 */ /* 0x000fe400078e0a07 */
[----:B0-----:R-:W-:-:S02]  /*ba60*/  IMAD.MOV.U32 R0, RZ, RZ, R9 ;  /* 0x000000ffff007224 */ /* 0x001fc400078e0009 */
[C---:B------:R-:W-:Y:S02]  /*ba70*/  IMAD R12, R18.reuse, R13, R12 ;  /* 0x0000000d120c7224 */ /* 0x040fe400078e020c */
[C---:B------:R-:W-:Y:S02]  /*ba80*/  IMAD R9, R18.reuse, R7, R6 ;  /* 0x0000000712097224 */ /* 0x040fe400078e0206 */
[----:B------:R-:W-:Y:S01]  /*ba90*/  IMAD.MOV.U32 R14, RZ, RZ, R8 ;  /* 0x000000ffff0e7224 */ /* 0x000fe200078e0008 */
[C---:B------:R-:W-:Y:S01]  /*baa0*/  ISETP.GT.U32.AND P6, PT, R18.reuse, R12, PT ;  /* 0x0000000c1200720c */ /* 0x040fe20003fc4070 */
[----:B------:R-:W-:Y:S01]  /*bab0*/  @!P4 IMAD.IADD R11, R11, 0x1, -R18 ;  /* 0x000000010b0bc824 */ /* 0x000fe200078e0a12 */
[----:B------:R-:W-:Y:S01]  /*bac0*/  ISETP.GT.U32.AND P4, PT, R18, R9, PT ;  /* 0x000000091200720c */ /* 0x000fe20003f84070 */
[----:B------:R-:W-:-:S04]  /*bad0*/  IMAD.HI.U32 R8, R25, R2, RZ ;  /* 0x0000000219087227 */ /* 0x000fc800078e00ff */
[----:B------:R-:W-:Y:S02]  /*bae0*/  @!P1 IMAD.IADD R10, R10, 0x1, -R18 ;  /* 0x000000010a0a9824 */ /* 0x000fe400078e0a12 */
[----:B------:R-:W-:Y:S02]  /*baf0*/  IMAD.MOV R8, RZ, RZ, -R8 ;  /* 0x000000ffff087224 */ /* 0x000fe400078e0a08 */
[----:B------:R-:W-:Y:S01]  /*bb00*/  @!P0 IMAD.MOV R14, RZ, RZ, -R14 ;  /* 0x000000ffff0e8224 */ /* 0x000fe200078e0a0e */
[----:B------:R-:W-:Y:S01]  /*bb10*/  ISETP.GT.U32.AND P1, PT, R18, R10, PT ;  /* 0x0000000a1200720c */ /* 0x000fe20003f24070 */
[----:B------:R-:W-:Y:S01]  /*bb20*/  @!P5 IMAD.MOV R0, RZ, RZ, -R0 ;  /* 0x000000ffff00d224 */ /* 0x000fe200078e0a00 */
[----:B------:R-:W-:Y:S01]  /*bb30*/  ISETP.GE.AND P5, PT, R4, RZ, PT ;  /* 0x000000ff0400720c */ /* 0x000fe20003fa6270 */
[----:B------:R-:W-:Y:S01]  /*bb40*/  IMAD R4, R18, R8, R2 ;  /* 0x0000000812047224 */ /* 0x000fe200078e0202 */
[----:B------:R-:W-:Y:S01]  /*bb50*/  STL [R1+0x2a0], R14 ;  /* 0x0002a00e01007387 */ /* 0x000fe20000100800 */
[----:B------:R-:W-:Y:S01]  /*bb60*/  VIADD R2, R19, 0xdc ;  /* 0x000000dc13027836 */ /* 0x000fe20000000000 */
[----:B------:R-:W-:Y:S01]  /*bb70*/  ISETP.GE.AND P0, PT, R3, RZ, PT ;  /* 0x000000ff0300720c */ /* 0x000fe20003f06270 */
[--C-:B------:R-:W-:Y:S01]  /*bb80*/  @!P6 IMAD.IADD R12, R12, 0x1, -R18.reuse ;  /* 0x000000010c0ce824 */ /* 0x100fe200078e0a12 */
[----:B------:R0:W-:Y:S01]  /*bb90*/  STL [R1+0x244], R0 ;  /* 0x0002440001007387 */ /* 0x0001e20000100800 */
[----:B------:R-:W-:-:S02]  /*bba0*/  @!P4 IMAD.IADD R9, R9, 0x1, -R18 ;  /* 0x000000010909c824 */ /* 0x000fc400078e0a12 */
[C---:B------:R-:W-:Y:S01]  /*bbb0*/  VIADD R3, R19.reuse, 0xda ;  /* 0x000000da13037836 */ /* 0x040fe20000000000 */
[----:B------:R-:W-:Y:S01]  /*bbc0*/  ISETP.GT.U32.AND P6, PT, R18, R12, PT ;  /* 0x0000000c1200720c */ /* 0x000fe20003fc4070 */
[----:B------:R-:W-:Y:S01]  /*bbd0*/  @!P1 IMAD.IADD R10, R10, 0x1, -R18 ;  /* 0x000000010a0a9824 */ /* 0x000fe200078e0a12 */
[----:B------:R-:W-:Y:S01]  /*bbe0*/  ISETP.GT.U32.AND P4, PT, R18, R9, PT ;  /* 0x000000091200720c */ /* 0x000fe20003f84070 */
[----:B------:R-:W-:Y:S01]  /*bbf0*/  VIADD R7, R19, 0xd6 ;  /* 0x000000d613077836 */ /* 0x000fe20000000000 */
[----:B------:R-:W-:Y:S01]  /*bc00*/  ISETP.GE.AND P1, PT, R5, RZ, PT ;  /* 0x000000ff0500720c */ /* 0x000fe20003f26270 */
[----:B------:R-:W-:Y:S01]  /*bc10*/  IMAD.MOV.U32 R13, RZ, RZ, R10 ;  /* 0x000000ffff0d7224 */ /* 0x000fe200078e000a */
[----:B------:R-:W-:Y:S01]  /*bc20*/  IABS R10, R3 ;  /* 0x00000003000a7213 */ /* 0x000fe20000000000 */
[----:B0-----:R-:W-:Y:S01]  /*bc30*/  IMAD.MOV.U32 R0, RZ, RZ, R11 ;  /* 0x000000ffff007224 */ /* 0x001fe200078e000b */
[----:B------:R-:W-:Y:S01]  /*bc40*/  IABS R11, R2 ;  /* 0x00000002000b7213 */ /* 0x000fe20000000000 */
[----:B------:R-:W-:Y:S01]  /*bc50*/  @!P2 IMAD.MOV R13, RZ, RZ, -R13 ;  /* 0x000000ffff0da224 */ /* 0x000fe200078e0a0d */
[----:B------:R-:W-:Y:S01]  /*bc60*/  ISETP.GE.AND P2, PT, R2, RZ, PT ;  /* 0x000000ff0200720c */ /* 0x000fe20003f46270 */
[----:B------:R-:W-:Y:S01]  /*bc70*/  @!P3 IMAD.MOV R0, RZ, RZ, -R0 ;  /* 0x000000ffff00b224 */ /* 0x000fe200078e0a00 */
[----:B------:R-:W-:Y:S01]  /*bc80*/  ISETP.GE.AND P3, PT, R3, RZ, PT ;  /* 0x000000ff0300720c */ /* 0x000fe20003f66270 */
[----:B------:R-:W-:Y:S01]  /*bc90*/  IMAD.HI.U32 R8, R25, R11, RZ ;  /* 0x0000000b19087227 */ /* 0x000fe200078e00ff */
[----:B------:R0:W-:Y:S01]  /*bca0*/  STL [R1+0x254], R13 ;  /* 0x0002540d01007387 */ /* 0x0001e20000100800 */
[----:B------:R-:W-:-:S02]  /*bcb0*/  IABS R5, R7 ;  /* 0x0000000700057213 */ /* 0x000fc40000000000 */
[----:B------:R-:W-:Y:S01]  /*bcc0*/  IMAD.MOV R8, RZ, RZ, -R8 ;  /* 0x000000ffff087224 */ /* 0x000fe200078e0a08 */
[----:B------:R1:W-:Y:S01]  /*bcd0*/  STL [R1+0x298], R0 ;  /* 0x0002980001007387 */ /* 0x0003e20000100800 */
[--C-:B------:R-:W-:Y:S01]  /*bce0*/  @!P6 IMAD.IADD R12, R12, 0x1, -R18.reuse ;  /* 0x000000010c0ce824 */ /* 0x100fe200078e0a12 */
[C---:B------:R-:W-:Y:S01]  /*bcf0*/  ISETP.GT.U32.AND P6, PT, R18.reuse, R4, PT ;  /* 0x000000041200720c */ /* 0x040fe20003fc4070 */
[C---:B------:R-:W-:Y:S02]  /*bd00*/  IMAD R11, R18.reuse, R8, R11 ;  /* 0x00000008120b7224 */ /* 0x040fe400078e020b */
[----:B------:R-:W-:Y:S02]  /*bd10*/  @!P4 IMAD.IADD R9, R9, 0x1, -R18 ;  /* 0x000000010909c824 */ /* 0x000fe400078e0a12 */
[----:B------:R-:W-:Y:S01]  /*bd20*/  IMAD.HI.U32 R3, R25, R10, RZ ;  /* 0x0000000a19037227 */ /* 0x000fe200078e00ff */
[----:B------:R-:W-:-:S03]  /*bd30*/  ISETP.GT.U32.AND P4, PT, R18, R11, PT ;  /* 0x0000000b1200720c */ /* 0x000fc60003f84070 */
[----:B------:R-:W-:Y:S02]  /*bd40*/  IMAD.MOV R3, RZ, RZ, -R3 ;  /* 0x000000ffff037224 */ /* 0x000fe400078e0a03 */
[----:B0-----:R-:W-:Y:S02]  /*bd50*/  IMAD.MOV.U32 R13, RZ, RZ, R12 ;  /* 0x000000ffff0d7224 */ /* 0x001fe400078e000c */
[C---:B------:R-:W-:Y:S02]  /*bd60*/  IMAD R10, R18.reuse, R3, R10 ;  /* 0x00000003120a7224 */ /* 0x040fe400078e020a */
[----:B------:R-:W-:Y:S02]  /*bd70*/  VIADD R2, R19, 0xd8 ;  /* 0x000000d813027836 */ /* 0x000fe40000000000 */
[----:B------:R-:W-:Y:S01]  /*bd80*/  @!P0 IMAD.MOV R13, RZ, RZ, -R13 ;  /* 0x000000ffff0d8224 */ /* 0x000fe200078e0a0d */
[----:B------:R-:W-:Y:S01]  /*bd90*/  ISETP.GT.U32.AND P0, PT, R18, R10, PT ;  /* 0x0000000a1200720c */ /* 0x000fe20003f04070 */
[--C-:B------:R-:W-:Y:S01]  /*bda0*/  @!P6 IMAD.IADD R4, R4, 0x1, -R18.reuse ;  /* 0x000000010404e824 */ /* 0x100fe200078e0a12 */
[----:B------:R-:W-:Y:S01]  /*bdb0*/  IABS R6, R2 ;  /* 0x0000000200067213 */ /* 0x000fe20000000000 */
[----:B------:R-:W-:Y:S01]  /*bdc0*/  @!P4 IMAD.IADD R11, R11, 0x1, -R18 ;  /* 0x000000010b0bc824 */ /* 0x000fe200078e0a12 */
[----:B------:R-:W-:Y:S01]  /*bdd0*/  STL [R1+0x24c], R13 ;  /* 0x00024c0d01007387 */ /* 0x000fe20000100800 */
[----:B-1----:R-:W-:Y:S01]  /*bde0*/  IMAD.MOV.U32 R0, RZ, RZ, R9 ;  /* 0x000000ffff007224 */ /* 0x002fe200078e0009 */
[C---:B------:R-:W-:Y:S01]  /*bdf0*/  ISETP.GT.U32.AND P6, PT, R18.reuse, R4, PT ;  /* 0x000000041200720c */ /* 0x040fe20003fc4070 */
[----:B------:R-:W-:Y:S01]  /*be00*/  IMAD.HI.U32 R8, R25, R6, RZ ;  /* 0x0000000619087227 */ /* 0x000fe200078e00ff */
[----:B------:R-:W-:-:S03]  /*be10*/  ISETP.GT.U32.AND P4, PT, R18, R11, PT ;  /* 0x0000000b1200720c */ /* 0x000fc60003f84070 */
[----:B------:R-:W-:Y:S02]  /*be20*/  IMAD.MOV R8, RZ, RZ, -R8 ;  /* 0x000000ffff087224 */ /* 0x000fe400078e0a08 */
[----:B------:R-:W-:Y:S02]  /*be30*/  VIADD R12, R19, 0xd4 ;  /* 0x000000d4130c7836 */ /* 0x000fe40000000000 */
[----:B------:R-:W-:Y:S01]  /*be40*/  @!P5 IMAD.MOV R0, RZ, RZ, -R0 ;  /* 0x000000ffff00d224 */ /* 0x000fe200078e0a00 */
[----:B------:R-:W-:Y:S01]  /*be50*/  ISETP.GE.AND P5, PT, R2, RZ, PT ;  /* 0x000000ff0200720c */ /* 0x000fe20003fa6270 */
[----:B------:R-:W-:Y:S01]  /*be60*/  @!P0 IMAD.IADD R10, R10, 0x1, -R18 ;  /* 0x000000010a0a8824 */ /* 0x000fe200078e0a12 */
[----:B------:R-:W-:Y:S01]  /*be70*/  IABS R9, R12 ;  /* 0x0000000c00097213 */ /* 0x000fe20000000000 */
[----:B------:R-:W-:Y:S01]  /*be80*/  IMAD R2, R18, R8, R6 ;  /* 0x0000000812027224 */ /* 0x000fe200078e0206 */
[----:B------:R0:W-:Y:S01]  /*be90*/  STL [R1+0x250], R0 ;  /* 0x0002500001007387 */ /* 0x0001e20000100800 */
[--C-:B------:R-:W-:Y:S01]  /*bea0*/  @!P6 IMAD.IADD R4, R4, 0x1, -R18.reuse ;  /* 0x000000010404e824 */ /* 0x100fe200078e0a12 */
[C---:B------:R-:W-:Y:S01]  /*beb0*/  ISETP.GT.U32.AND P0, PT, R18.reuse, R10, PT ;  /* 0x0000000a1200720c */ /* 0x040fe20003f04070 */
[----:B------:R-:W-:Y:S01]  /*bec0*/  @!P4 IMAD.IADD R11, R11, 0x1, -R18 ;  /* 0x000000010b0bc824 */ /* 0x000fe200078e0a12 */
[----:B------:R-:W-:Y:S01]  /*bed0*/  ISETP.GE.AND P6, PT, R7, RZ, PT ;  /* 0x000000ff0700720c */ /* 0x000fe20003fc6270 */
[----:B------:R-:W-:Y:S01]  /*bee0*/  IMAD.HI.U32 R3, R25, R5, RZ ;  /* 0x0000000519037227 */ /* 0x000fe200078e00ff */
[----:B------:R-:W-:-:S03]  /*bef0*/  ISETP.GT.U32.AND P4, PT, R18, R2, PT ;  /* 0x000000021200720c */ /* 0x000fc60003f84070 */
[----:B------:R-:W-:-:S04]  /*bf00*/  IMAD.HI.U32 R7, R25, R9, RZ ;  /* 0x0000000919077227 */ /* 0x000fc800078e00ff */
[----:B------:R-:W-:Y:S02]  /*bf10*/  IMAD.MOV R3, RZ, RZ, -R3 ;  /* 0x000000ffff037224 */ /* 0x000fe400078e0a03 */
[----:B------:R-:W-:Y:S02]  /*bf20*/  VIADD R8, R19, 0xd2 ;  /* 0x000000d213087836 */ /* 0x000fe40000000000 */
[----:B------:R-:W-:Y:S02]  /*bf30*/  IMAD.MOV R7, RZ, RZ, -R7 ;  /* 0x000000ffff077224 */ /* 0x000fe400078e0a07 */
[C---:B------:R-:W-:Y:S01]  /*bf40*/  IMAD R5, R18.reuse, R3, R5 ;  /* 0x0000000312057224 */ /* 0x040fe200078e0205 */
[----:B------:R-:W-:Y:S01]  /*bf50*/  IABS R21, R8 ;  /* 0x0000000800157213 */ /* 0x000fe20000000000 */
[----:B------:R-:W-:Y:S02]  /*bf60*/  IMAD R9, R18, R7, R9 ;  /* 0x0000000712097224 */ /* 0x000fe400078e0209 */
[--C-:B------:R-:W-:Y:S01]  /*bf70*/  @!P0 IMAD.IADD R10, R10, 0x1, -R18.reuse ;  /* 0x000000010a0a8824 */ /* 0x100fe200078e0a12 */
[----:B------:R-:W-:Y:S01]  /*bf80*/  ISETP.GT.U32.AND P0, PT, R18, R5, PT ;  /* 0x000000051200720c */ /* 0x000fe20003f04070 */
[----:B------:R-:W-:Y:S01]  /*bf90*/  @!P4 IMAD.IADD R2, R2, 0x1, -R18 ;  /* 0x000000010202c824 */ /* 0x000fe200078e0a12 */
[----:B------:R-:W-:Y:S01]  /*bfa0*/  ISETP.GT.U32.AND P4, PT, R18, R9, PT ;  /* 0x000000091200720c */ /* 0x000fe20003f84070 */
[----:B------:R-:W-:-:S04]  /*bfb0*/  IMAD.HI.U32 R20, R25, R21, RZ ;  /* 0x0000001519147227 */ /* 0x000fc800078e00ff */
[----:B0-----:R-:W-:Y:S02]  /*bfc0*/  IMAD.MOV.U32 R0, RZ, RZ, R4 ;  /* 0x000000ffff007224 */ /* 0x001fe400078e0004 */
[----:B------:R-:W-:Y:S02]  /*bfd0*/  IMAD.MOV R20, RZ, RZ, -R20 ;  /* 0x000000ffff147224 */ /* 0x000fe400078e0a14 */
[C---:B------:R-:W-:Y:S02]  /*bfe0*/  VIADD R6, R19.reuse, 0xce ;  /* 0x000000ce13067836 */ /* 0x040fe40000000000 */
[----:B------:R-:W-:Y:S02]  /*bff0*/  @!P1 IMAD.MOV R0, RZ, RZ, -R0 ;  /* 0x000000ffff009224 */ /* 0x000fe400078e0a00 */
[C---:B------:R-:W-:Y:S01]  /*c000*/  IMAD R20, R18.reuse, R20, R21 ;  /* 0x0000001412147224 */ /* 0x040fe200078e0215 */
[----:B------:R-:W-:Y:S01]  /*c010*/  IABS R13, R6 ;  /* 0x00000006000d7213 */ /* 0x000fe20000000000 */
[----:B------:R-:W-:Y:S01]  /*c020*/  VIADD R3, R19, 0xcc ;  /* 0x000000cc13037836 */ /* 0x000fe20000000000 */
[----:B------:R0:W-:Y:S01]  /*c030*/  STL [R1+0x238], R0 ;  /* 0x0002380001007387 */ /* 0x0001e20000100800 */
[--C-:B------:R-:W-:Y:S01]  /*c040*/  @!P0 IMAD.IADD R5, R5, 0x1, -R18.reuse ;  /* 0x0000000105058824 */ /* 0x100fe200078e0a12 */
[C---:B------:R-:W-:Y:S01]  /*c050*/  ISETP.GT.U32.AND P0, PT, R18.reuse, R20, PT ;  /* 0x000000141200720c */ /* 0x040fe20003f04070 */
[----:B------:R-:W-:Y:S01]  /*c060*/  @!P4 IMAD.IADD R9, R9, 0x1, -R18 ;  /* 0x000000010909c824 */ /* 0x000fe200078e0a12 */
[----:B------:R-:W-:Y:S01]  /*c070*/  IABS R14, R3 ;  /* 0x00000003000e7213 */ /* 0x000fe20000000000 */
[----:B------:R-:W-:Y:S01]  /*c080*/  IMAD.HI.U32 R15, R25, R13, RZ ;  /* 0x0000000d190f7227 */ /* 0x000fe200078e00ff */
[----:B------:R-:W-:-:S02]  /*c090*/  ISETP.GT.U32.AND P4, PT, R18, R2, PT ;  /* 0x000000021200720c */ /* 0x000fc40003f84070 */
[----:B------:R-:W-:Y:S01]  /*c0a0*/  ISETP.GT.U32.AND P1, PT, R18, R5, PT ;  /* 0x000000051200720c */ /* 0x000fe20003f24070 */
[----:B------:R-:W-:-:S04]  /*c0b0*/  IMAD.HI.U32 R7, R25, R14, RZ ;  /* 0x0000000e19077227 */ /* 0x000fc800078e00ff */
[----:B0-----:R-:W-:Y:S02]  /*c0c0*/  IMAD.MOV.U32 R0, RZ, RZ, R11 ;  /* 0x000000ffff007224 */ /* 0x001fe400078e000b */
[----:B------:R-:W-:Y:S02]  /*c0d0*/  IMAD.MOV R22, RZ, RZ, -R22 ;  /* 0x000000ffff167224 */ /* 0x000fe400078e0a16 */
[----:B------:R-:W-:Y:S01]  /*c0e0*/  @!P2 IMAD.MOV R0, RZ, RZ, -R0 ;  /* 0x000000ffff00a224 */ /* 0x000fe200078e0a00 */
[C---:B------:R-:W-:Y:S01]  /*c0f0*/  ISETP.GT.U32.AND P2, PT, R18.reuse, R9, PT ;  /* 0x000000091200720c */ /* 0x040fe20003f44070 */
[----:B------:R-:W-:Y:S02]  /*c100*/  IMAD.MOV R15, RZ, RZ, -R15 ;  /* 0x000000ffff0f7224 */ /* 0x000fe400078e0a0f */
[----:B------:R-:W-:Y:S01]  /*c110*/  IMAD R17, R18, R22, R17 ;  /* 0x0000001612117224 */ /* 0x000fe200078e0211 */
[----:B------:R0:W-:Y:S01]  /*c120*/  STL [R1+0x234], R0 ;  /* 0x0002340001007387 */ /* 0x0001e20000100800 */
[----:B------:R-:W-:-:S02]  /*c130*/  IMAD.MOV R7, RZ, RZ, -R7 ;  /* 0x000000ffff077224 */ /* 0x000fc400078e0a07 */
[----:B------:R-:W-:Y:S02]  /*c140*/  IMAD R13, R18, R15, R13 ;  /* 0x0000000f120d7224 */ /* 0x000fe400078e020d */
[----:B------:R-:W-:Y:S02]  /*c150*/  @!P0 IMAD.IADD R20, R20, 0x1, -R18 ;  /* 0x0000000114148824 */ /* 0x000fe400078e0a12 */
[----:B------:R-:W-:Y:S02]  /*c160*/  IMAD R7, R18, R7, R14 ;  /* 0x0000000712077224 */ /* 0x000fe400078e020e */
[----:B------:R-:W-:Y:S01]  /*c170*/  @!P4 IMAD.IADD R2, R2, 0x1, -R18 ;  /* 0x000000010202c824 */ /* 0x000fe200078e0a12 */
[C---:B------:R-:W-:Y:S01]  /*c180*/  ISETP.GT.U32.AND P4, PT, R18.reuse, R13, PT ;  /* 0x0000000d1200720c */ /* 0x040fe20003f84070 */
[----:B0-----:R-:W-:Y:S01]  /*c190*/  IMAD.MOV.U32 R0, RZ, RZ, R10 ;  /* 0x000000ffff007224 */ /* 0x001fe200078e000a */
[C---:B------:R-:W-:Y:S01]  /*c1a0*/  ISETP.GT.U32.AND P0, PT, R18.reuse, R20, PT ;  /* 0x000000141200720c */ /* 0x040fe20003f04070 */
[----:B------:R-:W-:Y:S01]  /*c1b0*/  @!P2 IMAD.IADD R9, R9, 0x1, -R18 ;  /* 0x000000010909a824 */ /* 0x000fe200078e0a12 */
[C---:B------:R-:W-:Y:S01]  /*c1c0*/  ISETP.GT.U32.AND P2, PT, R18.reuse, R7, PT ;  /* 0x000000071200720c */ /* 0x040fe20003f44070 */
[----:B------:R-:W-:Y:S01]  /*c1d0*/  @!P3 IMAD.MOV R0, RZ, RZ, -R0 ;  /* 0x000000ffff00b224 */ /* 0x000fe200078e0a00 */
[----:B------:R-:W-:Y:S01]  /*c1e0*/  ISETP.GT.U32.AND P3, PT, R18, R17, PT ;  /* 0x000000111200720c */ /* 0x000fe20003f64070 */
[----:B------:R-:W-:-:S02]  /*c1f0*/  VIADD R15, R19, 0xca ;  /* 0x000000ca130f7836 */ /* 0x000fc40000000000 */
[----:B------:R-:W-:Y:S01]  /*c200*/  VIADD R4, R19, 0xc8 ;  /* 0x000000c813047836 */ /* 0x000fe20000000000 */
[----:B------:R0:W-:Y:S01]  /*c210*/  STL [R1+0x230], R0 ;  /* 0x0002300001007387 */ /* 0x0001e20000100800 */
[--C-:B------:R-:W-:Y:S01]  /*c220*/  @!P1 IMAD.IADD R5, R5, 0x1, -R18.reuse ;  /* 0x0000000105059824 */ /* 0x100fe200078e0a12 */
[----:B------:R-:W-:Y:S01]  /*c230*/  IABS R14, R15 ;  /* 0x0000000f000e7213 */ /* 0x000fe20000000000 */
[----:B------:R-:W-:Y:S01]  /*c240*/  @!P4 IMAD.IADD R13, R13, 0x1, -R18 ;  /* 0x000000010d0dc824 */ /* 0x000fe200078e0a12 */
[----:B------:R-:W-:Y:S01]  /*c250*/  IABS R11, R4 ;  /* 0x00000004000b7213 */ /* 0x000fe20000000000 */
[----:B------:R-:W-:Y:S01]  /*c260*/  IMAD.MOV.U32 R21, RZ, RZ, R2 ;  /* 0x000000ffff157224 */ /* 0x000fe200078e0002 */
[----:B------:R-:W-:Y:S01]  /*c270*/  ISETP.GE.AND P1, PT, R12, RZ, PT ;  /* 0x000000ff0c00720c */ /* 0x000fe20003f26270 */
[----:B------:R-:W-:Y:S01]  /*c280*/  IMAD.HI.U32 R10, R25, R14, RZ ;  /* 0x0000000e190a7227 */ /* 0x000fe200078e00ff */
[----:B------:R-:W-:-:S03]  /*c290*/  ISETP.GE.AND P4, PT, R6, RZ, PT ;  /* 0x000000ff0600720c */ /* 0x000fc60003f86270 */
[--C-:B------:R-:W-:Y:S01]  /*c2a0*/  @!P3 IMAD.IADD R17, R17, 0x1, -R18.reuse ;  /* 0x000000011111b824 */ /* 0x100fe200078e0a12 */
[----:B------:R-:W-:Y:S01]  /*c2b0*/  ISETP.GE.AND P3, PT, R16, RZ, PT ;  /* 0x000000ff1000720c */ /* 0x000fe20003f66270 */
[--C-:B------:R-:W-:Y:S01]  /*c2c0*/  @!P0 IMAD.IADD R20, R20, 0x1, -R18.reuse ;  /* 0x0000000114148824 */ /* 0x100fe200078e0a12 */
[----:B------:R-:W-:Y:S01]  /*c2d0*/  ISETP.GE.AND P0, PT, R8, RZ, PT ;  /* 0x000000ff0800720c */ /* 0x000fe20003f06270 */
[----:B0-----:R-:W-:Y:S02]  /*c2e0*/  IMAD.MOV.U32 R0, RZ, RZ, R5 ;  /* 0x000000ffff007224 */ /* 0x001fe400078e0005 */
[----:B------:R-:W-:Y:S01]  /*c2f0*/  @!P2 IMAD.IADD R7, R7, 0x1, -R18 ;  /* 0x000000010707a824 */ /* 0x000fe200078e0a12 */
[C---:B------:R-:W-:Y:S01]  /*c300*/  ISETP.GT.U32.AND P2, PT, R18.reuse, R17, PT ;  /* 0x000000111200720c */ /* 0x040fe20003f44070 */
[----:B------:R-:W-:Y:S01]  /*c310*/  @!P5 IMAD.MOV R21, RZ, RZ, -R21 ;  /* 0x000000ffff15d224 */ /* 0x000fe200078e0a15 */
[----:B------:R-:W-:Y:S01]  /*c320*/  ISETP.GT.U32.AND P5, PT, R18, R13, PT ;  /* 0x0000000d1200720c */ /* 0x000fe20003fa4070 */
[----:B------:R-:W-:-:S03]  /*c330*/  IMAD.HI.U32 R12, R25, R11, RZ ;  /* 0x0000000b190c7227 */ /* 0x000fc600078e00ff */
[----:B------:R-:W-:Y:S01]  /*c340*/  STL [R1+0x224], R21 ;  /* 0x0002241501007387 */ /* 0x000fe20000100800 */
[----:B------:R-:W-:Y:S02]  /*c350*/  IMAD.MOV R10, RZ, RZ, -R10 ;  /* 0x000000ffff0a7224 */ /* 0x000fe400078e0a0a */
[----:B------:R-:W-:Y:S01]  /*c360*/  @!P6 IMAD.MOV R0, RZ, RZ, -R0 ;  /* 0x000000ffff00e224 */ /* 0x000fe200078e0a00 */
[C---:B------:R-:W-:Y:S01]  /*c370*/  ISETP.GT.U32.AND P6, PT, R18.reuse, R7, PT ;  /* 0x000000071200720c */ /* 0x040fe20003fc4070 */
[----:B------:R-:W-:Y:S02]  /*c380*/  IMAD.MOV R12, RZ, RZ, -R12 ;  /* 0x000000ffff0c7224 */ /* 0x000fe400078e0a0c */
[C---:B------:R-:W-:Y:S01]  /*c390*/  IMAD R10, R18.reuse, R10, R14 ;  /* 0x0000000a120a7224 */ /* 0x040fe200078e020e */
[----:B------:R0:W-:Y:S01]  /*c3a0*/  STL [R1+0x21c], R0 ;  /* 0x00021c0001007387 */ /* 0x0001e20000100800 */
[----:B------:R-:W-:Y:S02]  /*c3b0*/  IMAD.MOV.U32 R6, RZ, RZ, R9 ;  /* 0x000000ffff067224 */ /* 0x000fe400078e0009 */
[----:B------:R-:W-:-:S02]  /*c3c0*/  IMAD R11, R18, R12, R11 ;  /* 0x0000000c120b7224 */ /* 0x000fc400078e020b */
[----:B------:R-:W-:Y:S02]  /*c3d0*/  VIADD R2, R19, 0xc6 ;  /* 0x000000c613027836 */ /* 0x000fe40000000000 */
[----:B------:R-:W-:Y:S01]  /*c3e0*/  @!P1 IMAD.MOV R6, RZ, RZ, -R6 ;  /* 0x000000ffff069224 */ /* 0x000fe200078e0a06 */
[C---:B------:R-:W-:Y:S01]  /*c3f0*/  ISETP.GT.U32.AND P1, PT, R18.reuse, R10, PT ;  /* 0x0000000a1200720c */ /* 0x040fe20003f24070 */
[----:B------:R-:W-:Y:S01]  /*c400*/  @!P2 IMAD.IADD R17, R17, 0x1, -R18 ;  /* 0x000000011111a824 */ /* 0x000fe200078e0a12 */
[----:B------:R-:W-:Y:S01]  /*c410*/  IABS R9, R2 ;  /* 0x0000000200097213 */ /* 0x000fe20000000000 */
[----:B0-----:R-:W-:Y:S01]  /*c420*/  IMAD.MOV.U32 R0, RZ, RZ, R20 ;  /* 0x000000ffff007224 */ /* 0x001fe200078e0014 */
[----:B------:R-:W-:Y:S01]  /*c430*/  ISETP.GT.U32.AND P2, PT, R18, R11, PT ;  /* 0x0000000b1200720c */ /* 0x000fe20003f44070 */
[----:B------:R-:W-:Y:S01]  /*c440*/  @!P5 IMAD.IADD R13, R13, 0x1, -R18 ;  /* 0x000000010d0dd824 */ /* 0x000fe200078e0a12 */
[----:B------:R0:W-:Y:S01]  /*c450*/  STL [R1+0x218], R6 ;  /* 0x0002180601007387 */ /* 0x0001e20000100800 */
[----:B------:R-:W-:Y:S01]  /*c460*/  @!P0 IMAD.MOV R0, RZ, RZ, -R0 ;  /* 0x000000ffff008224 */ /* 0x000fe200078e0a00 */
[----:B------:R-:W-:Y:S01]  /*c470*/  ISETP.GE.AND P0, PT, R3, RZ, PT ;  /* 0x000000ff0300720c */ /* 0x000fe20003f06270 */
[----:B------:R-:W-:Y:S01]  /*c480*/  IMAD.HI.U32 R3, R25, R9, RZ ;  /* 0x0000000919037227 */ /* 0x000fe200078e00ff */
[----:B------:R-:W-:-:S02]  /*c490*/  ISETP.GE.AND P5, PT, R15, RZ, PT ;  /* 0x000000ff0f00720c */ /* 0x000fc40003fa6270 */
[----:B------:R1:W-:Y:S01]  /*c4a0*/  STL [R1+0x214], R0 ;  /* 0x0002140001007387 */ /* 0x0003e20000100800 */
[--C-:B------:R-:W-:Y:S01]  /*c4b0*/  @!P6 IMAD.IADD R7, R7, 0x1, -R18.reuse ;  /* 0x000000010707e824 */ /* 0x100fe200078e0a12 */
[----:B------:R-:W-:Y:S01]  /*c4c0*/  ISETP.GE.AND P6, PT, R4, RZ, PT ;  /* 0x000000ff0400720c */ /* 0x000fe20003fc6270 */
[----:B------:R-:W-:Y:S01]  /*c4d0*/  @!P1 IMAD.IADD R10, R10, 0x1, -R18 ;  /* 0x000000010a0a9824 */ /* 0x000fe200078e0a12 */
[----:B------:R-:W-:Y:S01]  /*c4e0*/  ISETP.GE.AND P1, PT, R2, RZ, PT ;  /* 0x000000ff0200720c */ /* 0x000fe20003f26270 */
[----:B0-----:R-:W-:Y:S02]  /*c4f0*/  IMAD.MOV.U32 R6, RZ, RZ, R17 ;  /* 0x000000ffff067224 */ /* 0x001fe400078e0011 */
[----:B------:R-:W-:Y:S02]  /*c500*/  IMAD.MOV R3, RZ, RZ, -R3 ;  /* 0x000000ffff037224 */ /* 0x000fe400078e0a03 */
[----:B------:R-:W-:Y:S02]  /*c510*/  @!P3 IMAD.MOV R6, RZ, RZ, -R6 ;  /* 0x000000ffff06b224 */ /* 0x000fe400078e0a06 */
[----:B-1----:R-:W-:-:S02]  /*c520*/  IMAD.MOV.U32 R0, RZ, RZ, R13 ;  /* 0x000000ffff007224 */ /* 0x002fc400078e000d */
[----:B------:R-:W-:Y:S01]  /*c530*/  VIADD R5, R19, 0xc4 ;  /* 0x000000c413057836 */ /* 0x000fe20000000000 */
[----:B------:R-:W-:Y:S01]  /*c540*/  STL [R1+0x210], R6 ;  /* 0x0002100601007387 */ /* 0x000fe20000100800 */
[----:B------:R-:W-:Y:S02]  /*c550*/  @!P4 IMAD.MOV R0, RZ, RZ, -R0 ;  /* 0x000000ffff00c224 */ /* 0x000fe400078e0a00 */
[----:B------:R-:W-:Y:S01]  /*c560*/  @!P2 IMAD.IADD R11, R11, 0x1, -R18 ;  /* 0x000000010b0ba824 */ /* 0x000fe200078e0a12 */
[C---:B------:R-:W-:Y:S01]  /*c570*/  ISETP.GT.U32.AND P2, PT, R18.reuse, R10, PT ;  /* 0x0000000a1200720c */ /* 0x040fe20003f44070 */
[C---:B------:R-:W-:Y:S01]  /*c580*/  IMAD R9, R18.reuse, R3, R9 ;  /* 0x0000000312097224 */ /* 0x040fe200078e0209 */
[----:B------:R0:W-:Y:S01]  /*c590*/  STL [R1+0x20c], R0 ;  /* 0x00020c0001007387 */ /* 0x0001e20000100800 */
[----:B------:R-:W-:Y:S01]  /*c5a0*/  IABS R14, R5 ;  /* 0x00000005000e7213 */ /* 0x000fe20000000000 */
[C---:B------:R-:W-:Y:S01]  /*c5b0*/  VIADD R3, R19.reuse, 0xc2 ;  /* 0x000000c213037836 */ /* 0x040fe20000000000 */
[----:B------:R-:W-:Y:S01]  /*c5c0*/  ISETP.GT.U32.AND P3, PT, R18, R11, PT ;  /* 0x0000000b1200720c */ /* 0x000fe20003f64070 */
[----:B------:R-:W-:Y:S01]  /*c5d0*/  VIADD R4, R19, 0xc0 ;  /* 0x000000c013047836 */ /* 0x000fe20000000000 */
[----:B------:R-:W-:Y:S01]  /*c5e0*/  ISETP.GE.AND P4, PT, R5, RZ, PT ;  /* 0x000000ff0500720c */ /* 0x000fe20003f86270 */
[----:B------:R-:W-:-:S03]  /*c5f0*/  IMAD.HI.U32 R2, R25, R14, RZ ;  /* 0x0000000e19027227 */ /* 0x000fc600078e00ff */
[----:B------:R-:W-:Y:S01]  /*c600*/  IABS R8, R4 ;  /* 0x0000000400087213 */ /* 0x000fe20000000000 */
[----:B0-----:R-:W-:Y:S02]  /*c610*/  IMAD.MOV.U32 R0, RZ, RZ, R7 ;  /* 0x000000ffff007224 */ /* 0x001fe400078e0007 */
[----:B------:R-:W-:Y:S02]  /*c620*/  IMAD.MOV R2, RZ, RZ, -R2 ;  /* 0x000000ffff027224 */ /* 0x000fe400078e0a02 */
[----:B------:R-:W-:Y:S01]  /*c630*/  @!P0 IMAD.MOV R0, RZ, RZ, -R0 ;  /* 0x000000ffff008224 */ /* 0x000fe200078e0a00 */
[----:B------:R-:W-:Y:S01]  /*c640*/  ISETP.GT.U32.AND P0, PT, R18, R9, PT ;  /* 0x000000091200720c */ /* 0x000fe20003f04070 */
[----:B------:R-:W-:Y:S01]  /*c650*/  @!P2 IMAD.IADD R10, R10, 0x1, -R18 ;  /* 0x000000010a0aa824 */ /* 0x000fe200078e0a12 */
[----:B------:R-:W-:Y:S01]  /*c660*/  ISETP.GE.AND P2, PT, R3, RZ, PT ;  /* 0x000000ff0300720c */ /* 0x000fe20003f46270 */
[----:B------:R-:W-:Y:S01]  /*c670*/  IMAD R14, R18, R2, R14 ;  /* 0x00000002120e7224 */ /* 0x000fe200078e020e */
[----:B------:R0:W-:Y:S01]  /*c680*/  STL [R1+0x94], R0 ;  /* 0x0000940001007387 */ /* 0x0001e20000100800 */
[----:B------:R-:W-:Y:S01]  /*c690*/  IABS R3, R3 ;  /* 0x0000000300037213 */ /* 0x000fe20000000000 */
[----:B------:R-:W-:-:S02]  /*c6a0*/  @!P3 IMAD.IADD R11, R11, 0x1, -R18 ;  /* 0x000000010b0bb824 */ /* 0x000fc400078e0a12 */
[----:B------:R-:W-:Y:S01]  /*c6b0*/  ISETP.GT.U32.AND P3, PT, R18, R14, PT ;  /* 0x0000000e1200720c */ /* 0x000fe20003f64070 */
[----:B------:R-:W-:Y:S02]  /*c6c0*/  VIADD R2, R19, 0xbe ;  /* 0x000000be13027836 */ /* 0x000fe40000000000 */
[----:B------:R-:W-:-:S03]  /*c6d0*/  IMAD.HI.U32 R6, R25, R3, RZ ;  /* 0x0000000319067227 */ /* 0x000fc600078e00ff */
[----:B------:R-:W-:Y:S01]  /*c6e0*/  IABS R7, R2 ;  /* 0x0000000200077213 */ /* 0x000fe20000000000 */
[----:B0-----:R-:W-:Y:S02]  /*c6f0*/  IMAD.MOV.U32 R0, RZ, RZ, R10 ;  /* 0x000000ffff007224 */ /* 0x001fe400078e000a */
[----:B------:R-:W-:Y:S01]  /*c700*/  @!P0 IMAD.IADD R9, R9, 0x1, -R18 ;  /* 0x0000000109098824 */ /* 0x000fe200078e0a12 */
[----:B------:R-:W-:Y:S01]  /*c710*/  ISETP.GE.AND P0, PT, R4, RZ, PT ;  /* 0x000000ff0400720c */ /* 0x000fe20003f06270 */
[----:B------:R-:W-:Y:S02]  /*c720*/  @!P5 IMAD.MOV R0, RZ, RZ, -R0 ;  /* 0x000000ffff00d224 */ /* 0x000fe400078e0a00 */
[----:B------:R-:W-:Y:S01]  /*c730*/  IMAD.MOV R6, RZ, RZ, -R6 ;  /* 0x000000ffff067224 */ /* 0x000fe200078e0a06 */
[----:B------:R-:W-:Y:S01]  /*c740*/  ISETP.GT.U32.AND P5, PT, R18, R9, PT ;  /* 0x000000091200720c */ /* 0x000fe20003fa4070 */
[----:B------:R-:W-:Y:S01]  /*c750*/  @!P3 IMAD.IADD R14, R14, 0x1, -R18 ;  /* 0x000000010e0eb824 */ /* 0x000fe200078e0a12 */
[----:B------:R0:W-:Y:S01]  /*c760*/  STL [R1+0x8c], R0 ;  /* 0x00008c0001007387 */ /* 0x0001e20000100800 */
[----:B------:R-:W-:-:S03]  /*c770*/  IMAD.HI.U32 R4, R25, R7, RZ ;  /* 0x0000000719047227 */ /* 0x000fc600078e00ff */
[----:B------:R-:W-:Y:S01]  /*c780*/  ISETP.GT.U32.AND P3, PT, R18, R14, PT ;  /* 0x0000000e1200720c */ /* 0x000fe20003f64070 */
[----:B------:R-:W-:-:S04]  /*c790*/  IMAD.HI.U32 R5, R25, R8, RZ ;  /* 0x0000000819057227 */ /* 0x000fc800078e00ff */
[----:B------:R-:W-:Y:S02]  /*c7a0*/  IMAD.MOV R4, RZ, RZ, -R4 ;  /* 0x000000ffff047224 */ /* 0x000fe400078e0a04 */
[----:B0-----:R-:W-:Y:S02]  /*c7b0*/  IMAD.MOV.U32 R0, RZ, RZ, R11 ;  /* 0x000000ffff007224 */ /* 0x001fe400078e000b */
[C---:B------:R-:W-:Y:S02]  /*c7c0*/  IMAD R11, R18.reuse, R6, R3 ;  /* 0x00000006120b7224 */ /* 0x040fe400078e0203 */
[----:B------:R-:W-:Y:S02]  /*c7d0*/  @!P5 IMAD.IADD R9, R9, 0x1, -R18 ;  /* 0x000000010909d824 */ /* 0x000fe400078e0a12 */
[----:B------:R-:W-:Y:S01]  /*c7e0*/  IMAD.MOV R5, RZ, RZ, -R5 ;  /* 0x000000ffff057224 */ /* 0x000fe200078e0a05 */
[C---:B------:R-:W-:Y:S01]  /*c7f0*/  ISETP.GT.U32.AND P5, PT, R18.reuse, R11, PT ;  /* 0x0000000b1200720c */ /* 0x040fe20003fa4070 */
[----:B------:R-:W-:-:S02]  /*c800*/  IMAD R7, R18, R4, R7 ;  /* 0x0000000412077224 */ /* 0x000fc400078e0207 */
[----:B------:R-:W-:Y:S01]  /*c810*/  @!P6 IMAD.MOV R0, RZ, RZ, -R0 ;  /* 0x000000ffff00e224 */ /* 0x000fe200078e0a00 */
[----:B------:R-:W-:Y:S01]  /*c820*/  ISETP.GE.AND P6, PT, R2, RZ, PT ;  /* 0x000000ff0200720c */ /* 0x000fe20003fc6270 */
[----:B------:R-:W-:Y:S02]  /*c830*/  IMAD R8, R18, R5, R8 ;  /* 0x0000000512087224 */ /* 0x000fe400078e0208 */
[--C-:B------:R-:W-:Y:S01]  /*c840*/  @!P3 IMAD.IADD R14, R14, 0x1, -R18.reuse ;  /* 0x000000010e0eb824 */ /* 0x100fe200078e0a12 */
[----:B------:R0:W-:Y:S01]  /*c850*/  STL [R1+0x1fc], R0 ;  /* 0x0001fc0001007387 */ /* 0x0001e20000100800 */
[C---:B------:R-:W-:Y:S01]  /*c860*/  VIADD R2, R19.reuse, 0xbc ;  /* 0x000000bc13027836 */ /* 0x040fe20000000000 */
[C---:B------:R-:W-:Y:S01]  /*c870*/  ISETP.GT.U32.AND P3, PT, R18.reuse, R8, PT ;  /* 0x000000081200720c */ /* 0x040fe20003f64070 */
[----:B------:R-:W-:Y:S02]  /*c880*/  VIADD R6, R19, 0xb8 ;  /* 0x000000b813067836 */ /* 0x000fe40000000000 */
[----:B------:R-:W-:Y:S01]  /*c890*/  @!P5 IMAD.IADD R11, R11, 0x1, -R18 ;  /* 0x000000010b0bd824 */ /* 0x000fe200078e0a12 */
[----:B------:R-:W-:Y:S01]  /*c8a0*/  ISETP.GT.U32.AND P5, PT, R18, R7, PT ;  /* 0x000000071200720c */ /* 0x000fe20003fa4070 */
[C---:B------:R-:W-:Y:S01]  /*c8b0*/  VIADD R10, R19.reuse, 0xba ;  /* 0x000000ba130a7836 */ /* 0x040fe20000000000 */
[----:B------:R-:W-:Y:S01]  /*c8c0*/  IABS R5, R2 ;  /* 0x0000000200057213 */ /* 0x000fe20000000000 */
[----:B------:R-:W-:Y:S01]  /*c8d0*/  VIADD R3, R19, 0xb6 ;  /* 0x000000b613037836 */ /* 0x000fe20000000000 */
[----:B------:R-:W-:Y:S01]  /*c8e0*/  IABS R12, R6 ;  /* 0x00000006000c7213 */ /* 0x000fe20000000000 */
[----:B0-----:R-:W-:Y:S01]  /*c8f0*/  IMAD.MOV.U32 R0, RZ, RZ, R9 ;  /* 0x000000ffff007224 */ /* 0x001fe200078e0009 */
[----:B------:R-:W-:Y:S01]  /*c900*/  IABS R13, R10 ;  /* 0x0000000a000d7213 */ /* 0x000fe20000000000 */
[----:B------:R-:W-:Y:S01]  /*c910*/  IMAD.HI.U32 R9, R25, R5, RZ ;  /* 0x0000000519097227 */ /* 0x000fe200078e00ff */
[----:B------:R-:W-:-:S03]  /*c920*/  IABS R4, R3 ;  /* 0x0000000300047213 */ /* 0x000fc60000000000 */
[----:B------:R-:W-:Y:S01]  /*c930*/  @!P1 IMAD.MOV R0, RZ, RZ, -R0 ;  /* 0x000000ffff009224 */ /* 0x000fe200078e0a00 */
[----:B------:R-:W-:Y:S01]  /*c940*/  ISETP.GT.U32.AND P1, PT, R18, R11, PT ;  /* 0x0000000b1200720c */ /* 0x000fe20003f24070 */
[--C-:B------:R-:W-:Y:S02]  /*c950*/  @!P5 IMAD.IADD R7, R7, 0x1, -R18.reuse ;  /* 0x000000010707d824 */ /* 0x100fe400078e0a12 */
[----:B------:R-:W-:Y:S01]  /*c960*/  @!P3 IMAD.IADD R8, R8, 0x1, -R18 ;  /* 0x000000010808b824 */ /* 0x000fe200078e0a12 */
[----:B------:R0:W-:Y:S01]  /*c970*/  STL [R1+0x88], R0 ;  /* 0x0000880001007387 */ /* 0x0001e20000100800 */
[----:B------:R-:W-:Y:S01]  /*c980*/  IMAD.MOV R9, RZ, RZ, -R9 ;  /* 0x000000ffff097224 */ /* 0x000fe200078e0a09 */
[C---:B------:R-:W-:Y:S01]  /*c990*/  ISETP.GT.U32.AND P5, PT, R18.reuse, R7, PT ;  /* 0x000000071200720c */ /* 0x040fe20003fa4070 */
[----:B------:R-:W-:Y:S01]  /*c9a0*/  VIADD R20, R19, 0x48 ;  /* 0x0000004813147836 */ /* 0x000fe20000000000 */
[----:B------:R-:W-:-:S05]  /*c9b0*/  ISETP.GT.U32.AND P3, PT, R18, R8, PT ;  /* 0x000000081200720c */ /* 0x000fca0003f64070 */
[----:B------:R-:W-:Y:S02]  /*c9c0*/  @!P1 IMAD.IADD R11, R11, 0x1, -R18 ;  /* 0x000000010b0b9824 */ /* 0x000fe400078e0a12 */
[----:B0-----:R-:W-:Y:S02]  /*c9d0*/  IMAD.MOV.U32 R0, RZ, RZ, R14 ;  /* 0x000000ffff007224 */ /* 0x001fe400078e000e */
[----:B------:R-:W-:-:S04]  /*c9e0*/  IMAD.HI.U32 R14, R25, R13, RZ ;  /* 0x0000000d190e7227 */ /* 0x000fc800078e00ff */
[----:B------:R-:W-:Y:S01]  /*c9f0*/  @!P4 IMAD.MOV R0, RZ, RZ, -R0 ;  /* 0x000000ffff00c224 */ /* 0x000fe200078e0a00 */
[----:B------:R-:W-:Y:S01]  /*ca00*/  ISETP.GE.AND P4, PT, R2, RZ, PT ;  /* 0x000000ff0200720c */ /* 0x000fe20003f86270 */
[C---:B------:R-:W-:Y:S02]  /*ca10*/  IMAD R2, R18.reuse, R9, R5 ;  /* 0x0000000912027224 */ /* 0x040fe400078e0205 */
[C---:B------:R-:W-:Y:S01]  /*ca20*/  IMAD.HI.U32 R5, R25.reuse, R12, RZ ;  /* 0x0000000c19057227 */ /* 0x040fe200078e00ff */
[----:B------:R0:W-:Y:S02]  /*ca30*/  STL [R1+0x1f8], R0 ;  /* 0x0001f80001007387 */ /* 0x0001e40000100800 */
[----:B------:R-:W-:Y:S01]  /*ca40*/  ISETP.GT.U32.AND P1, PT, R18, R2, PT ;  /* 0x000000021200720c */ /* 0x000fe20003f24070 */
[----:B------:R-:W-:-:S04]  /*ca50*/  IMAD.HI.U32 R9, R25, R4, RZ ;  /* 0x0000000419097227 */ /* 0x000fc800078e00ff */
[----:B------:R-:W-:Y:S02]  /*ca60*/  IMAD.MOV R5, RZ, RZ, -R5 ;  /* 0x000000ffff057224 */ /* 0x000fe400078e0a05 */
[----:B------:R-:W-:Y:S02]  /*ca70*/  IMAD.MOV R14, RZ, RZ, -R14 ;  /* 0x000000ffff0e7224 */ /* 0x000fe400078e0a0e */
[----:B0-----:R-:W-:Y:S02]  /*ca80*/  IMAD.MOV.U32 R0, RZ, RZ, R11 ;  /* 0x000000ffff007224 */ /* 0x001fe400078e000b */
[----:B------:R-:W-:Y:S02]  /*ca90*/  IMAD.MOV R9, RZ, RZ, -R9 ;  /* 0x000000ffff097224 */ /* 0x000fe400078e0a09 */
[----:B------:R-:W-:Y:S02]  /*caa0*/  @!P2 IMAD.MOV R0, RZ, RZ, -R0 ;  /* 0x000000ffff00a224 */ /* 0x000fe400078e0a00 */
[----:B------:R-:W-:-:S02]  /*cab0*/  IMAD R12, R18, R5, R12 ;  /* 0x00000005120c7224 */ /* 0x000fc400078e020c */
[--C-:B------:R-:W-:Y:S01]  /*cac0*/  @!P5 IMAD.IADD R7, R7, 0x1, -R18.reuse ;  /* 0x000000010707d824 */ /* 0x100fe200078e0a12 */
[----:B------:R0:W-:Y:S01]  /*cad0*/  STL [R1+0x1b4], R0 ;  /* 0x0001b40001007387 */ /* 0x0001e20000100800 */
[----:B------:R-:W-:Y:S01]  /*cae0*/  @!P3 IMAD.IADD R8, R8, 0x1, -R18 ;  /* 0x000000010808b824 */ /* 0x000fe200078e0a12 */
[----:B------:R-:W-:Y:S01]  /*caf0*/  ISETP.GE.AND P3, PT, R10, RZ, PT ;  /* 0x000000ff0a00720c */ /* 0x000fe20003f66270 */
[C---:B------:R-:W-:Y:S01]  /*cb00*/  IMAD R10, R18.reuse, R14, R13 ;  /* 0x0000000e120a7224 */ /* 0x040fe200078e020d */
[C---:B------:R-:W-:Y:S01]  /*cb10*/  ISETP.GT.U32.AND P5, PT, R18.reuse, R12, PT ;  /* 0x0000000c1200720c */ /* 0x040fe20003fa4070 */
[C---:B------:R-:W-:Y:S02]  /*cb20*/  IMAD R4, R18.reuse, R9, R4 ;  /* 0x0000000912047224 */ /* 0x040fe400078e0204 */
[----:B------:R-:W-:Y:S01]  /*cb30*/  VIADD R5, R19, 0xb4 ;  /* 0x000000b413057836 */ /* 0x000fe20000000000 */
[----:B------:R-:W-:Y:S01]  /*cb40*/  ISETP.GT.U32.AND P2, PT, R18, R10, PT ;  /* 0x0000000a1200720c */ /* 0x000fe20003f44070 */
[----:B------:R-:W-:-:S02]  /*cb50*/  IMAD.MOV.U32 R11, RZ, RZ, R8 ;  /* 0x000000ffff0b7224 */ /* 0x000fc400078e0008 */
[----:B0-----:R-:W-:Y:S01]  /*cb60*/  IMAD.MOV.U32 R0, RZ, RZ, R7 ;  /* 0x000000ffff007224 */ /* 0x001fe200078e0007 */
[----:B------:R-:W-:Y:S01]  /*cb70*/  IABS R9, R5 ;  /* 0x0000000500097213 */ /* 0x000fe20000000000 */
[----:B------:R-:W-:Y:S02]  /*cb80*/  @!P1 IMAD.IADD R2, R2, 0x1, -R18 ;  /* 0x0000000102029824 */ /* 0x000fe400078e0a12 */
[----:B------:R-:W-:Y:S01]  /*cb90*/  @!P6 IMAD.MOV R0, RZ, RZ, -R0 ;  /* 0x000000ffff00e224 */ /* 0x000fe200078e0a00 */
[----:B------:R-:W-:Y:S01]  /*cba0*/  ISETP.GT.U32.AND P6, PT, R18, R4, PT ;  /* 0x000000041200720c */ /* 0x000fe20003fc4070 */
[----:B------:R-:W-:Y:S01]  /*cbb0*/  @!P0 IMAD.MOV R11, RZ, RZ, -R11 ;  /* 0x000000ffff0b8224 */ /* 0x000fe200078e0a0b */
[----:B------:R-:W-:Y:S01]  /*cbc0*/  ISETP.GE.AND P0, PT, R6, RZ, PT ;  /* 0x000000ff0600720c */ /* 0x000fe20003f06270 */
[----:B------:R-:W-:Y:S01]  /*cbd0*/  VIADD R6, R19, 0xb2 ;  /* 0x000000b213067836 */ /* 0x000fe20000000000 */
[----:B------:R-:W-:Y:S01]  /*cbe0*/  ISETP.GT.U32.AND P1, PT, R18, R2, PT ;  /* 0x000000021200720c */ /* 0x000fe20003f24070 */
[----:B------:R-:W-:Y:S01]  /*cbf0*/  IMAD.MOV.U32 R8, RZ, RZ, R9 ;  /* 0x000000ffff087224 */ /* 0x000fe200078e0009 */
[----:B------:R-:W-:Y:S01]  /*cc00*/  STL [R1+0x1cc], R11 ;  /* 0x0001cc0b01007387 */ /* 0x000fe20000100800 */
[--C-:B------:R-:W-:Y:S01]  /*cc10*/  @!P5 IMAD.IADD R12, R12, 0x1, -R18.reuse ;  /* 0x000000010c0cd824 */ /* 0x100fe200078e0a12 */
[----:B------:R-:W-:Y:S01]  /*cc20*/  IABS R9, R6 ;  /* 0x0000000600097213 */ /* 0x000fe20000000000 */
[--C-:B------:R-:W-:Y:S01]  /*cc30*/  @!P2 IMAD.IADD R10, R10, 0x1, -R18.reuse ;  /* 0x000000010a0aa824 */ /* 0x100fe200078e0a12 */
[----:B------:R-:W-:Y:S01]  /*cc40*/  ISETP.GE.AND P2, PT, R5, RZ, PT ;  /* 0x000000ff0500720c */ /* 0x000fe20003f46270 */
[C---:B------:R-:W-:Y:S01]  /*cc50*/  IMAD.HI.U32 R7, R25.reuse, R8, RZ ;  /* 0x0000000819077227 */ /* 0x040fe200078e00ff */
[----:B------:R0:W-:Y:S02]  /*cc60*/  STL [R1+0x1f0], R0 ;  /* 0x0001f00001007387 */ /* 0x0001e40000100800 */
[----:B------:R-:W-:Y:S01]  /*cc70*/  ISETP.GT.U32.AND P5, PT, R18, R10, PT ;  /* 0x0000000a1200720c */ /* 0x000fe20003fa4070 */
[----:B------:R-:W-:Y:S01]  /*cc80*/  @!P6 IMAD.IADD R4, R4, 0x1, -R18 ;  /* 0x000000010404e824 */ /* 0x000fe200078e0a12 */
[----:B------:R-:W-:Y:S01]  /*cc90*/  ISETP.GT.U32.AND P6, PT, R18, R12, PT ;  /* 0x0000000c1200720c */ /* 0x000fe20003fc4070 */
[----:B------:R-:W-:-:S04]  /*cca0*/  IMAD.HI.U32 R5, R25, R9, RZ ;  /* 0x0000000919057227 */ /* 0x000fc800078e00ff */
[----:B------:R-:W-:Y:S01]  /*ccb0*/  @!P1 IMAD.IADD R2, R2, 0x1, -R18 ;  /* 0x0000000102029824 */ /* 0x000fe200078e0a12 */
[----:B------:R-:W-:Y:S01]  /*ccc0*/  ISETP.GE.AND P1, PT, R3, RZ, PT ;  /* 0x000000ff0300720c */ /* 0x000fe20003f26270 */
[----:B------:R-:W-:Y:S02]  /*ccd0*/  IMAD.MOV R5, RZ, RZ, -R5 ;  /* 0x000000ffff057224 */ /* 0x000fe400078e0a05 */
[----:B------:R-:W-:Y:S02]  /*cce0*/  IMAD.MOV R7, RZ, RZ, -R7 ;  /* 0x000000ffff077224 */ /* 0x000fe400078e0a07 */
[----:B0-----:R-:W-:Y:S02]  /*ccf0*/  IMAD.MOV.U32 R0, RZ, RZ, R2 ;  /* 0x000000ffff007224 */ /* 0x001fe400078e0002 */
[C---:B------:R-:W-:Y:S02]  /*cd00*/  IMAD R9, R18.reuse, R5, R9 ;  /* 0x0000000512097224 */ /* 0x040fe400078e0209 */
[----:B------:R-:W-:-:S02]  /*cd10*/  IMAD R8, R18, R7, R8 ;  /* 0x0000000712087224 */ /* 0x000fc400078e0208 */
[----:B------:R-:W-:Y:S01]  /*cd20*/  @!P4 IMAD.MOV R0, RZ, RZ, -R0 ;  /* 0x000000ffff00c224 */ /* 0x000fe200078e0a00 */
[----:B------:R-:W-:Y:S01]  /*cd30*/  ISETP.GT.U32.AND P4, PT, R18, R4, PT ;  /* 0x000000041200720c */ /* 0x000fe20003f84070 */
[--C-:B------:R-:W-:Y:S01]  /*cd40*/  @!P6 IMAD.IADD R12, R12, 0x1, -R18.reuse ;  /* 0x000000010c0ce824 */ /* 0x100fe200078e0a12 */
[----:B------:R-:W-:Y:S01]  /*cd50*/  ISETP.GT.U32.AND P6, PT, R18, R9, PT ;  /* 0x000000091200720c */ /* 0x000fe20003fc4070 */
[----:B------:R-:W-:Y:S01]  /*cd60*/  @!P5 IMAD.IADD R10, R10, 0x1, -R18 ;  /* 0x000000010a0ad824 */ /* 0x000fe200078e0a12 */
[----:B------:R-:W-:Y:S01]  /*cd70*/  ISETP.GT.U32.AND P5, PT, R18, R8, PT ;  /* 0x000000081200720c */ /* 0x000fe20003fa4070 */
[C---:B------:R-:W-:Y:S01]  /*cd80*/  VIADD R2, R19.reuse, 0xae ;  /* 0x000000ae13027836 */ /* 0x040fe20000000000 */
[----:B------:R0:W-:Y:S01]  /*cd90*/  STL [R1+0x1f4], R0 ;  /* 0x0001f40001007387 */ /* 0x0001e20000100800 */
[C---:B------:R-:W-:Y:S02]  /*cda0*/  VIADD R7, R19.reuse, 0xac ;  /* 0x000000ac13077836 */ /* 0x040fe40000000000 */
[----:B------:R-:W-:Y:S01]  /*cdb0*/  VIADD R3, R19, 0xb0 ;  /* 0x000000b013037836 */ /* 0x000fe20000000000 */
[----:B------:R-:W-:Y:S01]  /*cdc0*/  IABS R5, R2 ;  /* 0x0000000200057213 */ /* 0x000fe20000000000 */
[----:B------:R-:W-:Y:S01]  /*cdd0*/  @!P0 IMAD.MOV R12, RZ, RZ, -R12 ;  /* 0x000000ffff0c8224 */ /* 0x000fe200078e0a0c */
[----:B------:R-:W-:Y:S01]  /*cde0*/  IABS R13, R7 ;  /* 0x00000007000d7213 */ /* 0x000fe20000000000 */
[--C-:B------:R-:W-:Y:S01]  /*cdf0*/  @!P4 IMAD.IADD R4, R4, 0x1, -R18.reuse ;  /* 0x000000010404c824 */ /* 0x100fe200078e0a12 */
[----:B------:R-:W-:Y:S01]  /*ce00*/  IABS R11, R3 ;  /* 0x00000003000b7213 */ /* 0x000fe20000000000 */
[----:B------:R-:W-:Y:S01]  /*ce10*/  @!P6 IMAD.IADD R9, R9, 0x1, -R18 ;  /* 0x000000010909e824 */ /* 0x000fe200078e0a12 */
[----:B------:R-:W-:Y:S01]  /*ce20*/  ISETP.GE.AND P4, PT, R6, RZ, PT ;  /* 0x000000ff0600720c */ /* 0x000fe20003f86270 */
[----:B0-----:R-:W-:-:S02]  /*ce30*/  IMAD.MOV.U32 R0, RZ, RZ, R10 ;  /* 0x000000ffff007224 */ /* 0x001fc400078e000a */
[----:B------:R-:W-:Y:S01]  /*ce40*/  IMAD.MOV.U32 R6, RZ, RZ, R13 ;  /* 0x000000ffff067224 */ /* 0x000fe200078e000d */
[----:B------:R-:W-:Y:S01]  /*ce50*/  ISETP.GT.U32.AND P6, PT, R18, R9, PT ;  /* 0x000000091200720c */ /* 0x000fe20003fc4070 */
[----:B------:R-:W-:-:S04]  /*ce60*/  IMAD.HI.U32 R14, R25, R5, RZ ;  /* 0x00000005190e7227 */ /* 0x000fc800078e00ff */
[----:B------:R-:W-:-:S04]  /*ce70*/  IMAD.HI.U32 R13, R25, R11, RZ ;  /* 0x0000000b190d7227 */ /* 0x000fc800078e00ff */
[----:B------:R-:W-:Y:S01]  /*ce80*/  @!P5 IMAD.IADD R8, R8, 0x1, -R18 ;  /* 0x000000010808d824 */ /* 0x000fe200078e0a12 */
[----:B------:R-:W-:Y:S01]  /*ce90*/  ISETP.GE.AND P5, PT, R3, RZ, PT ;  /* 0x000000ff0300720c */ /* 0x000fe20003fa6270 */
[----:B------:R-:W-:Y:S02]  /*cea0*/  @!P3 IMAD.MOV R0, RZ, RZ, -R0 ;  /* 0x000000ffff00b224 */ /* 0x000fe400078e0a00 */
[----:B------:R-:W-:Y:S01]  /*ceb0*/  IMAD.HI.U32 R3, R25, R6, RZ ;  /* 0x0000000619037227 */ /* 0x000fe200078e00ff */
[----:B------:R-:W-:Y:S02]  /*cec0*/  ISETP.GT.U32.AND P3, PT, R18, R8, PT ;  /* 0x000000081200720c */ /* 0x000fe40003f64070 */
[----:B------:R0:W-:Y:S01]  /*ced0*/  STL [R1+0x1d0], R0 ;  /* 0x0001d00001007387 */ /* 0x0001e20000100800 */
[----:B------:R-:W-:Y:S02]  /*cee0*/  IMAD.MOV R10, RZ, RZ, -R14 ;  /* 0x000000ffff0a7224 */ /* 0x000fe400078e0a0e */
[----:B------:R-:W-:Y:S01]  /*cef0*/  IMAD.MOV R13, RZ, RZ, -R13 ;  /* 0x000000ffff0d7224 */ /* 0x000fe200078e0a0d */
[----:B------:R1:W-:Y:S01]  /*cf00*/  STL [R1+0x1bc], R12 ;  /* 0x0001bc0c01007387 */ /* 0x0003e20000100800 */
[----:B------:R-:W-:-:S02]  /*cf10*/  IMAD.MOV R3, RZ, RZ, -R3 ;  /* 0x000000ffff037224 */ /* 0x000fc400078e0a03 */
[C---:B------:R-:W-:Y:S02]  /*cf20*/  IMAD R5, R18.reuse, R10, R5 ;  /* 0x0000000a12057224 */ /* 0x040fe400078e0205 */
[C---:B------:R-:W-:Y:S02]  /*cf30*/  IMAD R11, R18.reuse, R13, R11 ;  /* 0x0000000d120b7224 */ /* 0x040fe400078e020b */
[----:B0-----:R-:W-:Y:S02]  /*cf40*/  IMAD.MOV.U32 R0, RZ, RZ, R4 ;  /* 0x000000ffff007224 */ /* 0x001fe400078e0004 */
[C---:B------:R-:W-:Y:S01]  /*cf50*/  IMAD R6, R18.reuse, R3, R6 ;  /* 0x0000000312067224 */ /* 0x040fe200078e0206 */
[C---:B------:R-:W-:Y:S01]  /*cf60*/  ISETP.GT.U32.AND P0, PT, R18.reuse, R11, PT ;  /* 0x0000000b1200720c */ /* 0x040fe20003f04070 */
[----:B------:R-:W-:Y:S01]  /*cf70*/  @!P1 IMAD.MOV R0, RZ, RZ, -R0 ;  /* 0x000000ffff009224 */ /* 0x000fe200078e0a00 */
[C---:B------:R-:W-:Y:S01]  /*cf80*/  ISETP.GT.U32.AND P1, PT, R18.reuse, R5, PT ;  /* 0x000000051200720c */ /* 0x040fe20003f24070 */
[--C-:B------:R-:W-:Y:S01]  /*cf90*/  @!P6 IMAD.IADD R9, R9, 0x1, -R18.reuse ;  /* 0x000000010909e824 */ /* 0x100fe200078e0a12 */
[----:B------:R-:W-:Y:S01]  /*cfa0*/  ISETP.GT.U32.AND P6, PT, R18, R6, PT ;  /* 0x000000061200720c */ /* 0x000fe20003fc4070 */
[----:B------:R-:W-:Y:S01]  /*cfb0*/  @!P3 IMAD.IADD R8, R8, 0x1, -R18 ;  /* 0x000000010808b824 */ /* 0x000fe200078e0a12 */
[----:B------:R-:W-:Y:S01]  /*cfc0*/  ISETP.GE.AND P3, PT, R2, RZ, PT ;  /* 0x000000ff0200720c */ /* 0x000fe20003f66270 */
[C---:B------:R-:W-:Y:S01]  /*cfd0*/  VIADD R2, R19.reuse, 0xa8 ;  /* 0x000000a813027836 */ /* 0x040fe20000000000 */
[----:B------:R0:W-:Y:S01]  /*cfe0*/  STL [R1+0x1c4], R0 ;  /* 0x0001c40001007387 */ /* 0x0001e20000100800 */
[----:B------:R-:W-:-:S02]  /*cff0*/  VIADD R13, R19, 0xaa ;  /* 0x000000aa130d7836 */ /* 0x000fc40000000000 */
[----:B-1----:R-:W-:Y:S01]  /*d000*/  VIADD R12, R19, 0xa4 ;  /* 0x000000a4130c7836 */ /* 0x002fe20000000000 */
[----:B------:R-:W-:Y:S01]  /*d010*/  IABS R3, R2 ;  /* 0x0000000200037213 */ /* 0x000fe20000000000 */
[--C-:B------:R-:W-:Y:S01]  /*d020*/  @!P0 IMAD.IADD R11, R11, 0x1, -R18.reuse ;  /* 0x000000010b0b8824 */ /* 0x100fe200078e0a12 */
[----:B------:R-:W-:Y:S01]  /*d030*/  IABS R4, R13 ;  /* 0x0000000d00047213 */ /* 0x000fe20000000000 */
[--C-:B------:R-:W-:Y:S01]  /*d040*/  @!P1 IMAD.IADD R5, R5, 0x1, -R18.reuse ;  /* 0x0000000105059824 */ /* 0x100fe200078e0a12 */
[----:B------:R-:W-:Y:S01]  /*d050*/  ISETP.GE.AND P0, PT, R7, RZ, PT ;  /* 0x000000ff0700720c */ /* 0x000fe20003f06270 */
[----:B------:R-:W-:Y:S01]  /*d060*/  @!P6 IMAD.IADD R6, R6, 0x1, -R18 ;  /* 0x000000010606e824 */ /* 0x000fe200078e0a12 */
[C---:B------:R-:W-:Y:S01]  /*d070*/  ISETP.GT.U32.AND P1, PT, R18.reuse, R11, PT ;  /* 0x0000000b1200720c */ /* 0x040fe20003f24070 */
[----:B0-----:R-:W-:Y:S01]  /*d080*/  IMAD.MOV.U32 R0, RZ, RZ, R8 ;  /* 0x000000ffff007224 */ /* 0x001fe200078e0008 */
[----:B------:R-:W-:Y:S01]  /*d090*/  ISETP.GT.U32.AND P6, PT, R18, R5, PT ;  /* 0x000000051200720c */ /* 0x000fe20003fc4070 */
[----:B------:R-:W-:-:S04]  /*d0a0*/  IMAD.HI.U32 R8, R25, R3, RZ ;  /* 0x0000000319087227 */ /* 0x000fc800078e00ff */
[----:B------:R-:W-:-:S04]  /*d0b0*/  IMAD.HI.U32 R10, R25, R4, RZ ;  /* 0x00000004190a7227 */ /* 0x000fc800078e00ff */
[----:B------:R-:W-:Y:S02]  /*d0c0*/  IMAD.MOV R8, RZ, RZ, -R8 ;  /* 0x000000ffff087224 */ /* 0x000fe400078e0a08 */
[----:B------:R-:W-:Y:S02]  /*d0d0*/  IMAD.MOV R10, RZ, RZ, -R10 ;  /* 0x000000ffff0a7224 */ /* 0x000fe400078e0a0a */
[C---:B------:R-:W-:Y:S02]  /*d0e0*/  IMAD R3, R18.reuse, R8, R3 ;  /* 0x0000000812037224 */ /* 0x040fe400078e0203 */
[C---:B------:R-:W-:Y:S01]  /*d0f0*/  IMAD R4, R18.reuse, R10, R4 ;  /* 0x0000000a12047224 */ /* 0x040fe200078e0204 */
[----:B------:R-:W-:Y:S01]  /*d100*/  IABS R10, R12 ;  /* 0x0000000c000a7213 */ /* 0x000fe20000000000 */
[----:B------:R-:W-:Y:S02]  /*d110*/  VIADD R7, R19, 0xa6 ;  /* 0x000000a613077836 */ /* 0x000fe40000000000 */
[--C-:B------:R-:W-:Y:S01]  /*d120*/  @!P6 IMAD.IADD R5, R5, 0x1, -R18.reuse ;  /* 0x000000010505e824 */ /* 0x100fe200078e0a12 */
[C---:B------:R-:W-:Y:S01]  /*d130*/  ISETP.GT.U32.AND P6, PT, R18.reuse, R3, PT ;  /* 0x000000031200720c */ /* 0x040fe20003fc4070 */
[----:B------:R-:W-:Y:S01]  /*d140*/  @!P1 IMAD.IADD R11, R11, 0x1, -R18 ;  /* 0x000000010b0b9824 */ /* 0x000fe200078e0a12 */
[C---:B------:R-:W-:Y:S01]  /*d150*/  ISETP.GT.U32.AND P1, PT, R18.reuse, R4, PT ;  /* 0x000000041200720c */ /* 0x040fe20003f24070 */
[----:B------:R-:W-:Y:S01]  /*d160*/  @!P2 IMAD.MOV R0, RZ, RZ, -R0 ;  /* 0x000000ffff00a224 */ /* 0x000fe200078e0a00 */
[----:B------:R-:W-:Y:S01]  /*d170*/  IABS R15, R7 ;  /* 0x00000007000f7213 */ /* 0x000fe20000000000 */
[----:B------:R-:W-:Y:S01]  /*d180*/  IMAD.HI.U32 R14, R25, R10, RZ ;  /* 0x0000000a190e7227 */ /* 0x000fe200078e00ff */
[----:B------:R-:W-:-:S02]  /*d190*/  ISETP.GT.U32.AND P2, PT, R18, R6, PT ;  /* 0x000000061200720c */ /* 0x000fc40003f44070 */
[----:B------:R0:W-:Y:S01]  /*d1a0*/  STL [R1+0x1c8], R0 ;  /* 0x0001c80001007387 */ /* 0x0001e20000100800 */
[----:B------:R-:W-:-:S04]  /*d1b0*/  IMAD.HI.U32 R16, R25, R15, RZ ;  /* 0x0000000f19107227 */ /* 0x000fc800078e00ff */
[----:B------:R-:W-:Y:S02]  /*d1c0*/  IMAD.MOV R16, RZ, RZ, -R16 ;  /* 0x000000ffff107224 */ /* 0x000fe400078e0a10 */
[--C-:B------:R-:W-:Y:S02]  /*d1d0*/  @!P6 IMAD.IADD R3, R3, 0x1, -R18.reuse ;  /* 0x000000010303e824 */ /* 0x100fe400078e0a12 */
[----:B------:R-:W-:Y:S01]  /*d1e0*/  @!P1 IMAD.IADD R4, R4, 0x1, -R18 ;  /* 0x0000000104049824 */ /* 0x000fe200078e0a12 */
[----:B------:R-:W-:Y:S01]  /*d1f0*/  ISETP.GE.AND P1, PT, R2, RZ, PT ;  /* 0x000000ff0200720c */ /* 0x000fe20003f26270 */
[----:B0-----:R-:W-:Y:S02]  /*d200*/  IMAD.MOV.U32 R0, RZ, RZ, R9 ;  /* 0x000000ffff007224 */ /* 0x001fe400078e0009 */
[C---:B------:R-:W-:Y:S01]  /*d210*/  IMAD R2, R18.reuse, R16, R15 ;  /* 0x0000001012027224 */ /* 0x040fe200078e020f */
[C---:B------:R-:W-:Y:S01]  /*d220*/  ISETP.GT.U32.AND P6, PT, R18.reuse, R4, PT ;  /* 0x000000041200720c */ /* 0x040fe20003fc4070 */
[----:B------:R-:W-:Y:S01]  /*d230*/  @!P4 IMAD.MOV R0, RZ, RZ, -R0 ;  /* 0x000000ffff00c224 */ /* 0x000fe200078e0a00 */
[----:B------:R-:W-:Y:S01]  /*d240*/  ISETP.GT.U32.AND P4, PT, R18, R3, PT ;  /* 0x000000031200720c */ /* 0x000fe20003f84070 */
[----:B------:R-:W-:-:S02]  /*d250*/  IMAD.MOV.U32 R9, RZ, RZ, R11 ;  /* 0x000000ffff097224 */ /* 0x000fc400078e000b */
[----:B------:R-:W-:Y:S01]  /*d260*/  IMAD.MOV R14, RZ, RZ, -R14 ;  /* 0x000000ffff0e7224 */ /* 0x000fe200078e0a0e */
[----:B------:R0:W-:Y:S01]  /*d270*/  STL [R1+0x1b8], R0 ;  /* 0x0001b80001007387 */ /* 0x0001e20000100800 */
[----:B------:R-:W-:Y:S01]  /*d280*/  @!P5 IMAD.MOV R9, RZ, RZ, -R9 ;  /* 0x000000ffff09d224 */ /* 0x000fe200078e0a09 */
[C---:B------:R-:W-:Y:S01]  /*d290*/  ISETP.GT.U32.AND P5, PT, R18.reuse, R2, PT ;  /* 0x000000021200720c */ /* 0x040fe20003fa4070 */
[----:B------:R-:W-:Y:S02]  /*d2a0*/  VIADD R8, R19, 0xa2 ;  /* 0x000000a213087836 */ /* 0x000fe40000000000 */
[----:B------:R-:W-:Y:S01]  /*d2b0*/  IMAD R10, R18, R14, R10 ;  /* 0x0000000e120a7224 */ /* 0x000fe200078e020a */
[----:B------:R-:W-:Y:S01]  /*d2c0*/  STL [R1+0x1b0], R9 ;  /* 0x0001b00901007387 */ /* 0x000fe20000100800 */
[--C-:B------:R-:W-:Y:S01]  /*d2d0*/  @!P2 IMAD.IADD R6, R6, 0x1, -R18.reuse ;  /* 0x000000010606a824 */ /* 0x100fe200078e0a12 */
[----:B------:R-:W-:Y:S01]  /*d2e0*/  ISETP.GE.AND P2, PT, R13, RZ, PT ;  /* 0x000000ff0d00720c */ /* 0x000fe20003f46270 */
[----:B------:R-:W-:Y:S01]  /*d2f0*/  @!P3 IMAD.MOV R5, RZ, RZ, -R5 ;  /* 0x000000ffff05b224 */ /* 0x000fe200078e0a05 */
[----:B------:R-:W-:Y:S01]  /*d300*/  IABS R13, R8 ;  /* 0x00000008000d7213 */ /* 0x000fe20000000000 */
[----:B------:R-:W-:Y:S01]  /*d310*/  @!P4 IMAD.IADD R3, R3, 0x1, -R18 ;  /* 0x000000010303c824 */ /* 0x000fe200078e0a12 */
[----:B------:R-:W-:Y:S01]  /*d320*/  ISETP.GT.U32.AND P4, PT, R18, R10, PT ;  /* 0x0000000a1200720c */ /* 0x000fe20003f84070 */
[----:B0-----:R-:W-:Y:S01]  /*d330*/  IMAD.MOV.U32 R0, RZ, RZ, R6 ;  /* 0x000000ffff007224 */ /* 0x001fe200078e0006 */
[----:B------:R0:W-:Y:S01]  /*d340*/  STL [R1+0x1ac], R5 ;  /* 0x0001ac0501007387 */ /* 0x0001e20000100800 */
[----:B------:R-:W-:Y:S01]  /*d350*/  @!P5 IMAD.IADD R2, R2, 0x1, -R18 ;  /* 0x000000010202d824 */ /* 0x000fe200078e0a12 */
[----:B------:R-:W-:Y:S01]  /*d360*/  ISETP.GE.AND P3, PT, R7, RZ, PT ;  /* 0x000000ff0700720c */ /* 0x000fe20003f66270 */
[----:B------:R-:W-:-:S02]  /*d370*/  VIADD R6, R19, 0xa0 ;  /* 0x000000a013067836 */ /* 0x000fc40000000000 */
[----:B------:R-:W-:Y:S01]  /*d380*/  @!P0 IMAD.MOV R0, RZ, RZ, -R0 ;  /* 0x000000ffff008224 */ /* 0x000fe200078e0a00 */
[----:B------:R-:W-:Y:S01]  /*d390*/  ISETP.GT.U32.AND P5, PT, R18, R2, PT ;  /* 0x000000021200720c */ /* 0x000fe20003fa4070 */
[--C-:B------:R-:W-:Y:S01]  /*d3a0*/  @!P6 IMAD.IADD R4, R4, 0x1, -R18.reuse ;  /* 0x000000010404e824 */ /* 0x100fe200078e0a12 */
[----:B------:R-:W-:Y:S01]  /*d3b0*/  IABS R7, R6 ;  /* 0x0000000600077213 */ /* 0x000fe20000000000 */
[----:B0-----:R-:W-:Y:S01]  /*d3c0*/  IMAD.HI.U32 R5, R25, R13, RZ ;  /* 0x0000000d19057227 */ /* 0x001fe200078e00ff */
[----:B------:R0:W-:Y:S01]  /*d3d0*/  STL [R1+0x1a8], R0 ;  /* 0x0001a80001007387 */ /* 0x0001e20000100800 */
[----:B------:R-:W-:Y:S02]  /*d3e0*/  ISETP.GE.AND P6, PT, R8, RZ, PT ;  /* 0x000000ff0800720c */ /* 0x000fe40003fc6270 */
[----:B------:R-:W-:Y:S01]  /*d3f0*/  IMAD.MOV R5, RZ, RZ, -R5 ;  /* 0x000000ffff057224 */ /* 0x000fe200078e0a05 */
[----:B------:R-:W-:Y:S01]  /*d400*/  ISETP.GE.AND P0, PT, R12, RZ, PT ;  /* 0x000000ff0c00720c */ /* 0x000fe20003f06270 */
[----:B------:R-:W-:-:S02]  /*d410*/  @!P4 IMAD.IADD R10, R10, 0x1, -R18 ;  /* 0x000000010a0ac824 */ /* 0x000fc400078e0a12 */
[C---:B------:R-:W-:Y:S02]  /*d420*/  IMAD R5, R18.reuse, R5, R13 ;  /* 0x0000000512057224 */ /* 0x040fe400078e020d */
[----:B------:R-:W-:Y:S01]  /*d430*/  IMAD.MOV.U32 R9, RZ, RZ, R4 ;  /* 0x000000ffff097224 */ /* 0x000fe200078e0004 */
[----:B------:R-:W-:Y:S01]  /*d440*/  ISETP.GT.U32.AND P4, PT, R18, R10, PT ;  /* 0x0000000a1200720c */ /* 0x000fe20003f84070 */
[----:B------:R-:W-:Y:S02]  /*d450*/  IMAD.MOV.U32 R13, RZ, RZ, R7 ;  /* 0x000000ffff0d7224 */ /* 0x000fe400078e0007 */
[----:B0-----:R-:W-:Y:S02]  /*d460*/  IMAD.MOV.U32 R0, RZ, RZ, R3 ;  /* 0x000000ffff007224 */ /* 0x001fe400078e0003 */
[----:B------:R-:W-:Y:S02]  /*d470*/  VIADD R3, R19, 0x9e ;  /* 0x0000009e13037836 */ /* 0x000fe40000000000 */
[----:B------:R-:W-:Y:S01]  /*d480*/  @!P2 IMAD.MOV R9, RZ, RZ, -R9 ;  /* 0x000000ffff09a224 */ /* 0x000fe200078e0a09 */
[----:B------:R-:W-:Y:S01]  /*d490*/  ISETP.GE.AND P2, PT, R6, RZ, PT ;  /* 0x000000ff0600720c */ /* 0x000fe20003f46270 */
[----:B------:R-:W-:Y:S01]  /*d4a0*/  IMAD.HI.U32 R4, R25, R13, RZ ;  /* 0x0000000d19047227 */ /* 0x000fe200078e00ff */
[----:B------:R-:W-:-:S02]  /*d4b0*/  IABS R8, R3 ;  /* 0x0000000300087213 */ /* 0x000fc40000000000 */
[----:B------:R-:W-:Y:S01]  /*d4c0*/  STL [R1+0x144], R9 ;  /* 0x0001440901007387 */ /* 0x000fe20000100800 */
[----:B------:R-:W-:Y:S01]  /*d4d0*/  @!P1 IMAD.MOV R0, RZ, RZ, -R0 ;  /* 0x000000ffff009224 */ /* 0x000fe200078e0a00 */
[----:B------:R-:W-:Y:S01]  /*d4e0*/  ISETP.GT.U32.AND P1, PT, R18, R5, PT ;  /* 0x000000051200720c */ /* 0x000fe20003f24070 */
[----:B------:R-:W-:Y:S01]  /*d4f0*/  @!P5 IMAD.IADD R2, R2, 0x1, -R18 ;  /* 0x000000010202d824 */ /* 0x000fe200078e0a12 */
[----:B------:R-:W-:Y:S01]  /*d500*/  ISETP.GE.AND P5, PT, R3, RZ, PT ;  /* 0x000000ff0300720c */ /* 0x000fe20003fa6270 */
[----:B------:R-:W-:Y:S01]  /*d510*/  IMAD.MOV R4, RZ, RZ, -R4 ;  /* 0x000000ffff047224 */ /* 0x000fe200078e0a04 */
[----:B------:R0:W-:Y:S01]  /*d520*/  STL [R1+0x14c], R0 ;  /* 0x00014c0001007387 */ /* 0x0001e20000100800 */
[----:B------:R-:W-:Y:S02]  /*d530*/  @!P4 IMAD.IADD R10, R10, 0x1, -R18 ;  /* 0x000000010a0ac824 */ /* 0x000fe400078e0a12 */
[----:B------:R-:W-:Y:S02]  /*d540*/  IMAD R13, R18, R4, R13 ;  /* 0x00000004120d7224 */ /* 0x000fe400078e020d */
[----:B------:R-:W-:-:S04]  /*d550*/  IMAD.HI.U32 R4, R25, R8, RZ ;  /* 0x0000000819047227 */ /* 0x000fc800078e00ff */
[----:B------:R-:W-:Y:S02]  /*d560*/  IMAD.MOV R4, RZ, RZ, -R4 ;  /* 0x000000ffff047224 */ /* 0x000fe400078e0a04 */
[----:B0-----:R-:W-:Y:S02]  /*d570*/  IMAD.MOV.U32 R0, RZ, RZ, R2 ;  /* 0x000000ffff007224 */ /* 0x001fe400078e0002 */
[C---:B------:R-:W-:Y:S02]  /*d580*/  IMAD R8, R18.reuse, R4, R8 ;  /* 0x0000000412087224 */ /* 0x040fe400078e0208 */
[----:B------:R-:W-:Y:S01]  /*d590*/  @!P3 IMAD.MOV R0, RZ, RZ, -R0 ;  /* 0x000000ffff00b224 */ /* 0x000fe200078e0a00 */
[C---:B------:R-:W-:Y:S01]  /*d5a0*/  ISETP.GT.U32.AND P3, PT, R18.reuse, R13, PT ;  /* 0x0000000d1200720c */ /* 0x040fe20003f64070 */
[----:B------:R-:W-:Y:S02]  /*d5b0*/  @!P1 IMAD.IADD R5, R5, 0x1, -R18 ;  /* 0x0000000105059824 */ /* 0x000fe400078e0a12 */
[C---:B------:R-:W-:Y:S01]  /*d5c0*/  VIADD R7, R19.reuse, 0x98 ;  /* 0x0000009813077836 */ /* 0x040fe20000000000 */
[----:B------:R0:W-:Y:S01]  /*d5d0*/  STL [R1+0x164], R0 ;  /* 0x0001640001007387 */ /* 0x0001e20000100800 */
[C---:B------:R-:W-:Y:S01]  /*d5e0*/  VIADD R6, R19.reuse, 0x9c ;  /* 0x0000009c13067836 */ /* 0x040fe20000000000 */
[----:B------:R-:W-:Y:S01]  /*d5f0*/  ISETP.GT.U32.AND P1, PT, R18, R5, PT ;  /* 0x000000051200720c */ /* 0x000fe20003f24070 */
[----:B------:R-:W-:-:S02]  /*d600*/  VIADD R3, R19, 0x9a ;  /* 0x0000009a13037836 */ /* 0x000fc40000000000 */
[----:B------:R-:W-:Y:S01]  /*d610*/  VIADD R4, R19, 0x94 ;  /* 0x0000009413047836 */ /* 0x000fe20000000000 */
[----:B------:R-:W-:Y:S02]  /*d620*/  IABS R12, R6 ;  /* 0x00000006000c7213 */ /* 0x000fe40000000000 */
[----:B------:R-:W-:Y:S01]  /*d630*/  IABS R11, R3 ;  /* 0x00000003000b7213 */ /* 0x000fe20000000000 */
[----:B------:R-:W-:Y:S01]  /*d640*/  @!P3 IMAD.IADD R13, R13, 0x1, -R18 ;  /* 0x000000010d0db824 */ /* 0x000fe200078e0a12 */
[----:B------:R-:W-:Y:S01]  /*d650*/  ISETP.GE.AND P4, PT, R6, RZ, PT ;  /* 0x000000ff0600720c */ /* 0x000fe20003f86270 */
[----:B0-----:R-:W-:Y:S01]  /*d660*/  IMAD.MOV.U32 R0, RZ, RZ, R10 ;  /* 0x000000ffff007224 */ /* 0x001fe200078e000a */
[----:B------:R-:W-:Y:S01]  /*d670*/  IABS R10, R7 ;  /* 0x00000007000a7213 */ /* 0x000fe20000000000 */
[----:B------:R-:W-:Y:S01]  /*d680*/  IMAD.HI.U32 R2, R25, R12, RZ ;  /* 0x0000000c19027227 */ /* 0x000fe200078e00ff */
[C---:B------:R-:W-:Y:S02]  /*d690*/  ISETP.GT.U32.AND P3, PT, R18.reuse, R13, PT ;  /* 0x0000000d1200720c */ /* 0x040fe40003f64070 */
[----:B------:R-:W-:Y:S01]  /*d6a0*/  IABS R6, R4 ;  /* 0x0000000400067213 */ /* 0x000fe20000000000 */
[----:B------:R-:W-:Y:S01]  /*d6b0*/  @!P0 IMAD.MOV R0, RZ, RZ, -R0 ;  /* 0x000000ffff008224 */ /* 0x000fe200078e0a00 */
[----:B------:R-:W-:Y:S01]  /*d6c0*/  ISETP.GT.U32.AND P0, PT, R18, R8, PT ;  /* 0x000000081200720c */ /* 0x000fe20003f04070 */
[----:B------:R-:W-:Y:S01]  /*d6d0*/  @!P1 IMAD.IADD R5, R5, 0x1, -R18 ;  /* 0x0000000105059824 */ /* 0x000fe200078e0a12 */
[----:B------:R-:W-:Y:S01]  /*d6e0*/  ISETP.GE.AND P1, PT, R3, RZ, PT ;  /* 0x000000ff0300720c */ /* 0x000fe20003f26270 */
[----:B------:R-:W-:Y:S01]  /*d6f0*/  IMAD.MOV R2, RZ, RZ, -R2 ;  /* 0x000000ffff027224 */ /* 0x000fe200078e0a02 */
[----:B------:R0:W-:Y:S01]  /*d700*/  STL [R1+0x1a0], R0 ;  /* 0x0001a00001007387 */ /* 0x0001e20000100800 */
[----:B------:R-:W-:-:S04]  /*d710*/  IMAD.HI.U32 R3, R25, R11, RZ ;  /* 0x0000000b19037227 */ /* 0x000fc800078e00ff */
[----:B------:R-:W-:Y:S02]  /*d720*/  IMAD R12, R18, R2, R12 ;  /* 0x00000002120c7224 */ /* 0x000fe400078e020c */
[----:B------:R-:W-:Y:S02]  /*d730*/  VIADD R2, R19, 0x96 ;  /* 0x0000009613027836 */ /* 0x000fe40000000000 */
[----:B------:R-:W-:Y:S02]  /*d740*/  @!P0 IMAD.IADD R8, R8, 0x1, -R18 ;  /* 0x0000000108088824 */ /* 0x000fe400078e0a12 */
[----:B0-----:R-:W-:Y:S01]  /*d750*/  IMAD.MOV.U32 R0, RZ, RZ, R5 ;  /* 0x000000ffff007224 */ /* 0x001fe200078e0005 */
[----:B------:R-:W-:Y:S01]  /*d760*/  IABS R9, R2 ;  /* 0x0000000200097213 */ /* 0x000fe20000000000 */
[----:B------:R-:W-:Y:S01]  /*d770*/  IMAD.HI.U32 R5, R25, R10, RZ ;  /* 0x0000000a19057227 */ /* 0x000fe200078e00ff */
[----:B------:R-:W-:-:S03]  /*d780*/  ISETP.GT.U32.AND P0, PT, R18, R8, PT ;  /* 0x000000081200720c */ /* 0x000fc60003f04070 */
[----:B------:R-:W-:Y:S02]  /*d790*/  IMAD.MOV R5, RZ, RZ, -R5 ;  /* 0x000000ffff057224 */ /* 0x000fe400078e0a05 */
[----:B------:R-:W-:Y:S02]  /*d7a0*/  IMAD.MOV R3, RZ, RZ, -R3 ;  /* 0x000000ffff037224 */ /* 0x000fe400078e0a03 */
[C---:B------:R-:W-:Y:S02]  /*d7b0*/  IMAD R10, R18.reuse, R5, R10 ;  /* 0x00000005120a7224 */ /* 0x040fe400078e020a */
[----:B------:R-:W-:Y:S01]  /*d7c0*/  @!P6 IMAD.MOV R0, RZ, RZ, -R0 ;  /* 0x000000ffff00e224 */ /* 0x000fe200078e0a00 */
[C---:B------:R-:W-:Y:S01]  /*d7d0*/  ISETP.GT.U32.AND P6, PT, R18.reuse, R12, PT ;  /* 0x0000000c1200720c */ /* 0x040fe20003fc4070 */
[----:B------:R-:W-:Y:S02]  /*d7e0*/  IMAD R11, R18, R3, R11 ;  /* 0x00000003120b7224 */ /* 0x000fe400078e020b */
[--C-:B------:R-:W-:Y:S01]  /*d7f0*/  @!P0 IMAD.IADD R8, R8, 0x1, -R18.reuse ;  /* 0x0000000108088824 */ /* 0x100fe200078e0a12 */
[C---:B------:R-:W-:Y:S01]  /*d800*/  ISETP.GT.U32.AND P0, PT, R18.reuse, R10, PT ;  /* 0x0000000a1200720c */ /* 0x040fe20003f04070 */
[----:B------:R-:W-:Y:S01]  /*d810*/  @!P3 IMAD.IADD R13, R13, 0x1, -R18 ;  /* 0x000000010d0db824 */ /* 0x000fe200078e0a12 */
[----:B------:R0:W-:Y:S01]  /*d820*/  STL [R1+0x1a4], R0 ;  /* 0x0001a40001007387 */ /* 0x0001e20000100800 */
[----:B------:R-:W-:Y:S01]  /*d830*/  ISETP.GT.U32.AND P3, PT, R18, R11, PT ;  /* 0x0000000b1200720c */ /* 0x000fe20003f64070 */
[----:B------:R-:W-:-:S04]  /*d840*/  IMAD.HI.U32 R14, R25, R9, RZ ;  /* 0x00000009190e7227 */ /* 0x000fc800078e00ff */
[----:B------:R-:W-:Y:S02]  /*d850*/  VIADD R3, R19, 0x92 ;  /* 0x0000009213037836 */ /* 0x000fe40000000000 */
[--C-:B------:R-:W-:Y:S02]  /*d860*/  @!P6 IMAD.IADD R12, R12, 0x1, -R18.reuse ;  /* 0x000000010c0ce824 */ /* 0x100fe400078e0a12 */
[----:B0-----:R-:W-:Y:S01]  /*d870*/  IMAD.MOV.U32 R0, RZ, RZ, R13 ;  /* 0x000000ffff007224 */ /* 0x001fe200078e000d */
[----:B------:R-:W-:Y:S01]  /*d880*/  IABS R5, R3 ;  /* 0x0000000300057213 */ /* 0x000fe20000000000 */
[----:B------:R-:W-:Y:S01]  /*d890*/  @!P0 IMAD.IADD R10, R10, 0x1, -R18 ;  /* 0x000000010a0a8824 */ /* 0x000fe200078e0a12 */
[C---:B------:R-:W-:Y:S01]  /*d8a0*/  ISETP.GT.U32.AND P6, PT, R18.reuse, R12, PT ;  /* 0x0000000c1200720c */ /* 0x040fe20003fc4070 */
[----:B------:R-:W-:Y:S01]  /*d8b0*/  @!P2 IMAD.MOV R0, RZ, RZ, -R0 ;  /* 0x000000ffff00a224 */ /* 0x000fe200078e0a00 */
[----:B------:R-:W-:Y:S01]  /*d8c0*/  ISETP.GE.AND P2, PT, R7, RZ, PT ;  /* 0x000000ff0700720c */ /* 0x000fe20003f46270 */
[----:B------:R-:W-:Y:S01]  /*d8d0*/  IMAD.MOV R14, RZ, RZ, -R14 ;  /* 0x000000ffff0e7224 */ /* 0x000fe200078e0a0e */
[C---:B------:R-:W-:Y:S01]  /*d8e0*/  ISETP.GT.U32.AND P0, PT, R18.reuse, R10, PT ;  /* 0x0000000a1200720c */ /* 0x040fe20003f04070 */
[----:B------:R-:W-:Y:S01]  /*d8f0*/  @!P3 IMAD.IADD R11, R11, 0x1, -R18 ;  /* 0x000000010b0bb824 */ /* 0x000fe200078e0a12 */
[----:B------:R0:W-:Y:S01]  /*d900*/  STL [R1+0x190], R0 ;  /* 0x0001900001007387 */ /* 0x0001e20000100800 */
[----:B------:R-:W-:-:S02]  /*d910*/  IMAD R7, R18, R14, R9 ;  /* 0x0000000e12077224 */ /* 0x000fc400078e0209 */
[----:B------:R-:W-:Y:S01]  /*d920*/  IMAD.HI.U32 R9, R25, R6, RZ ;  /* 0x0000000619097227 */ /* 0x000fe200078e00ff */
[----:B------:R-:W-:-:S03]  /*d930*/  ISETP.GT.U32.AND P3, PT, R18, R11, PT ;  /* 0x0000000b1200720c */ /* 0x000fc60003f64070 */
[----:B------:R-:W-:Y:S02]  /*d940*/  IMAD.MOV R13, RZ, RZ, -R9 ;  /* 0x000000ffff0d7224 */ /* 0x000fe400078e0a09 */
[----:B------:R-:W-:Y:S01]  /*d950*/  @!P6 IMAD.IADD R12, R12, 0x1, -R18 ;  /* 0x000000010c0ce824 */ /* 0x000fe200078e0a12 */
[C---:B------:R-:W-:Y:S01]  /*d960*/  ISETP.GT.U32.AND P6, PT, R18.reuse, R7, PT ;  /* 0x000000071200720c */ /* 0x040fe20003fc4070 */
[----:B0-----:R-:W-:Y:S02]  /*d970*/  IMAD.MOV.U32 R0, RZ, RZ, R8 ;  /* 0x000000ffff007224 */ /* 0x001fe400078e0008 */
[----:B------:R-:W-:Y:S02]  /*d980*/  IMAD R6, R18, R13, R6 ;  /* 0x0000000d12067224 */ /* 0x000fe400078e0206 */
[----:B------:R-:W-:Y:S01]  /*d990*/  @!P5 IMAD.MOV R0, RZ, RZ, -R0 ;  /* 0x000000ffff00d224 */ /* 0x000fe200078e0a00 */
[----:B------:R-:W-:Y:S01]  /*d9a0*/  ISETP.GE.AND P5, PT, R2, RZ, PT ;  /* 0x000000ff0200720c */ /* 0x000fe20003fa6270 */
[----:B------:R-:W-:-:S03]  /*d9b0*/  IMAD.HI.U32 R2, R25, R5, RZ ;  /* 0x0000000519027227 */ /* 0x000fc600078e00ff */
[----:B------:R0:W-:Y:S01]  /*d9c0*/  STL [R1+0x154], R0 ;  /* 0x0001540001007387 */ /* 0x0001e20000100800 */
[----:B------:R-:W-:Y:S02]  /*d9d0*/  IMAD.MOV R9, RZ, RZ, -R2 ;  /* 0x000000ffff097224 */ /* 0x000fe400078e0a02 */
[----:B------:R-:W-:Y:S01]  /*d9e0*/  @!P0 IMAD.IADD R10, R10, 0x1, -R18 ;  /* 0x000000010a0a8824 */ /* 0x000fe200078e0a12 */
[C---:B------:R-:W-:Y:S01]  /*d9f0*/  ISETP.GT.U32.AND P0, PT, R18.reuse, R6, PT ;  /* 0x000000061200720c */ /* 0x040fe20003f04070 */
[C---:B------:R-:W-:Y:S02]  /*da00*/  IMAD R5, R18.reuse, R9, R5 ;  /* 0x0000000912057224 */ /* 0x040fe400078e0205 */
[----:B------:R-:W-:Y:S02]  /*da10*/  @!P4 IMAD.MOV R12, RZ, RZ, -R12 ;  /* 0x000000ffff0cc224 */ /* 0x000fe400078e0a0c */
[--C-:B------:R-:W-:Y:S01]  /*da20*/  @!P3 IMAD.IADD R11, R11, 0x1, -R18.reuse ;  /* 0x000000010b0bb824 */ /* 0x100fe200078e0a12 */
[----:B------:R-:W-:Y:S01]  /*da30*/  ISETP.GT.U32.AND P4, PT, R18, R5, PT ;  /* 0x000000051200720c */ /* 0x000fe20003f84070 */
[C---:B------:R-:W-:Y:S01]  /*da40*/  VIADD R2, R19.reuse, 0x8e ;  /* 0x0000008e13027836 */ /* 0x040fe20000000000 */
[----:B------:R-:W-:Y:S01]  /*da50*/  ISETP.GE.AND P3, PT, R4, RZ, PT ;  /* 0x000000ff0400720c */ /* 0x000fe20003f66270 */
[----:B------:R-:W-:Y:S01]  /*da60*/  VIADD R8, R19, 0x90 ;  /* 0x0000009013087836 */ /* 0x000fe20000000000 */
[----:B------:R-:W-:Y:S01]  /*da70*/  STL [R1+0x158], R12 ;  /* 0x0001580c01007387 */ /* 0x000fe20000100800 */
[----:B------:R-:W-:Y:S01]  /*da80*/  IMAD.MOV.U32 R14, RZ, RZ, R11 ;  /* 0x000000ffff0e7224 */ /* 0x000fe200078e000b */
[----:B------:R-:W-:Y:S01]  /*da90*/  IABS R9, R2 ;  /* 0x0000000200097213 */ /* 0x000fe20000000000 */
[--C-:B------:R-:W-:Y:S01]  /*daa0*/  @!P0 IMAD.IADD R6, R6, 0x1, -R18.reuse ;  /* 0x0000000106068824 */ /* 0x100fe200078e0a12 */
[----:B------:R-:W-:Y:S01]  /*dab0*/  IABS R4, R8 ;  /* 0x0000000800047213 */ /* 0x000fe20000000000 */
[----:B------:R-:W-:-:S02]  /*dac0*/  @!P6 IMAD.IADD R7, R7, 0x1, -R18 ;  /* 0x000000010707e824 */ /* 0x000fc400078e0a12 */
[----:B------:R-:W-:Y:S01]  /*dad0*/  @!P1 IMAD.MOV R14, RZ, RZ, -R14 ;  /* 0x000000ffff0e9224 */ /* 0x000fe200078e0a0e */
[----:B------:R-:W-:Y:S01]  /*dae0*/  ISETP.GE.AND P1, PT, R3, RZ, PT ;  /* 0x000000ff0300720c */ /* 0x000fe20003f26270 */
[----:B------:R-:W-:Y:S01]  /*daf0*/  IMAD.MOV.U32 R3, RZ, RZ, R9 ;  /* 0x000000ffff037224 */ /* 0x000fe200078e0009 */
[C---:B------:R-:W-:Y:S01]  /*db00*/  ISETP.GT.U32.AND P0, PT, R18.reuse, R6, PT ;  /* 0x000000061200720c */ /* 0x040fe20003f04070 */
[----:B------:R-:W-:Y:S01]  /*db10*/  @!P4 IMAD.IADD R5, R5, 0x1, -R18 ;  /* 0x000000010505c824 */ /* 0x000fe200078e0a12 */
[C---:B------:R-:W-:Y:S01]  /*db20*/  ISETP.GT.U32.AND P6, PT, R18.reuse, R7, PT ;  /* 0x000000071200720c */ /* 0x040fe20003fc4070 */
[----:B------:R-:W-:Y:S01]  /*db30*/  IMAD.HI.U32 R9, R25, R4, RZ ;  /* 0x0000000419097227 */ /* 0x000fe200078e00ff */
[----:B------:R-:W-:Y:S02]  /*db40*/  STL [R1+0x15c], R14 ;  /* 0x00015c0e01007387 */ /* 0x000fe40000100800 */
[----:B------:R-:W-:Y:S01]  /*db50*/  ISETP.GT.U32.AND P4, PT, R18, R5, PT ;  /* 0x000000051200720c */ /* 0x000fe20003f84070 */
[----:B0-----:R-:W-:-:S02]  /*db60*/  IMAD.MOV.U32 R0, RZ, RZ, R10 ;  /* 0x000000ffff007224 */ /* 0x001fc400078e000a */
[----:B------:R-:W-:Y:S02]  /*db70*/  IMAD.MOV R9, RZ, RZ, -R9 ;  /* 0x000000ffff097224 */ /* 0x000fe400078e0a09 */
[----:B------:R-:W-:-:S04]  /*db80*/  IMAD.HI.U32 R10, R25, R3, RZ ;  /* 0x00000003190a7227 */ /* 0x000fc800078e00ff */
[----:B------:R-:W-:Y:S01]  /*db90*/  @!P2 IMAD.MOV R0, RZ, RZ, -R0 ;  /* 0x000000ffff00a224 */ /* 0x000fe200078e0a00 */
[----:B------:R-:W-:Y:S01]  /*dba0*/  ISETP.GE.AND P2, PT, R8, RZ, PT ;  /* 0x000000ff0800720c */ /* 0x000fe20003f46270 */
[----:B------:R-:W-:Y:S02]  /*dbb0*/  IMAD R4, R18, R9, R4 ;  /* 0x0000000912047224 */ /* 0x000fe400078e0204 */
[----:B------:R-:W-:Y:S01]  /*dbc0*/  IMAD.MOV R10, RZ, RZ, -R10 ;  /* 0x000000ffff0a7224 */ /* 0x000fe200078e0a0a */
[----:B------:R0:W-:Y:S01]  /*dbd0*/  STL [R1+0x160], R0 ;  /* 0x0001600001007387 */ /* 0x0001e20000100800 */
[----:B------:R-:W-:Y:S02]  /*dbe0*/  VIADD R8, R19, 0x8c ;  /* 0x0000008c13087836 */ /* 0x000fe40000000000 */
[--C-:B------:R-:W-:Y:S01]  /*dbf0*/  @!P0 IMAD.IADD R6, R6, 0x1, -R18.reuse ;  /* 0x0000000106068824 */ /* 0x100fe200078e0a12 */
[----:B------:R-:W-:Y:S01]  /*dc00*/  ISETP.GT.U32.AND P0, PT, R18, R4, PT ;  /* 0x000000041200720c */ /* 0x000fe20003f04070 */
[--C-:B------:R-:W-:Y:S01]  /*dc10*/  @!P6 IMAD.IADD R7, R7, 0x1, -R18.reuse ;  /* 0x000000010707e824 */ /* 0x100fe200078e0a12 */
[----:B------:R-:W-:Y:S01]  /*dc20*/  ISETP.GE.AND P6, PT, R2, RZ, PT ;  /* 0x000000ff0200720c */ /* 0x000fe20003fc6270 */
[----:B------:R-:W-:Y:S01]  /*dc30*/  IMAD R3, R18, R10, R3 ;  /* 0x0000000a12037224 */ /* 0x000fe200078e0203 */
[----:B------:R-:W-:Y:S01]  /*dc40*/  IABS R2, R8 ;  /* 0x0000000800027213 */ /* 0x000fe20000000000 */
[----:B------:R-:W-:-:S02]  /*dc50*/  @!P4 IMAD.IADD R5, R5, 0x1, -R18 ;  /* 0x000000010505c824 */ /* 0x000fc400078e0a12 */
[----:B0-----:R-:W-:Y:S01]  /*dc60*/  IMAD.MOV.U32 R0, RZ, RZ, R7 ;  /* 0x000000ffff007224 */ /* 0x001fe200078e0007 */
[----:B------:R-:W-:Y:S01]  /*dc70*/  ISETP.GT.U32.AND P4, PT, R18, R3, PT ;  /* 0x000000031200720c */ /* 0x000fe20003f84070 */
[----:B------:R-:W-:-:S04]  /*dc80*/  IMAD.HI.U32 R14, R25, R2, RZ ;  /* 0x00000002190e7227 */ /* 0x000fc800078e00ff */
[----:B------:R-:W-:Y:S02]  /*dc90*/  IMAD.MOV R14, RZ, RZ, -R14 ;  /* 0x000000ffff0e7224 */ /* 0x000fe400078e0a0e */
[----:B------:R-:W-:Y:S02]  /*dca0*/  @!P5 IMAD.MOV R0, RZ, RZ, -R0 ;  /* 0x000000ffff00d224 */ /* 0x000fe400078e0a00 */
[----:B------:R-:W-:Y:S02]  /*dcb0*/  @!P0 IMAD.IADD R4, R4, 0x1, -R18 ;  /* 0x0000000104048824 */ /* 0x000fe400078e0a12 */
[C---:B------:R-:W-:Y:S01]  /*dcc0*/  VIADD R11, R19.reuse, 0x86 ;  /* 0x00000086130b7836 */ /* 0x040fe20000000000 */
[----:B------:R0:W-:Y:S01]  /*dcd0*/  STL [R1+0x150], R0 ;  /* 0x0001500001007387 */ /* 0x0001e20000100800 */
[C---:B------:R-:W-:Y:S01]  /*dce0*/  IMAD R2, R18.reuse, R14, R2 ;  /* 0x0000000e12027224 */ /* 0x040fe200078e0202 */
[C---:B------:R-:W-:Y:S01]  /*dcf0*/  ISETP.GT.U32.AND P5, PT, R18.reuse, R4, PT ;  /* 0x000000041200720c */ /* 0x040fe20003fa4070 */
[----:B------:R-:W-:Y:S01]  /*dd00*/  VIADD R9, R19, 0x8a ;  /* 0x0000008a13097836 */ /* 0x000fe20000000000 */
[----:B------:R-:W-:Y:S01]  /*dd10*/  IABS R15, R11 ;  /* 0x0000000b000f7213 */ /* 0x000fe20000000000 */
[----:B------:R-:W-:Y:S01]  /*dd20*/  @!P4 IMAD.IADD R3, R3, 0x1, -R18 ;  /* 0x000000010303c824 */ /* 0x000fe200078e0a12 */
[----:B------:R-:W-:Y:S01]  /*dd30*/  ISETP.GT.U32.AND P0, PT, R18, R2, PT ;  /* 0x000000021200720c */ /* 0x000fe20003f04070 */
[----:B------:R-:W-:Y:S01]  /*dd40*/  VIADD R10, R19, 0x88 ;  /* 0x00000088130a7836 */ /* 0x000fe20000000000 */
[----:B------:R-:W-:Y:S01]  /*dd50*/  IABS R12, R9 ;  /* 0x00000009000c7213 */ /* 0x000fe20000000000 */
[----:B------:R-:W-:Y:S01]  /*dd60*/  @!P1 IMAD.MOV R5, RZ, RZ, -R5 ;  /* 0x000000ffff059224 */ /* 0x000fe200078e0a05 */
[----:B------:R-:W-:Y:S01]  /*dd70*/  ISETP.GE.AND P4, PT, R8, RZ, PT ;  /* 0x000000ff0800720c */ /* 0x000fe20003f86270 */
[----:B0-----:R-:W-:Y:S01]  /*dd80*/  IMAD.MOV.U32 R0, RZ, RZ, R6 ;  /* 0x000000ffff007224 */ /* 0x001fe200078e0006 */
[----:B------:R-:W-:Y:S01]  /*dd90*/  IABS R13, R10 ;  /* 0x0000000a000d7213 */ /* 0x000fe20000000000 */
[----:B------:R-:W-:-:S04]  /*dda0*/  IMAD.HI.U32 R8, R25, R15, RZ ;  /* 0x0000000f19087227 */ /* 0x000fc800078e00ff */
[----:B------:R-:W-:Y:S01]  /*ddb0*/  @!P3 IMAD.MOV R0, RZ, RZ, -R0 ;  /* 0x000000ffff00b224 */ /* 0x000fe200078e0a00 */
[----:B------:R-:W-:Y:S01]  /*ddc0*/  ISETP.GT.U32.AND P3, PT, R18, R3, PT ;  /* 0x000000031200720c */ /* 0x000fe20003f64070 */
[----:B------:R-:W-:-:S03]  /*ddd0*/  IMAD.HI.U32 R16, R25, R12, RZ ;  /* 0x0000000c19107227 */ /* 0x000fc600078e00ff */
[----:B------:R0:W-:Y:S01]  /*dde0*/  STL [R1+0x148], R0 ;  /* 0x0001480001007387 */ /* 0x0001e20000100800 */
[----:B------:R-:W-:Y:S02]  /*ddf0*/  IMAD.MOV R8, RZ, RZ, -R8 ;  /* 0x000000ffff087224 */ /* 0x000fe400078e0a08 */
[----:B------:R-:W-:Y:S01]  /*de00*/  @!P5 IMAD.IADD R4, R4, 0x1, -R18 ;  /* 0x000000010404d824 */ /* 0x000fe200078e0a12 */
[----:B------:R1:W-:Y:S01]  /*de10*/  STL [R1+0x140], R5 ;  /* 0x0001400501007387 */ /* 0x0003e20000100800 */
[----:B------:R-:W-:-:S04]  /*de20*/  IMAD.HI.U32 R17, R25, R13, RZ ;  /* 0x0000000d19117227 */ /* 0x000fc800078e00ff */
[----:B------:R-:W-:Y:S02]  /*de30*/  IMAD.MOV R16, RZ, RZ, -R16 ;  /* 0x000000ffff107224 */ /* 0x000fe400078e0a10 */
[----:B------:R-:W-:Y:S02]  /*de40*/  IMAD R15, R18, R8, R15 ;  /* 0x00000008120f7224 */ /* 0x000fe400078e020f */
[----:B------:R-:W-:Y:S02]  /*de50*/  @!P0 IMAD.IADD R2, R2, 0x1, -R18 ;  /* 0x0000000102028824 */ /* 0x000fe400078e0a12 */
[----:B0-----:R-:W-:Y:S02]  /*de60*/  IMAD.MOV.U32 R0, RZ, RZ, R4 ;  /* 0x000000ffff007224 */ /* 0x001fe400078e0004 */
[----:B------:R-:W-:Y:S01]  /*de70*/  IMAD.MOV R17, RZ, RZ, -R17 ;  /* 0x000000ffff117224 */ /* 0x000fe200078e0a11 */
[C---:B------:R-:W-:Y:S01]  /*de80*/  ISETP.GT.U32.AND P0, PT, R18.reuse, R2, PT ;  /* 0x000000021200720c */ /* 0x040fe20003f04070 */
[----:B------:R-:W-:-:S02]  /*de90*/  IMAD R12, R18, R16, R12 ;  /* 0x00000010120c7224 */ /* 0x000fc400078e020c */
[----:B------:R-:W-:Y:S01]  /*dea0*/  @!P3 IMAD.IADD R3, R3, 0x1, -R18 ;  /* 0x000000010303b824 */ /* 0x000fe200078e0a12 */
[C---:B------:R-:W-:Y:S01]  /*deb0*/  ISETP.GT.U32.AND P3, PT, R18.reuse, R15, PT ;  /* 0x0000000f1200720c */ /* 0x040fe20003f64070 */
[----:B------:R-:W-:Y:S01]  /*dec0*/  @!P2 IMAD.MOV R0, RZ, RZ, -R0 ;  /* 0x000000ffff00a224 */ /* 0x000fe200078e0a00 */
[C---:B------:R-:W-:Y:S01]  /*ded0*/  ISETP.GT.U32.AND P5, PT, R18.reuse, R12, PT ;  /* 0x0000000c1200720c */ /* 0x040fe20003fa4070 */
[C---:B------:R-:W-:Y:S01]  /*dee0*/  IMAD R13, R18.reuse, R17, R13 ;  /* 0x00000011120d7224 */ /* 0x040fe200078e020d */
[----:B------:R-:W-:Y:S01]  /*def0*/  ISETP.GE.AND P2, PT, R9, RZ, PT ;  /* 0x000000ff0900720c */ /* 0x000fe20003f46270 */
[C---:B------:R-:W-:Y:S01]  /*df00*/  VIADD R14, R19.reuse, 0x84 ;  /* 0x00000084130e7836 */ /* 0x040fe20000000000 */
[----:B------:R0:W-:Y:S01]  /*df10*/  STL [R1+0x13c], R0 ;  /* 0x00013c0001007387 */ /* 0x0001e20000100800 */
[C---:B-1----:R-:W-:Y:S01]  /*df20*/  VIADD R5, R19.reuse, 0x82 ;  /* 0x0000008213057836 */ /* 0x042fe20000000000 */
[----:B------:R-:W-:Y:S01]  /*df30*/  ISETP.GT.U32.AND P1, PT, R18, R13, PT ;  /* 0x0000000d1200720c */ /* 0x000fe20003f24070 */
[--C-:B------:R-:W-:Y:S01]  /*df40*/  @!P0 IMAD.IADD R2, R2, 0x1, -R18.reuse ;  /* 0x0000000102028824 */ /* 0x100fe200078e0a12 */
[----:B------:R-:W-:Y:S01]  /*df50*/  IABS R7, R14 ;  /* 0x0000000e00077213 */ /* 0x000fe20000000000 */
[----:B------:R-:W-:Y:S01]  /*df60*/  VIADD R6, R19, 0x80 ;  /* 0x0000008013067836 */ /* 0x000fe20000000000 */
[----:B------:R-:W-:Y:S01]  /*df70*/  IABS R9, R5 ;  /* 0x0000000500097213 */ /* 0x000fe20000000000 */
[----:B------:R-:W-:Y:S01]  /*df80*/  @!P3 IMAD.IADD R15, R15, 0x1, -R18 ;  /* 0x000000010f0fb824 */ /* 0x000fe200078e0a12 */
[----:B------:R-:W-:Y:S01]  /*df90*/  ISETP.GE.AND P0, PT, R10, RZ, PT ;  /* 0x000000ff0a00720c */ /* 0x000fe20003f06270 */
[----:B------:R-:W-:Y:S01]  /*dfa0*/  IMAD.HI.U32 R4, R25, R7, RZ ;  /* 0x0000000719047227 */ /* 0x000fe200078e00ff */
[----:B------:R-:W-:-:S03]  /*dfb0*/  IABS R8, R6 ;  /* 0x0000000600087213 */ /* 0x000fc60000000000 */
[----:B0-----:R-:W-:Y:S02]  /*dfc0*/  IMAD.MOV.U32 R0, RZ, RZ, R3 ;  /* 0x000000ffff007224 */ /* 0x001fe400078e0003 */
[----:B------:R-:W-:Y:S01]  /*dfd0*/  @!P5 IMAD.IADD R12, R12, 0x1, -R18 ;  /* 0x000000010c0cd824 */ /* 0x000fe200078e0a12 */
[----:B------:R-:W-:Y:S01]  /*dfe0*/  ISETP.GE.AND P5, PT, R11, RZ, PT ;  /* 0x000000ff0b00720c */ /* 0x000fe20003fa6270 */
[----:B------:R-:W-:Y:S01]  /*dff0*/  @!P6 IMAD.MOV R0, RZ, RZ, -R0 ;  /* 0x000000ffff00e224 */ /* 0x000fe200078e0a00 */
[C---:B------:R-:W-:Y:S01]  /*e000*/  ISETP.GT.U32.AND P6, PT, R18.reuse, R15, PT ;  /* 0x0000000f1200720c */ /* 0x040fe20003fc4070 */
[----:B------:R-:W-:Y:S02]  /*e010*/  IMAD.MOV R4, RZ, RZ, -R4 ;  /* 0x000000ffff047224 */ /* 0x000fe400078e0a04 */
[----:B------:R-:W-:Y:S01]  /*e020*/  @!P1 IMAD.IADD R13, R13, 0x1, -R18 ;  /* 0x000000010d0d9824 */ /* 0x000fe200078e0a12 */
[----:B------:R0:W-:Y:S01]  /*e030*/  STL [R1+0x138], R0 ;  /* 0x0001380001007387 */ /* 0x0001e20000100800 */
[C---:B------:R-:W-:Y:S01]  /*e040*/  ISETP.GT.U32.AND P1, PT, R18.reuse, R12, PT ;  /* 0x0000000c1200720c */ /* 0x040fe20003f24070 */
[----:B------:R-:W-:-:S02]  /*e050*/  IMAD R7, R18, R4, R7 ;  /* 0x0000000412077224 */ /* 0x000fc400078e0207 */
[----:B------:R-:W-:Y:S01]  /*e060*/  ISETP.GT.U32.AND P3, PT, R18, R13, PT ;  /* 0x0000000d1200720c */ /* 0x000fe20003f64070 */
[----:B------:R-:W-:Y:S02]  /*e070*/  VIADD R4, R19, 0x7e ;  /* 0x0000007e13047836 */ /* 0x000fe40000000000 */
[----:B------:R-:W-:-:S03]  /*e080*/  IMAD.HI.U32 R3, R25, R8, RZ ;  /* 0x0000000819037227 */ /* 0x000fc600078e00ff */
[----:B------:R-:W-:Y:S01]  /*e090*/  IABS R10, R4 ;  /* 0x00000004000a7213 */ /* 0x000fe20000000000 */
[----:B0-----:R-:W-:Y:S02]  /*e0a0*/  IMAD.MOV.U32 R0, RZ, RZ, R2 ;  /* 0x000000ffff007224 */ /* 0x001fe400078e0002 */
[----:B------:R-:W-:-:S04]  /*e0b0*/  IMAD.HI.U32 R2, R25, R9, RZ ;  /* 0x0000000919027227 */ /* 0x000fc800078e00ff */
[----:B------:R-:W-:Y:S02]  /*e0c0*/  IMAD.MOV R2, RZ, RZ, -R2 ;  /* 0x000000ffff027224 */ /* 0x000fe400078e0a02 */
[----:B------:R-:W-:Y:S01]  /*e0d0*/  @!P4 IMAD.MOV R0, RZ, RZ, -R0 ;  /* 0x000000ffff00c224 */ /* 0x000fe200078e0a00 */
[C---:B------:R-:W-:Y:S01]  /*e0e0*/  ISETP.GT.U32.AND P4, PT, R18.reuse, R7, PT ;  /* 0x000000071200720c */ /* 0x040fe20003f84070 */
[----:B------:R-:W-:Y:S02]  /*e0f0*/  IMAD R9, R18, R2, R9 ;  /* 0x0000000212097224 */ /* 0x000fe400078e0209 */
[--C-:B------:R-:W-:Y:S01]  /*e100*/  @!P6 IMAD.IADD R15, R15, 0x1, -R18.reuse ;  /* 0x000000010f0fe824 */ /* 0x100fe200078e0a12 */
[----:B------:R0:W-:Y:S01]  /*e110*/  STL [R1+0x134], R0 ;  /* 0x0001340001007387 */ /* 0x0001e20000100800 */
[--C-:B------:R-:W-:Y:S01]  /*e120*/  @!P1 IMAD.IADD R12, R12, 0x1, -R18.reuse ;  /* 0x000000010c0c9824 */ /* 0x100fe200078e0a12 */
[----:B------:R-:W-:Y:S01]  /*e130*/  ISETP.GT.U32.AND P6, PT, R18, R9, PT ;  /* 0x000000091200720c */ /* 0x000fe20003fc4070 */
[----:B------:R-:W-:Y:S01]  /*e140*/  @!P3 IMAD.IADD R13, R13, 0x1, -R18 ;  /* 0x000000010d0db824 */ /* 0x000fe200078e0a12 */
[----:B------:R-:W-:Y:S01]  /*e150*/  ISETP.GE.AND P3, PT, R5, RZ, PT ;  /* 0x000000ff0500720c */ /* 0x000fe20003f66270 */
[----:B------:R-:W-:Y:S01]  /*e160*/  IMAD.MOV R3, RZ, RZ, -R3 ;  /* 0x000000ffff037224 */ /* 0x000fe200078e0a03 */
[----:B------:R-:W-:Y:S01]  /*e170*/  ISETP.GE.AND P1, PT, R14, RZ, PT ;  /* 0x000000ff0e00720c */ /* 0x000fe20003f26270 */
[----:B------:R-:W-:-:S02]  /*e180*/  IMAD.MOV.U32 R17, RZ, RZ, R13 ;  /* 0x000000ffff117224 */ /* 0x000fc400078e000d */
[----:B------:R-:W-:Y:S01]  /*e190*/  @!P4 IMAD.IADD R7, R7, 0x1, -R18 ;  /* 0x000000010707c824 */ /* 0x000fe200078e0a12 */
[----:B------:R-:W-:Y:S01]  /*e1a0*/  ISETP.GE.AND P4, PT, R6, RZ, PT ;  /* 0x000000ff0600720c */ /* 0x000fe20003f86270 */
[----:B0-----:R-:W-:Y:S02]  /*e1b0*/  IMAD.MOV.U32 R0, RZ, RZ, R12 ;  /* 0x000000ffff007224 */ /* 0x001fe400078e000c */
[C---:B------:R-:W-:Y:S02]  /*e1c0*/  IMAD R8, R18.reuse, R3, R8 ;  /* 0x0000000312087224 */ /* 0x040fe400078e0208 */
[----:B------:R-:W-:Y:S02]  /*e1d0*/  @!P2 IMAD.MOV R0, RZ, RZ, -R0 ;  /* 0x000000ffff00a224 */ /* 0x000fe400078e0a00 */
[----:B------:R-:W-:Y:S01]  /*e1e0*/  @!P6 IMAD.IADD R9, R9, 0x1, -R18 ;  /* 0x000000010909e824 */ /* 0x000fe200078e0a12 */
[C---:B------:R-:W-:Y:S01]  /*e1f0*/  ISETP.GT.U32.AND P6, PT, R18.reuse, R7, PT ;  /* 0x000000071200720c */ /* 0x040fe20003fc4070 */
[----:B------:R-:W-:Y:S01]  /*e200*/  IMAD.HI.U32 R16, R25, R10, RZ ;  /* 0x0000000a19107227 */ /* 0x000fe200078e00ff */
[----:B------:R0:W-:Y:S02]  /*e210*/  STL [R1+0x130], R0 ;  /* 0x0001300001007387 */ /* 0x0001e40000100800 */
[C---:B------:R-:W-:Y:S01]  /*e220*/  ISETP.GT.U32.AND P2, PT, R18.reuse, R9, PT ;  /* 0x000000091200720c */ /* 0x040fe20003f44070 */
[----:B------:R-:W-:Y:S01]  /*e230*/  @!P0 IMAD.MOV R17, RZ, RZ, -R17 ;  /* 0x000000ffff118224 */ /* 0x000fe200078e0a11 */
[----:B------:R-:W-:Y:S01]  /*e240*/  ISETP.GT.U32.AND P0, PT, R18, R8, PT ;  /* 0x000000081200720c */ /* 0x000fe20003f04070 */
[----:B------:R-:W-:-:S02]  /*e250*/  IMAD.MOV R12, RZ, RZ, -R16 ;  /* 0x000000ffff0c7224 */ /* 0x000fc400078e0a10 */
[C---:B------:R-:W-:Y:S01]  /*e260*/  VIADD R5, R19.reuse, 0x7a ;  /* 0x0000007a13057836 */ /* 0x040fe20000000000 */
[----:B------:R-:W-:Y:S01]  /*e270*/  STL [R1+0x12c], R17 ;  /* 0x00012c1101007387 */ /* 0x000fe20000100800 */
[----:B------:R-:W-:Y:S02]  /*e280*/  VIADD R6, R19, 0x7c ;  /* 0x0000007c13067836 */ /* 0x000fe40000000000 */
[----:B0-----:R-:W-:Y:S01]  /*e290*/  IMAD.MOV.U32 R0, RZ, RZ, R15 ;  /* 0x000000ffff007224 */ /* 0x001fe200078e000f */
[----:B------:R-:W-:Y:S01]  /*e2a0*/  IABS R11, R5 ;  /* 0x00000005000b7213 */ /* 0x000fe20000000000 */
[----:B------:R-:W-:Y:S01]  /*e2b0*/  @!P6 IMAD.IADD R7, R7, 0x1, -R18 ;  /* 0x000000010707e824 */ /* 0x000fe200078e0a12 */
[----:B------:R-:W-:Y:S01]  /*e2c0*/  IABS R14, R6 ;  /* 0x00000006000e7213 */ /* 0x000fe20000000000 */
[----:B------:R-:W-:Y:S01]  /*e2d0*/  @!P5 IMAD.MOV R0, RZ, RZ, -R0 ;  /* 0x000000ffff00d224 */ /* 0x000fe200078e0a00 */
[----:B------:R-:W-:Y:S01]  /*e2e0*/  ISETP.GE.AND P5, PT, R4, RZ, PT ;  /* 0x000000ff0400720c */ /* 0x000fe20003fa6270 */
[----:B------:R-:W-:-:S02]  /*e2f0*/  IMAD R4, R18, R12, R10 ;  /* 0x0000000c12047224 */ /* 0x000fc400078e020a */
[----:B------:R-:W-:Y:S01]  /*e300*/  VIADD R3, R19, 0x78 ;  /* 0x0000007813037836 */ /* 0x000fe20000000000 */
[----:B------:R0:W-:Y:S01]  /*e310*/  STL [R1+0x128], R0 ;  /* 0x0001280001007387 */ /* 0x0001e20000100800 */
[----:B------:R-:W-:Y:S01]  /*e320*/  @!P0 IMAD.IADD R8, R8, 0x1, -R18 ;  /* 0x0000000108088824 */ /* 0x000fe200078e0a12 */
[C---:B------:R-:W-:Y:S01]  /*e330*/  ISETP.GT.U32.AND P6, PT, R18.reuse, R4, PT ;  /* 0x000000041200720c */ /* 0x040fe20003fc4070 */
[----:B------:R-:W-:Y:S01]  /*e340*/  IMAD.MOV.U32 R13, RZ, RZ, R11 ;  /* 0x000000ffff0d7224 */ /* 0x000fe200078e000b */
[----:B------:R-:W-:Y:S01]  /*e350*/  IABS R2, R3 ;  /* 0x0000000300027213 */ /* 0x000fe20000000000 */
[----:B------:R-:W-:Y:S01]  /*e360*/  IMAD.HI.U32 R11, R25, R14, RZ ;  /* 0x0000000e190b7227 */ /* 0x000fe200078e00ff */
[----:B------:R-:W-:-:S03]  /*e370*/  ISETP.GT.U32.AND P0, PT, R18, R8, PT ;  /* 0x000000081200720c */ /* 0x000fc60003f04070 */
[----:B------:R-:W-:-:S04]  /*e380*/  IMAD.HI.U32 R12, R25, R13, RZ ;  /* 0x0000000d190c7227 */ /* 0x000fc800078e00ff */
[----:B------:R-:W-:Y:S01]  /*e390*/  @!P2 IMAD.IADD R9, R9, 0x1, -R18 ;  /* 0x000000010909a824 */ /* 0x000fe200078e0a12 */
[----:B------:R-:W-:Y:S01]  /*e3a0*/  ISETP.GE.AND P2, PT, R6, RZ, PT ;  /* 0x000000ff0600720c */ /* 0x000fe20003f46270 */
[----:B------:R-:W-:-:S04]  /*e3b0*/  IMAD.HI.U32 R10, R25, R2, RZ ;  /* 0x00000002190a7227 */ /* 0x000fc800078e00ff */
[----:B------:R-:W-:Y:S02]  /*e3c0*/  IMAD.MOV R11, RZ, RZ, -R11 ;  /* 0x000000ffff0b7224 */ /* 0x000fe400078e0a0b */
[----:B------:R-:W-:Y:S02]  /*e3d0*/  IMAD.MOV R6, RZ, RZ, -R12 ;  /* 0x000000ffff067224 */ /* 0x000fe400078e0a0c */
[----:B------:R-:W-:Y:S02]  /*e3e0*/  @!P6 IMAD.IADD R4, R4, 0x1, -R18 ;  /* 0x000000010404e824 */ /* 0x000fe400078e0a12 */
[----:B0-----:R-:W-:Y:S02]  /*e3f0*/  IMAD.MOV.U32 R0, RZ, RZ, R7 ;  /* 0x000000ffff007224 */ /* 0x001fe400078e0007 */
[----:B------:R-:W-:Y:S01]  /*e400*/  IMAD.MOV R10, RZ, RZ, -R10 ;  /* 0x000000ffff0a7224 */ /* 0x000fe200078e0a0a */
[C---:B------:R-:W-:Y:S01]  /*e410*/  ISETP.GT.U32.AND P6, PT, R18.reuse, R4, PT ;  /* 0x000000041200720c */ /* 0x040fe20003fc4070 */
[----:B------:R-:W-:-:S02]  /*e420*/  IMAD R11, R18, R11, R14 ;  /* 0x0000000b120b7224 */ /* 0x000fc400078e020e */
[C---:B------:R-:W-:Y:S02]  /*e430*/  IMAD R6, R18.reuse, R6, R13 ;  /* 0x0000000612067224 */ /* 0x040fe400078e020d */
[----:B------:R-:W-:Y:S01]  /*e440*/  @!P1 IMAD.MOV R0, RZ, RZ, -R0 ;  /* 0x000000ffff009224 */ /* 0x000fe200078e0a00 */
[C---:B------:R-:W-:Y:S01]  /*e450*/  ISETP.GT.U32.AND P1, PT, R18.reuse, R11, PT ;  /* 0x0000000b1200720c */ /* 0x040fe20003f24070 */
[----:B------:R-:W-:Y:S02]  /*e460*/  IMAD R2, R18, R10, R2 ;  /* 0x0000000a12027224 */ /* 0x000fe400078e0202 */
[----:B------:R-:W-:Y:S01]  /*e470*/  @!P0 IMAD.IADD R8, R8, 0x1, -R18 ;  /* 0x0000000108088824 */ /* 0x000fe200078e0a12 */
[----:B------:R-:W-:Y:S01]  /*e480*/  ISETP.GT.U32.AND P0, PT, R18, R6, PT ;  /* 0x000000061200720c */ /* 0x000fe20003f04070 */
[----:B------:R-:W-:Y:S01]  /*e490*/  IMAD.MOV.U32 R10, RZ, RZ, R9 ;  /* 0x000000ffff0a7224 */ /* 0x000fe200078e0009 */
[----:B------:R0:W-:Y:S01]  /*e4a0*/  STL [R1+0x84], R0 ;  /* 0x0000840001007387 */ /* 0x0001e20000100800 */
[----:B------:R-:W-:-:S02]  /*e4b0*/  VIADD R12, R19, 0x76 ;  /* 0x00000076130c7836 */ /* 0x000fc40000000000 */
[----:B------:R-:W-:Y:S01]  /*e4c0*/  @!P3 IMAD.MOV R10, RZ, RZ, -R10 ;  /* 0x000000ffff0ab224 */ /* 0x000fe200078e0a0a */
[----:B------:R-:W-:Y:S01]  /*e4d0*/  ISETP.GE.AND P3, PT, R5, RZ, PT ;  /* 0x000000ff0500720c */ /* 0x000fe20003f66270 */
[--C-:B------:R-:W-:Y:S01]  /*e4e0*/  @!P6 IMAD.IADD R4, R4, 0x1, -R18.reuse ;  /* 0x000000010404e824 */ /* 0x100fe200078e0a12 */
[----:B------:R-:W-:Y:S01]  /*e4f0*/  IABS R13, R12 ;  /* 0x0000000c000d7213 */ /* 0x000fe20000000000 */
[----:B------:R-:W-:Y:S01]  /*e500*/  @!P1 IMAD.IADD R11, R11, 0x1, -R18 ;  /* 0x000000010b0b9824 */ /* 0x000fe200078e0a12 */
[----:B------:R1:W-:Y:S01]  /*e510*/  STL [R1+0x80], R10 ;  /* 0x0000800a01007387 */ /* 0x0003e20000100800 */
[----:B------:R-:W-:Y:S01]  /*e520*/  ISETP.GE.AND P6, PT, R3, RZ, PT ;  /* 0x000000ff0300720c */ /* 0x000fe20003fc6270 */
[----:B0-----:R-:W-:Y:S01]  /*e530*/  IMAD.MOV.U32 R0, RZ, RZ, R8 ;  /* 0x000000ffff007224 */ /* 0x001fe200078e0008 */
[----:B------:R-:W-:Y:S01]  /*e540*/  ISETP.GE.AND P1, PT, R12, RZ, PT ;  /* 0x000000ff0c00720c */ /* 0x000fe20003f26270 */
[----:B------:R-:W-:Y:S01]  /*e550*/  @!P0 IMAD.IADD R6, R6, 0x1, -R18 ;  /* 0x0000000106068824 */ /* 0x000fe200078e0a12 */
[C---:B------:R-:W-:Y:S01]  /*e560*/  ISETP.GT.U32.AND P0, PT, R18.reuse, R11, PT ;  /* 0x0000000b1200720c */ /* 0x040fe20003f04070 */
[----:B------:R-:W-:Y:S01]  /*e570*/  @!P4 IMAD.MOV R0, RZ, RZ, -R0 ;  /* 0x000000ffff00c224 */ /* 0x000fe200078e0a00 */
[----:B------:R-:W-:Y:S01]  /*e580*/  ISETP.GT.U32.AND P4, PT, R18, R2, PT ;  /* 0x000000021200720c */ /* 0x000fe20003f84070 */
[----:B------:R-:W-:-:S02]  /*e590*/  IMAD.MOV.U32 R7, RZ, RZ, R13 ;  /* 0x000000ffff077224 */ /* 0x000fc400078e000d */
[----:B-1----:R-:W-:Y:S01]  /*e5a0*/  VIADD R10, R19, 0x74 ;  /* 0x00000074130a7836 */ /* 0x002fe20000000000 */
[----:B------:R0:W-:Y:S01]  /*e5b0*/  STL [R1+0x120], R0 ;  /* 0x0001200001007387 */ /* 0x0001e20000100800 */
[----:B------:R-:W-:-:S03]  /*e5c0*/  IMAD.HI.U32 R9, R25, R7, RZ ;  /* 0x0000000719097227 */ /* 0x000fc600078e00ff */
[----:B------:R-:W-:Y:S01]  /*e5d0*/  IABS R3, R10 ;  /* 0x0000000a00037213 */ /* 0x000fe20000000000 */
[----:B------:R-:W-:Y:S02]  /*e5e0*/  IMAD.MOV R9, RZ, RZ, -R9 ;  /* 0x000000ffff097224 */ /* 0x000fe400078e0a09 */
[----:B------:R-:W-:Y:S02]  /*e5f0*/  @!P0 IMAD.IADD R11, R11, 0x1, -R18 ;  /* 0x000000010b0b8824 */ /* 0x000fe400078e0a12 */
[----:B------:R-:W-:-:S04]  /*e600*/  IMAD.HI.U32 R12, R25, R3, RZ ;  /* 0x00000003190c7227 */ /* 0x000fc800078e00ff */
[----:B0-----:R-:W-:Y:S02]  /*e610*/  IMAD.MOV.U32 R0, RZ, RZ, R4 ;  /* 0x000000ffff007224 */ /* 0x001fe400078e0004 */
[----:B------:R-:W-:Y:S02]  /*e620*/  IMAD.MOV R12, RZ, RZ, -R12 ;  /* 0x000000ffff0c7224 */ /* 0x000fe400078e0a0c */
[----:B------:R-:W-:Y:S01]  /*e630*/  @!P5 IMAD.MOV R0, RZ, RZ, -R0 ;  /* 0x000000ffff00d224 */ /* 0x000fe200078e0a00 */
[C---:B------:R-:W-:Y:S01]  /*e640*/  ISETP.GT.U32.AND P5, PT, R18.reuse, R6, PT ;  /* 0x000000061200720c */ /* 0x040fe20003fa4070 */
[C---:B------:R-:W-:Y:S02]  /*e650*/  IMAD R5, R18.reuse, R9, R7 ;  /* 0x0000000912057224 */ /* 0x040fe400078e0207 */
[----:B------:R-:W-:Y:S01]  /*e660*/  IMAD R3, R18, R12, R3 ;  /* 0x0000000c12037224 */ /* 0x000fe200078e0203 */
[----:B------:R0:W-:Y:S01]  /*e670*/  STL [R1+0x124], R0 ;  /* 0x0001240001007387 */ /* 0x0001e20000100800 */
[----:B------:R-:W-:Y:S01]  /*e680*/  @!P4 IMAD.IADD R2, R2, 0x1, -R18 ;  /* 0x000000010202c824 */ /* 0x000fe200078e0a12 */
[----:B------:R-:W-:Y:S01]  /*e690*/  ISETP.GT.U32.AND P0, PT, R18, R5, PT ;  /* 0x000000051200720c */ /* 0x000fe20003f04070 */
[----:B------:R-:W-:-:S02]  /*e6a0*/  VIADD R4, R19, 0x72 ;  /* 0x0000007213047836 */ /* 0x000fc40000000000 */
[C---:B------:R-:W-:Y:S01]  /*e6b0*/  VIADD R8, R19.reuse, 0x6e ;  /* 0x0000006e13087836 */ /* 0x040fe20000000000 */
[----:B------:R-:W-:Y:S01]  /*e6c0*/  ISETP.GT.U32.AND P4, PT, R18, R2, PT ;  /* 0x000000021200720c */ /* 0x000fe20003f84070 */
[----:B------:R-:W-:Y:S01]  /*e6d0*/  VIADD R9, R19, 0x70 ;  /* 0x0000007013097836 */ /* 0x000fe20000000000 */
[----:B------:R-:W-:Y:S01]  /*e6e0*/  IABS R7, R4 ;  /* 0x0000000400077213 */ /* 0x000fe20000000000 */
[----:B------:R-:W-:Y:S01]  /*e6f0*/  @!P5 IMAD.IADD R6, R6, 0x1, -R18 ;  /* 0x000000010606d824 */ /* 0x000fe200078e0a12 */
[----:B------:R-:W-:Y:S01]  /*e700*/  ISETP.GT.U32.AND P5, PT, R18, R3, PT ;  /* 0x000000031200720c */ /* 0x000fe20003fa4070 */
[----:B------:R-:W-:Y:S01]  /*e710*/  IMAD.MOV.U32 R15, RZ, RZ, R11 ;  /* 0x000000ffff0f7224 */ /* 0x000fe200078e000b */
[----:B------:R-:W-:Y:S01]  /*e720*/  IABS R12, R8 ;  /* 0x00000008000c7213 */ /* 0x000fe20000000000 */
[----:B0-----:R-:W-:Y:S01]  /*e730*/  IMAD.MOV.U32 R0, RZ, RZ, R6 ;  /* 0x000000ffff007224 */ /* 0x001fe200078e0006 */
[----:B------:R-:W-:Y:S01]  /*e740*/  IABS R14, R9 ;  /* 0x00000009000e7213 */ /* 0x000fe20000000000 */
[----:B------:R-:W-:Y:S01]  /*e750*/  @!P0 IMAD.IADD R5, R5, 0x1, -R18 ;  /* 0x0000000105058824 */ /* 0x000fe200078e0a12 */
[----:B------:R-:W-:Y:S01]  /*e760*/  ISETP.GE.AND P0, PT, R4, RZ, PT ;  /* 0x000000ff0400720c */ /* 0x000fe20003f06270 */
[----:B------:R-:W-:-:S04]  /*e770*/  IMAD.HI.U32 R13, R25, R7, RZ ;  /* 0x00000007190d7227 */ /* 0x000fc800078e00ff */
[----:B------:R-:W-:Y:S01]  /*e780*/  @!P2 IMAD.MOV R15, RZ, RZ, -R15 ;  /* 0x000000ffff0fa224 */ /* 0x000fe200078e0a0f */
[----:B------:R-:W-:Y:S01]  /*e790*/  ISETP.GT.U32.AND P2, PT, R18, R5, PT ;  /* 0x000000051200720c */ /* 0x000fe20003f44070 */
[--C-:B------:R-:W-:Y:S02]  /*e7a0*/  @!P5 IMAD.IADD R3, R3, 0x1, -R18.reuse ;  /* 0x000000010303d824 */ /* 0x100fe400078e0a12 */
[----:B------:R-:W-:Y:S01]  /*e7b0*/  @!P4 IMAD.IADD R2, R2, 0x1, -R18 ;  /* 0x000000010202c824 */ /* 0x000fe200078e0a12 */
[----:B------:R-:W-:Y:S01]  /*e7c0*/  ISETP.GE.AND P4, PT, R10, RZ, PT ;  /* 0x000000ff0a00720c */ /* 0x000fe20003f86270 */
[----:B------:R-:W-:Y:S01]  /*e7d0*/  IMAD.HI.U32 R4, R25, R12, RZ ;  /* 0x0000000c19047227 */ /* 0x000fe200078e00ff */
[----:B------:R-:W-:Y:S01]  /*e7e0*/  ISETP.GT.U32.AND P5, PT, R18, R3, PT ;  /* 0x000000031200720c */ /* 0x000fe20003fa4070 */
[----:B------:R-:W-:Y:S02]  /*e7f0*/  STL [R1+0x10c], R15 ;  /* 0x00010c0f01007387 */ /* 0x000fe40000100800 */
[----:B------:R-:W-:-:S02]  /*e800*/  @!P3 IMAD.MOV R0, RZ, RZ, -R0 ;  /* 0x000000ffff00b224 */ /* 0x000fc400078e0a00 */
[----:B------:R-:W-:Y:S02]  /*e810*/  IMAD.MOV R13, RZ, RZ, -R13 ;  /* 0x000000ffff0d7224 */ /* 0x000fe400078e0a0d */
[----:B------:R-:W-:Y:S01]  /*e820*/  IMAD.HI.U32 R10, R25, R14, RZ ;  /* 0x0000000e190a7227 */ /* 0x000fe200078e00ff */
[----:B------:R0:W-:Y:S03]  /*e830*/  STL [R1+0x110], R0 ;  /* 0x0001100001007387 */ /* 0x0001e60000100800 */
[----:B------:R-:W-:Y:S02]  /*e840*/  IMAD.MOV R4, RZ, RZ, -R4 ;  /* 0x000000ffff047224 */ /* 0x000fe400078e0a04 */
[----:B------:R-:W-:Y:S02]  /*e850*/  IMAD R7, R18, R13, R7 ;  /* 0x0000000d12077224 */ /* 0x000fe400078e0207 */
[----:B------:R-:W-:-:S02]  /*e860*/  IMAD.MOV R10, RZ, RZ, -R10 ;  /* 0x000000ffff0a7224 */ /* 0x000fc400078e0a0a */
[C---:B------:R-:W-:Y:S01]  /*e870*/  IMAD R12, R18.reuse, R4, R12 ;  /* 0x00000004120c7224 */ /* 0x040fe200078e020c */
[C---:B------:R-:W-:Y:S01]  /*e880*/  ISETP.GT.U32.AND P3, PT, R18.reuse, R7, PT ;  /* 0x000000071200720c */ /* 0x040fe20003f64070 */
[----:B0-----:R-:W-:Y:S02]  /*e890*/  IMAD.MOV.U32 R0, RZ, RZ, R2 ;  /* 0x000000ffff007224 */ /* 0x001fe400078e0002 */
[C---:B------:R-:W-:Y:S02]  /*e8a0*/  IMAD R14, R18.reuse, R10, R14 ;  /* 0x0000000a120e7224 */ /* 0x040fe400078e020e */
[----:B------:R-:W-:Y:S02]  /*e8b0*/  @!P6 IMAD.MOV R0, RZ, RZ, -R0 ;  /* 0x000000ffff00e224 */ /* 0x000fe400078e0a00 */
[--C-:B------:R-:W-:Y:S01]  /*e8c0*/  @!P2 IMAD.IADD R5, R5, 0x1, -R18.reuse ;  /* 0x000000010505a824 */ /* 0x100fe200078e0a12 */
[C---:B------:R-:W-:Y:S01]  /*e8d0*/  ISETP.GT.U32.AND P6, PT, R18.reuse, R14, PT ;  /* 0x0000000e1200720c */ /* 0x040fe20003fc4070 */
[----:B------:R-:W-:Y:S01]  /*e8e0*/  @!P5 IMAD.IADD R3, R3, 0x1, -R18 ;  /* 0x000000010303d824 */ /* 0x000fe200078e0a12 */
[----:B------:R-:W-:Y:S01]  /*e8f0*/  ISETP.GT.U32.AND P5, PT, R18, R12, PT ;  /* 0x0000000c1200720c */ /* 0x000fe20003fa4070 */
[----:B------:R0:W-:Y:S01]  /*e900*/  STL [R1+0x114], R0 ;  /* 0x0001140001007387 */ /* 0x0001e20000100800 */
[----:B------:R-:W-:Y:S01]  /*e910*/  VIADD R4, R19, 0x6c ;  /* 0x0000006c13047836 */ /* 0x000fe20000000000 */
[----:B------:R-:W-:Y:S01]  /*e920*/  ISETP.GE.AND P2, PT, R9, RZ, PT ;  /* 0x000000ff0900720c */ /* 0x000fe20003f46270 */
[----:B------:R-:W-:-:S02]  /*e930*/  VIADD R2, R19, 0x6a ;  /* 0x0000006a13027836 */ /* 0x000fc40000000000 */
[--C-:B------:R-:W-:Y:S01]  /*e940*/  @!P3 IMAD.IADD R7, R7, 0x1, -R18.reuse ;  /* 0x000000010707b824 */ /* 0x100fe200078e0a12 */
[----:B------:R-:W-:Y:S01]  /*e950*/  IABS R6, R4 ;  /* 0x0000000400067213 */ /* 0x000fe20000000000 */
[C---:B------:R-:W-:Y:S01]  /*e960*/  VIADD R13, R19.reuse, 0x68 ;  /* 0x00000068130d7836 */ /* 0x040fe20000000000 */
[----:B------:R-:W-:Y:S01]  /*e970*/  IABS R10, R2 ;  /* 0x00000002000a7213 */ /* 0x000fe20000000000 */
[----:B------:R-:W-:Y:S01]  /*e980*/  VIADD R9, R19, 0x62 ;  /* 0x0000006213097836 */ /* 0x000fe20000000000 */
[----:B------:R-:W-:Y:S01]  /*e990*/  ISETP.GE.AND P3, PT, R8, RZ, PT ;  /* 0x000000ff0800720c */ /* 0x000fe20003f66270 */
[----:B0-----:R-:W-:Y:S02]  /*e9a0*/  IMAD.MOV.U32 R0, RZ, RZ, R5 ;  /* 0x000000ffff007224 */ /* 0x001fe400078e0005 */
[----:B------:R-:W-:Y:S01]  /*e9b0*/  @!P5 IMAD.IADD R12, R12, 0x1, -R18 ;  /* 0x000000010c0cd824 */ /* 0x000fe200078e0a12 */
[----:B------:R-:W-:Y:S01]  /*e9c0*/  ISETP.GE.AND P5, PT, R4, RZ, PT ;  /* 0x000000ff0400720c */ /* 0x000fe20003fa6270 */
[----:B------:R-:W-:-:S02]  /*e9d0*/  @!P1 IMAD.MOV R0, RZ, RZ, -R0 ;  /* 0x000000ffff009224 */ /* 0x000fc400078e0a00 */
[----:B------:R-:W-:Y:S01]  /*e9e0*/  @!P6 IMAD.IADD R14, R14, 0x1, -R18 ;  /* 0x000000010e0ee824 */ /* 0x000fe200078e0a12 */
[C---:B------:R-:W-:Y:S01]  /*e9f0*/  ISETP.GT.U32.AND P6, PT, R18.reuse, R7, PT ;  /* 0x000000071200720c */ /* 0x040fe20003fc4070 */
[----:B------:R-:W-:Y:S01]  /*ea00*/  IMAD.HI.U32 R5, R25, R6, RZ ;  /* 0x0000000619057227 */ /* 0x000fe200078e00ff */
[----:B------:R0:W-:Y:S02]  /*ea10*/  STL [R1+0x11c], R0 ;  /* 0x00011c0001007387 */ /* 0x0001e40000100800 */
[C---:B------:R-:W-:Y:S01]  /*ea20*/  ISETP.GT.U32.AND P1, PT, R18.reuse, R14, PT ;  /* 0x0000000e1200720c */ /* 0x040fe20003f24070 */
[----:B------:R-:W-:Y:S02]  /*ea30*/  IMAD.MOV R5, RZ, RZ, -R5 ;  /* 0x000000ffff057224 */ /* 0x000fe400078e0a05 */
[C---:B------:R-:W-:Y:S02]  /*ea40*/  VIADD R16, R19.reuse, 0x46 ;  /* 0x0000004613107836 */ /* 0x040fe40000000000 */
[----:B------:R-:W-:Y:S01]  /*ea50*/  IMAD R6, R18, R5, R6 ;  /* 0x0000000512067224 */ /* 0x000fe200078e0206 */
[----:B------:R-:W-:Y:S01]  /*ea60*/  IABS R5, R13 ;  /* 0x0000000d00057213 */ /* 0x000fe20000000000 */
[----:B------:R-:W-:-:S02]  /*ea70*/  VIADD R15, R19, 0x44 ;  /* 0x00000044130f7836 */ /* 0x000fc40000000000 */
[----:B0-----:R-:W-:Y:S02]  /*ea80*/  IMAD.MOV.U32 R0, RZ, RZ, R3 ;  /* 0x000000ffff007224 */ /* 0x001fe400078e0003 */
[----:B------:R-:W-:-:S04]  /*ea90*/  IMAD.HI.U32 R3, R25, R10, RZ ;  /* 0x0000000a19037227 */ /* 0x000fc800078e00ff */
[----:B------:R-:W-:Y:S01]  /*eaa0*/  @!P4 IMAD.MOV R0, RZ, RZ, -R0 ;  /* 0x000000ffff00c224 */ /* 0x000fe200078e0a00 */
[C---:B------:R-:W-:Y:S01]  /*eab0*/  ISETP.GT.U32.AND P4, PT, R18.reuse, R12, PT ;  /* 0x0000000c1200720c */ /* 0x040fe20003f84070 */
[----:B------:R-:W-:Y:S02]  /*eac0*/  IMAD.MOV R3, RZ, RZ, -R3 ;  /* 0x000000ffff037224 */ /* 0x000fe400078e0a03 */
[----:B------:R-:W-:Y:S01]  /*ead0*/  @!P6 IMAD.IADD R7, R7, 0x1, -R18 ;  /* 0x000000010707e824 */ /* 0x000fe200078e0a12 */
[C---:B------:R-:W-:Y:S01]  /*eae0*/  ISETP.GT.U32.AND P6, PT, R18.reuse, R6, PT ;  /* 0x000000061200720c */ /* 0x040fe20003fc4070 */
[----:B------:R-:W-:Y:S01]  /*eaf0*/  IMAD R10, R18, R3, R10 ;  /* 0x00000003120a7224 */ /* 0x000fe200078e020a */
[----:B------:R0:W-:Y:S01]  /*eb00*/  STL [R1+0x118], R0 ;  /* 0x0001180001007387 */ /* 0x0001e20000100800 */
[----:B------:R-:W-:Y:S02]  /*eb10*/  VIADD R3, R19, 0x66 ;  /* 0x0000006613037836 */ /* 0x000fe40000000000 */
[----:B------:R-:W-:Y:S01]  /*eb20*/  @!P1 IMAD.IADD R14, R14, 0x1, -R18 ;  /* 0x000000010e0e9824 */ /* 0x000fe200078e0a12 */
[----:B------:R-:W-:Y:S01]  /*eb30*/  ISETP.GE.AND P1, PT, R2, RZ, PT ;  /* 0x000000ff0200720c */ /* 0x000fe20003f26270 */
[----:B------:R-:W-:Y:S01]  /*eb40*/  IMAD.HI.U32 R11, R25, R5, RZ ;  /* 0x00000005190b7227 */ /* 0x000fe200078e00ff */
[----:B------:R-:W-:-:S03]  /*eb50*/  IABS R4, R3 ;  /* 0x0000000300047213 */ /* 0x000fc60000000000 */
[--C-:B------:R-:W-:Y:S01]  /*eb60*/  @!P4 IMAD.IADD R12, R12, 0x1, -R18.reuse ;  /* 0x000000010c0cc824 */ /* 0x100fe200078e0a12 */
[----:B------:R-:W-:Y:S01]  /*eb70*/  ISETP.GT.U32.AND P4, PT, R18, R10, PT ;  /* 0x0000000a1200720c */ /* 0x000fe20003f84070 */
[----:B------:R-:W-:Y:S02]  /*eb80*/  VIADD R2, R19, 0x64 ;  /* 0x0000006413027836 */ /* 0x000fe40000000000 */
[----:B------:R-:W-:Y:S01]  /*eb90*/  @!P6 IMAD.IADD R6, R6, 0x1, -R18 ;  /* 0x000000010606e824 */ /* 0x000fe200078e0a12 */
[----:B------:R-:W-:Y:S01]  /*eba0*/  ISETP.GE.AND P6, PT, R13, RZ, PT ;  /* 0x000000ff0d00720c */ /* 0x000fe20003fc6270 */
[----:B0-----:R-:W-:Y:S01]  /*ebb0*/  IMAD.MOV.U32 R0, RZ, RZ, R7 ;  /* 0x000000ffff007224 */ /* 0x001fe200078e0007 */
[----:B------:R-:W-:Y:S01]  /*ebc0*/  IABS R8, R2 ;  /* 0x0000000200087213 */ /* 0x000fe20000000000 */
[----:B------:R-:W-:Y:S01]  /*ebd0*/  IMAD.MOV R11, RZ, RZ, -R11 ;  /* 0x000000ffff0b7224 */ /* 0x000fe200078e0a0b */
[----:B------:R-:W-:Y:S01]  /*ebe0*/  IABS R13, R9 ;  /* 0x00000009000d7213 */ /* 0x000fe20000000000 */
[----:B------:R-:W-:Y:S01]  /*ebf0*/  @!P0 IMAD.MOV R0, RZ, RZ, -R0 ;  /* 0x000000ffff008224 */ /* 0x000fe200078e0a00 */
[C---:B------:R-:W-:Y:S01]  /*ec00*/  ISETP.GT.U32.AND P0, PT, R18.reuse, R6, PT ;  /* 0x000000061200720c */ /* 0x040fe20003f04070 */
[----:B------:R-:W-:-:S02]  /*ec10*/  IMAD R5, R18, R11, R5 ;  /* 0x0000000b12057224 */ /* 0x000fc400078e0205 */
[----:B------:R-:W-:Y:S01]  /*ec20*/  @!P4 IMAD.IADD R10, R10, 0x1, -R18 ;  /* 0x000000010a0ac824 */ /* 0x000fe200078e0a12 */
[----:B------:R0:W-:Y:S01]  /*ec30*/  STL [R1+0x108], R0 ;  /* 0x0001080001007387 */ /* 0x0001e20000100800 */
[----:B------:R-:W-:-:S03]  /*ec40*/  IMAD.HI.U32 R11, R25, R4, RZ ;  /* 0x00000004190b7227 */ /* 0x000fc600078e00ff */
[----:B------:R-:W-:Y:S01]  /*ec50*/  ISETP.GT.U32.AND P4, PT, R18, R10, PT ;  /* 0x0000000a1200720c */ /* 0x000fe20003f84070 */
[----:B------:R-:W-:-:S04]  /*ec60*/  IMAD.HI.U32 R7, R25, R8, RZ ;  /* 0x0000000819077227 */ /* 0x000fc800078e00ff */
[----:B------:R-:W-:Y:S02]  /*ec70*/  IMAD.MOV R11, RZ, RZ, -R11 ;  /* 0x000000ffff0b7224 */ /* 0x000fe400078e0a0b */
[----:B------:R-:W-:Y:S02]  /*ec80*/  IMAD.MOV R7, RZ, RZ, -R7 ;  /* 0x000000ffff077224 */ /* 0x000fe400078e0a07 */
[----:B------:R-:W-:Y:S01]  /*ec90*/  @!P2 IMAD.MOV R14, RZ, RZ, -R14 ;  /* 0x000000ffff0ea224 */ /* 0x000fe200078e0a0e */
[C---:B------:R-:W-:Y:S01]  /*eca0*/  ISETP.GT.U32.AND P2, PT, R18.reuse, R5, PT ;  /* 0x000000051200720c */ /* 0x040fe20003f44070 */
[C---:B------:R-:W-:Y:S02]  /*ecb0*/  IMAD R4, R18.reuse, R11, R4 ;  /* 0x0000000b12047224 */ /* 0x040fe400078e0204 */
[----:B------:R-:W-:Y:S01]  /*ecc0*/  IMAD R8, R18, R7, R8 ;  /* 0x0000000712087224 */ /* 0x000fe200078e0208 */
[----:B------:R1:W-:Y:S01]  /*ecd0*/  STL [R1+0xf8], R14 ;  /* 0x0000f80e01007387 */ /* 0x0003e20000100800 */
[--C-:B------:R-:W-:Y:S01]  /*ece0*/  @!P0 IMAD.IADD R6, R6, 0x1, -R18.reuse ;  /* 0x0000000106068824 */ /* 0x100fe200078e0a12 */
[----:B------:R-:W-:Y:S01]  /*ecf0*/  ISETP.GT.U32.AND P0, PT, R18, R4, PT ;  /* 0x000000041200720c */ /* 0x000fe20003f04070 */
[----:B------:R-:W-:Y:S01]  /*ed00*/  @!P4 IMAD.IADD R10, R10, 0x1, -R18 ;  /* 0x000000010a0ac824 */ /* 0x000fe200078e0a12 */
[----:B------:R-:W-:Y:S01]  /*ed10*/  ISETP.GT.U32.AND P4, PT, R18, R8, PT ;  /* 0x000000081200720c */ /* 0x000fe20003f84070 */
[----:B0-----:R-:W-:-:S02]  /*ed20*/  IMAD.MOV.U32 R0, RZ, RZ, R12 ;  /* 0x000000ffff007224 */ /* 0x001fc400078e000c */
[----:B------:R-:W-:Y:S02]  /*ed30*/  VIADD R7, R19, 0x60 ;  /* 0x0000006013077836 */ /* 0x000fe40000000000 */
[----:B------:R-:W-:Y:S01]  /*ed40*/  @!P3 IMAD.MOV R0, RZ, RZ, -R0 ;  /* 0x000000ffff00b224 */ /* 0x000fe200078e0a00 */
[----:B------:R-:W-:Y:S01]  /*ed50*/  ISETP.GE.AND P3, PT, R3, RZ, PT ;  /* 0x000000ff0300720c */ /* 0x000fe20003f66270 */
[--C-:B------:R-:W-:Y:S01]  /*ed60*/  @!P2 IMAD.IADD R5, R5, 0x1, -R18.reuse ;  /* 0x000000010505a824 */ /* 0x100fe200078e0a12 */
[----:B------:R-:W-:Y:S01]  /*ed70*/  ISETP.GE.AND P2, PT, R2, RZ, PT ;  /* 0x000000ff0200720c */ /* 0x000fe20003f46270 */
[----:B------:R-:W-:Y:S01]  /*ed80*/  VIADD R2, R19, 0x5e ;  /* 0x0000005e13027836 */ /* 0x000fe20000000000 */
[----:B------:R0:W-:Y:S01]  /*ed90*/  STL [R1+0x104], R0 ;  /* 0x0001040001007387 */ /* 0x0001e20000100800 */
[----:B------:R-:W-:Y:S01]  /*eda0*/  @!P0 IMAD.IADD R4, R4, 0x1, -R18 ;  /* 0x0000000104048824 */ /* 0x000fe200078e0a12 */
[----:B------:R-:W-:Y:S01]  /*edb0*/  ISETP.GT.U32.AND P0, PT, R18, R5, PT ;  /* 0x000000051200720c */ /* 0x000fe20003f04070 */
[----:B------:R-:W-:Y:S01]  /*edc0*/  IMAD.HI.U32 R3, R25, R13, RZ ;  /* 0x0000000d19037227 */ /* 0x000fe200078e00ff */
[----:B------:R-:W-:-:S02]  /*edd0*/  IABS R11, R7 ;  /* 0x00000007000b7213 */ /* 0x000fc40000000000 */
[----:B-1----:R-:W-:Y:S01]  /*ede0*/  IABS R14, R2 ;  /* 0x00000002000e7213 */ /* 0x002fe20000000000 */
[----:B------:R-:W-:Y:S01]  /*edf0*/  @!P4 IMAD.IADD R8, R8, 0x1, -R18 ;  /* 0x000000010808c824 */ /* 0x000fe200078e0a12 */
[----:B------:R-:W-:Y:S01]  /*ee00*/  ISETP.GT.U32.AND P4, PT, R18, R4, PT ;  /* 0x000000041200720c */ /* 0x000fe20003f84070 */
[----:B------:R-:W-:Y:S02]  /*ee10*/  IMAD.MOV R3, RZ, RZ, -R3 ;  /* 0x000000ffff037224 */ /* 0x000fe400078e0a03 */
[----:B0-----:R-:W-:Y:S02]  /*ee20*/  IMAD.MOV.U32 R0, RZ, RZ, R6 ;  /* 0x000000ffff007224 */ /* 0x001fe400078e0006 */
[----:B------:R-:W-:-:S04]  /*ee30*/  IMAD.HI.U32 R12, R25, R11, RZ ;  /* 0x0000000b190c7227 */ /* 0x000fc800078e00ff */
[----:B------:R-:W-:Y:S01]  /*ee40*/  @!P5 IMAD.MOV R0, RZ, RZ, -R0 ;  /* 0x000000ffff00d224 */ /* 0x000fe200078e0a00 */
[C---:B------:R-:W-:Y:S01]  /*ee50*/  ISETP.GT.U32.AND P5, PT, R18.reuse, R8, PT ;  /* 0x000000081200720c */ /* 0x040fe20003fa4070 */
[C---:B------:R-:W-:Y:S02]  /*ee60*/  IMAD R13, R18.reuse, R3, R13 ;  /* 0x00000003120d7224 */ /* 0x040fe400078e020d */
[----:B------:R-:W-:Y:S01]  /*ee70*/  VIADD R3, R19, 0x5c ;  /* 0x0000005c13037836 */ /* 0x000fe20000000000 */
[----:B------:R0:W-:Y:S01]  /*ee80*/  STL [R1+0x100], R0 ;  /* 0x0001000001007387 */ /* 0x0001e20000100800 */
[----:B------:R-:W-:Y:S02]  /*ee90*/  IMAD.MOV R12, RZ, RZ, -R12 ;  /* 0x000000ffff0c7224 */ /* 0x000fe400078e0a0c */
[--C-:B------:R-:W-:Y:S01]  /*eea0*/  @!P0 IMAD.IADD R5, R5, 0x1, -R18.reuse ;  /* 0x0000000105058824 */ /* 0x100fe200078e0a12 */
[----:B------:R-:W-:Y:S01]  /*eeb0*/  ISETP.GE.AND P0, PT, R9, RZ, PT ;  /* 0x000000ff0900720c */ /* 0x000fe20003f06270 */
[----:B------:R-:W-:Y:S01]  /*eec0*/  IMAD R11, R18, R12, R11 ;  /* 0x0000000c120b7224 */ /* 0x000fe200078e020b */
[----:B------:R-:W-:Y:S01]  /*eed0*/  IABS R6, R3 ;  /* 0x0000000300067213 */ /* 0x000fe20000000000 */
[--C-:B------:R-:W-:Y:S01]  /*eee0*/  @!P4 IMAD.IADD R4, R4, 0x1, -R18.reuse ;  /* 0x000000010404c824 */ /* 0x100fe200078e0a12 */
[----:B------:R-:W-:Y:S01]  /*eef0*/  ISETP.GE.AND P4, PT, R7, RZ, PT ;  /* 0x000000ff0700720c */ /* 0x000fe20003f86270 */
[----:B------:R-:W-:Y:S01]  /*ef00*/  @!P5 IMAD.IADD R8, R8, 0x1, -R18 ;  /* 0x000000010808d824 */ /* 0x000fe200078e0a12 */
[----:B------:R-:W-:Y:S01]  /*ef10*/  ISETP.GT.U32.AND P5, PT, R18, R11, PT ;  /* 0x0000000b1200720c */ /* 0x000fe20003fa4070 */
[----:B0-----:R-:W-:-:S02]  /*ef20*/  IMAD.MOV.U32 R0, RZ, RZ, R10 ;  /* 0x000000ffff007224 */ /* 0x001fc400078e000a */
[----:B------:R-:W-:Y:S02]  /*ef30*/  IMAD.MOV.U32 R10, RZ, RZ, R14 ;  /* 0x000000ffff0a7224 */ /* 0x000fe400078e000e */
[----:B------:R-:W-:Y:S01]  /*ef40*/  @!P1 IMAD.MOV R0, RZ, RZ, -R0 ;  /* 0x000000ffff009224 */ /* 0x000fe200078e0a00 */
[----:B------:R-:W-:Y:S01]  /*ef50*/  ISETP.GT.U32.AND P1, PT, R18, R13, PT ;  /* 0x0000000d1200720c */ /* 0x000fe20003f24070 */
[----:B------:R-:W-:-:S03]  /*ef60*/  IMAD.HI.U32 R9, R25, R10, RZ ;  /* 0x0000000a19097227 */ /* 0x000fc600078e00ff */
[----:B------:R0:W-:Y:S01]  /*ef70*/  STL [R1+0xfc], R0 ;  /* 0x0000fc0001007387 */ /* 0x0001e20000100800 */
[----:B------:R-:W-:Y:S02]  /*ef80*/  IMAD.MOV R9, RZ, RZ, -R9 ;  /* 0x000000ffff097224 */ /* 0x000fe400078e0a09 */
[----:B------:R-:W-:-:S04]  /*ef90*/  IMAD.HI.U32 R12, R25, R6, RZ ;  /* 0x00000006190c7227 */ /* 0x000fc800078e00ff */
[C---:B------:R-:W-:Y:S02]  /*efa0*/  IMAD R10, R18.reuse, R9, R10 ;  /* 0x00000009120a7224 */ /* 0x040fe400078e020a */
[----:B------:R-:W-:Y:S02]  /*efb0*/  IMAD.MOV.U32 R14, RZ, RZ, R5 ;  /* 0x000000ffff0e7224 */ /* 0x000fe400078e0005 */
[----:B------:R-:W-:Y:S02]  /*efc0*/  IMAD.MOV R7, RZ, RZ, -R12 ;  /* 0x000000ffff077224 */ /* 0x000fe400078e0a0c */
[----:B------:R-:W-:Y:S02]  /*efd0*/  VIADD R12, R19, 0x5a ;  /* 0x0000005a130c7836 */ /* 0x000fe40000000000 */
[----:B------:R-:W-:Y:S01]  /*efe0*/  @!P6 IMAD.MOV R14, RZ, RZ, -R14 ;  /* 0x000000ffff0ee224 */ /* 0x000fe200078e0a0e */
[----:B------:R-:W-:Y:S01]  /*eff0*/  ISETP.GT.U32.AND P6, PT, R18, R10, PT ;  /* 0x0000000a1200720c */ /* 0x000fe20003fc4070 */
[----:B0-----:R-:W-:Y:S01]  /*f000*/  IMAD.MOV.U32 R0, RZ, RZ, R4 ;  /* 0x000000ffff007224 */ /* 0x001fe200078e0004 */
[----:B------:R-:W-:Y:S01]  /*f010*/  IABS R9, R12 ;  /* 0x0000000c00097213 */ /* 0x000fe20000000000 */
[----:B------:R-:W-:Y:S01]  /*f020*/  @!P1 IMAD.IADD R13, R13, 0x1, -R18 ;  /* 0x000000010d0d9824 */ /* 0x000fe200078e0a12 */
[----:B------:R-:W-:Y:S01]  /*f030*/  STL [R1+0xec], R14 ;  /* 0x0000ec0e01007387 */ /* 0x000fe20000100800 */
[----:B------:R-:W-:Y:S01]  /*f040*/  @!P3 IMAD.MOV R0, RZ, RZ, -R0 ;  /* 0x000000ffff00b224 */ /* 0x000fe200078e0a00 */
[----:B------:R-:W-:Y:S01]  /*f050*/  ISETP.GE.AND P1, PT, R2, RZ, PT ;  /* 0x000000ff0200720c */ /* 0x000fe20003f26270 */
[----:B------:R-:W-:Y:S01]  /*f060*/  @!P5 IMAD.IADD R11, R11, 0x1, -R18 ;  /* 0x000000010b0bd824 */ /* 0x000fe200078e0a12 */
[C---:B------:R-:W-:Y:S01]  /*f070*/  ISETP.GT.U32.AND P5, PT, R18.reuse, R13, PT ;  /* 0x0000000d1200720c */ /* 0x040fe20003fa4070 */
[----:B------:R-:W-:Y:S01]  /*f080*/  IMAD.MOV.U32 R5, RZ, RZ, R9 ;  /* 0x000000ffff057224 */ /* 0x000fe200078e0009 */
[----:B------:R0:W-:Y:S01]  /*f090*/  STL [R1+0xf4], R0 ;  /* 0x0000f40001007387 */ /* 0x0001e20000100800 */
[C---:B------:R-:W-:Y:S01]  /*f0a0*/  IMAD R6, R18.reuse, R7, R6 ;  /* 0x0000000712067224 */ /* 0x040fe200078e0206 */
[----:B------:R-:W-:Y:S01]  /*f0b0*/  ISETP.GT.U32.AND P3, PT, R18, R11, PT ;  /* 0x0000000b1200720c */ /* 0x000fe20003f64070 */
[----:B------:R-:W-:-:S04]  /*f0c0*/  IMAD.HI.U32 R9, R25, R5, RZ ;  /* 0x0000000519097227 */ /* 0x000fc800078e00ff */
[C---:B------:R-:W-:Y:S02]  /*f0d0*/  VIADD R7, R19.reuse, 0x56 ;  /* 0x0000005613077836 */ /* 0x040fe40000000000 */
[----:B------:R-:W-:Y:S02]  /*f0e0*/  @!P6 IMAD.IADD R10, R10, 0x1, -R18 ;  /* 0x000000010a0ae824 */ /* 0x000fe400078e0a12 */
[----:B0-----:R-:W-:Y:S01]  /*f0f0*/  IMAD.MOV.U32 R0, RZ, RZ, R8 ;  /* 0x000000ffff007224 */ /* 0x001fe200078e0008 */
[----:B------:R-:W-:Y:S01]  /*f100*/  IABS R8, R7 ;  /* 0x0000000700087213 */ /* 0x000fe20000000000 */
[----:B------:R-:W-:Y:S01]  /*f110*/  VIADD R2, R19, 0x58 ;  /* 0x0000005813027836 */ /* 0x000fe20000000000 */
[C---:B------:R-:W-:Y:S01]  /*f120*/  ISETP.GT.U32.AND P6, PT, R18.reuse, R10, PT ;  /* 0x0000000a1200720c */ /* 0x040fe20003fc4070 */
[----:B------:R-:W-:Y:S01]  /*f130*/  @!P2 IMAD.MOV R0, RZ, RZ, -R0 ;  /* 0x000000ffff00a224 */ /* 0x000fe200078e0a00 */
[C---:B------:R-:W-:Y:S01]  /*f140*/  ISETP.GT.U32.AND P2, PT, R18.reuse, R6, PT ;  /* 0x000000061200720c */ /* 0x040fe20003f44070 */
[----:B------:R-:W-:Y:S01]  /*f150*/  IMAD.MOV R9, RZ, RZ, -R9 ;  /* 0x000000ffff097224 */ /* 0x000fe200078e0a09 */
[----:B------:R-:W-:Y:S01]  /*f160*/  IABS R4, R2 ;  /* 0x0000000200047213 */ /* 0x000fe20000000000 */
[----:B------:R-:W-:Y:S01]  /*f170*/  @!P5 IMAD.IADD R13, R13, 0x1, -R18 ;  /* 0x000000010d0dd824 */ /* 0x000fe200078e0a12 */
[----:B------:R-:W-:Y:S01]  /*f180*/  ISETP.GE.AND P5, PT, R3, RZ, PT ;  /* 0x000000ff0300720c */ /* 0x000fe20003fa6270 */
[----:B------:R-:W-:Y:S01]  /*f190*/  IMAD R5, R18, R9, R5 ;  /* 0x0000000912057224 */ /* 0x000fe200078e0205 */
[----:B------:R0:W-:Y:S01]  /*f1a0*/  STL [R1+0xf0], R0 ;  /* 0x0000f00001007387 */ /* 0x0001e20000100800 */
[----:B------:R-:W-:-:S02]  /*f1b0*/  IMAD.MOV.U32 R3, RZ, RZ, R8 ;  /* 0x000000ffff037224 */ /* 0x000fc400078e0008 */
[----:B------:R-:W-:Y:S01]  /*f1c0*/  @!P3 IMAD.IADD R11, R11, 0x1, -R18 ;  /* 0x000000010b0bb824 */ /* 0x000fe200078e0a12 */
[----:B------:R-:W-:Y:S01]  /*f1d0*/  ISETP.GT.U32.AND P3, PT, R18, R5, PT ;  /* 0x000000051200720c */ /* 0x000fe20003f64070 */
[----:B------:R-:W-:-:S04]  /*f1e0*/  IMAD.HI.U32 R14, R25, R4, RZ ;  /* 0x00000004190e7227 */ /* 0x000fc800078e00ff */
[----:B------:R-:W-:-:S04]  /*f1f0*/  IMAD.HI.U32 R9, R25, R3, RZ ;  /* 0x0000000319097227 */ /* 0x000fc800078e00ff */
[----:B0-----:R-:W-:Y:S02]  /*f200*/  IMAD.MOV.U32 R0, RZ, RZ, R13 ;  /* 0x000000ffff007224 */ /* 0x001fe400078e000d */
[----:B------:R-:W-:Y:S02]  /*f210*/  VIADD R8, R19, 0x54 ;  /* 0x0000005413087836 */ /* 0x000fe40000000000 */
[----:B------:R-:W-:Y:S01]  /*f220*/  @!P2 IMAD.IADD R6, R6, 0x1, -R18 ;  /* 0x000000010606a824 */ /* 0x000fe200078e0a12 */
[----:B------:R-:W-:Y:S01]  /*f230*/  ISETP.GE.AND P2, PT, R12, RZ, PT ;  /* 0x000000ff0c00720c */ /* 0x000fe20003f46270 */
[----:B------:R-:W-:Y:S01]  /*f240*/  IMAD.MOV R14, RZ, RZ, -R14 ;  /* 0x000000ffff0e7224 */ /* 0x000fe200078e0a0e */
[----:B------:R-:W-:Y:S01]  /*f250*/  IABS R12, R8 ;  /* 0x00000008000c7213 */ /* 0x000fe20000000000 */
[----:B------:R-:W-:Y:S01]  /*f260*/  @!P0 IMAD.MOV R0, RZ, RZ, -R0 ;  /* 0x000000ffff008224 */ /* 0x000fe200078e0a00 */
[----:B------:R-:W-:Y:S01]  /*f270*/  ISETP.GT.U32.AND P0, PT, R18, R6, PT ;  /* 0x000000061200720c */ /* 0x000fe20003f04070 */
[----:B------:R-:W-:-:S02]  /*f280*/  IMAD.MOV R13, RZ, RZ, -R9 ;  /* 0x000000ffff0d7224 */ /* 0x000fc400078e0a09 */
[----:B------:R-:W-:Y:S01]  /*f290*/  @!P6 IMAD.IADD R10, R10, 0x1, -R18 ;  /* 0x000000010a0ae824 */ /* 0x000fe200078e0a12 */
[----:B------:R0:W-:Y:S01]  /*f2a0*/  STL [R1+0xac], R0 ;  /* 0x0000ac0001007387 */ /* 0x0001e20000100800 */
[C---:B------:R-:W-:Y:S02]  /*f2b0*/  IMAD R4, R18.reuse, R14, R4 ;  /* 0x0000000e12047224 */ /* 0x040fe400078e0204 */
[C---:B------:R-:W-:Y:S02]  /*f2c0*/  IMAD R3, R18.reuse, R13, R3 ;  /* 0x0000000d12037224 */ /* 0x040fe400078e0203 */
[----:B------:R-:W-:Y:S01]  /*f2d0*/  IMAD.MOV.U32 R9, RZ, RZ, R12 ;  /* 0x000000ffff097224 */ /* 0x000fe200078e000c */
[----:B------:R-:W-:Y:S01]  /*f2e0*/  ISETP.GT.U32.AND P6, PT, R18, R4, PT ;  /* 0x000000041200720c */ /* 0x000fe20003fc4070 */
[----:B------:R-:W-:Y:S02]  /*f2f0*/  @!P3 IMAD.IADD R5, R5, 0x1, -R18 ;  /* 0x000000010505b824 */ /* 0x000fe400078e0a12 */
[----:B------:R-:W-:-:S02]  /*f300*/  IMAD.MOV.U32 R12, RZ, RZ, R11 ;  /* 0x000000ffff0c7224 */ /* 0x000fc400078e000b */
[----:B0-----:R-:W-:Y:S01]  /*f310*/  IMAD.MOV.U32 R0, RZ, RZ, R10 ;  /* 0x000000ffff007224 */ /* 0x001fe200078e000a */
[----:B------:R-:W-:Y:S01]  /*f320*/  ISETP.GT.U32.AND P3, PT, R18, R5, PT ;  /* 0x000000051200720c */ /* 0x000fe20003f64070 */
[----:B------:R-:W-:Y:S01]  /*f330*/  @!P4 IMAD.MOV R12, RZ, RZ, -R12 ;  /* 0x000000ffff0cc224 */ /* 0x000fe200078e0a0c */
[----:B------:R-:W-:Y:S01]  /*f340*/  ISETP.GE.AND P4, PT, R2, RZ, PT ;  /* 0x000000ff0200720c */ /* 0x000fe20003f86270 */
[----:B------:R-:W-:Y:S01]  /*f350*/  @!P1 IMAD.MOV R0, RZ, RZ, -R0 ;  /* 0x000000ffff009224 */ /* 0x000fe200078e0a00 */
[----:B------:R-:W-:Y:S01]  /*f360*/  ISETP.GT.U32.AND P1, PT, R18, R3, PT ;  /* 0x000000031200720c */ /* 0x000fe20003f24070 */
[----:B------:R-:W-:Y:S01]  /*f370*/  @!P0 IMAD.IADD R6, R6, 0x1, -R18 ;  /* 0x0000000106068824 */ /* 0x000fe200078e0a12 */
[----:B------:R-:W-:Y:S01]  /*f380*/  STL [R1+0xb4], R12 ;  /* 0x0000b40c01007387 */ /* 0x000fe20000100800 */
[----:B------:R-:W-:Y:S01]  /*f390*/  IMAD.HI.U32 R11, R25, R9, RZ ;  /* 0x00000009190b7227 */ /* 0x000fe200078e00ff */
[----:B------:R-:W-:Y:S02]  /*f3a0*/  ISETP.GE.AND P0, PT, R7, RZ, PT ;  /* 0x000000ff0700720c */ /* 0x000fe40003f06270 */
[----:B------:R0:W-:Y:S01]  /*f3b0*/  STL [R1+0xd0], R0 ;  /* 0x0000d00001007387 */ /* 0x0001e20000100800 */
[----:B------:R-:W-:-:S02]  /*f3c0*/  IMAD.MOV R11, RZ, RZ, -R11 ;  /* 0x000000ffff0b7224 */ /* 0x000fc400078e0a0b */
[--C-:B------:R-:W-:Y:S02]  /*f3d0*/  @!P6 IMAD.IADD R4, R4, 0x1, -R18.reuse ;  /* 0x000000010404e824 */ /* 0x100fe400078e0a12 */
[----:B------:R-:W-:Y:S02]  /*f3e0*/  IMAD R2, R18, R11, R9 ;  /* 0x0000000b12027224 */ /* 0x000fe400078e0209 */
[--C-:B------:R-:W-:Y:S02]  /*f3f0*/  @!P1 IMAD.IADD R3, R3, 0x1, -R18.reuse ;  /* 0x0000000103039824 */ /* 0x100fe400078e0a12 */
[----:B------:R-:W-:Y:S01]  /*f400*/  @!P3 IMAD.IADD R5, R5, 0x1, -R18 ;  /* 0x000000010505b824 */ /* 0x000fe200078e0a12 */
[----:B------:R-:W-:Y:S01]  /*f410*/  ISETP.GE.AND P3, PT, R8, RZ, PT ;  /* 0x000000ff0800720c */ /* 0x000fe20003f66270 */
[----:B0-----:R-:W-:Y:S01]  /*f420*/  IMAD.MOV.U32 R0, RZ, RZ, R6 ;  /* 0x000000ffff007224 */ /* 0x001fe200078e0006 */
[----:B------:R-:W-:Y:S01]  /*f430*/  ISETP.GT.U32.AND P1, PT, R18, R3, PT ;  /* 0x000000031200720c */ /* 0x000fe20003f24070 */
[----:B------:R-:W-:-:S02]  /*f440*/  VIADD R9, R19, 0x52 ;  /* 0x0000005213097836 */ /* 0x000fc40000000000 */
[----:B------:R-:W-:Y:S01]  /*f450*/  @!P5 IMAD.MOV R0, RZ, RZ, -R0 ;  /* 0x000000ffff00d224 */ /* 0x000fe200078e0a00 */
[----:B------:R-:W-:Y:S01]  /*f460*/  ISETP.GT.U32.AND P5, PT, R18, R4, PT ;  /* 0x000000041200720c */ /* 0x000fe20003fa4070 */
[----:B------:R-:W-:Y:S01]  /*f470*/  VIADD R8, R19, 0x50 ;  /* 0x0000005013087836 */ /* 0x000fe20000000000 */
[----:B------:R-:W-:Y:S01]  /*f480*/  ISETP.GE.AND P6, PT, R9, RZ, PT ;  /* 0x000000ff0900720c */ /* 0x000fe20003fc6270 */
[C---:B------:R-:W-:Y:S01]  /*f490*/  VIADD R6, R19.reuse, 0x4e ;  /* 0x0000004e13067836 */ /* 0x040fe20000000000 */
[----:B------:R0:W-:Y:S01]  /*f4a0*/  STL [R1+0xd8], R0 ;  /* 0x0000d80001007387 */ /* 0x0001e20000100800 */
[----:B------:R-:W-:Y:S01]  /*f4b0*/  IABS R9, R9 ;  /* 0x0000000900097213 */ /* 0x000fe20000000000 */
[C---:B------:R-:W-:Y:S01]  /*f4c0*/  VIADD R12, R19.reuse, 0x4a ;  /* 0x0000004a130c7836 */ /* 0x040fe20000000000 */
[----:B------:R-:W-:Y:S01]  /*f4d0*/  IABS R7, R8 ;  /* 0x0000000800077213 */ /* 0x000fe20000000000 */
[----:B------:R-:W-:Y:S01]  /*f4e0*/  VIADD R14, R19, 0x42 ;  /* 0x00000042130e7836 */ /* 0x000fe20000000000 */
[----:B------:R-:W-:Y:S01]  /*f4f0*/  IABS R13, R6 ;  /* 0x00000006000d7213 */ /* 0x000fe20000000000 */
[----:B------:R-:W-:-:S04]  /*f500*/  IMAD.HI.U32 R10, R25, R9, RZ ;  /* 0x00000009190a7227 */ /* 0x000fc800078e00ff */
[----:B0-----:R-:W-:Y:S02]  /*f510*/  IMAD.MOV.U32 R0, RZ, RZ, R5 ;  /* 0x000000ffff007224 */ /* 0x001fe400078e0005 */
[----:B------:R-:W-:Y:S01]  /*f520*/  @!P5 IMAD.IADD R4, R4, 0x1, -R18 ;  /* 0x000000010404d824 */ /* 0x000fe200078e0a12 */
[----:B------:R-:W-:Y:S01]  /*f530*/  ISETP.GE.AND P5, PT, R8, RZ, PT ;  /* 0x000000ff0800720c */ /* 0x000fe20003fa6270 */
        /* <DEDUP_REMOVED lines=8> */
[----:B------:R-:W-:-:S02]  /*f5c0*/  IMAD.MOV.U32 R11, RZ, RZ, R4 ;  /* 0x000000ffff0b7224 */ /* 0x000fc400078e0004 */
[----:B------:R-:W-:-:S04]  /*f5d0*/  IMAD.HI.U32 R5, R25, R7, RZ ;  /* 0x0000000719057227 */ /* 0x000fc800078e00ff */
[----:B------:R-:W-:Y:S02]  /*f5e0*/  @!P2 IMAD.IADD R2, R2, 0x1, -R18 ;  /* 0x000000010202a824 */ /* 0x000fe400078e0a12 */
[----:B0-----:R-:W-:Y:S02]  /*f5f0*/  IMAD.MOV.U32 R0, RZ, RZ, R3 ;  /* 0x000000ffff007224 */ /* 0x001fe400078e0003 */
[----:B------:R-:W-:Y:S01]  /*f600*/  @!P4 IMAD.MOV R11, RZ, RZ, -R11 ;  /* 0x000000ffff0bc224 */ /* 0x000fe200078e0a0b */
[C---:B------:R-:W-:Y:S01]  /*f610*/  ISETP.GT.U32.AND P2, PT, R18.reuse, R2, PT ;  /* 0x000000021200720c */ /* 0x040fe20003f44070 */
[----:B------:R-:W-:Y:S01]  /*f620*/  @!P0 IMAD.MOV R0, RZ, RZ, -R0 ;  /* 0x000000ffff008224 */ /* 0x000fe200078e0a00 */
[----:B------:R-:W-:Y:S01]  /*f630*/  ISETP.GT.U32.AND P0, PT, R18, R9, PT ;  /* 0x000000091200720c */ /* 0x000fe20003f04070 */
[----:B------:R-:W-:Y:S01]  /*f640*/  IMAD.MOV R5, RZ, RZ, -R5 ;  /* 0x000000ffff057224 */ /* 0x000fe200078e0a05 */
[----:B------:R0:W-:Y:S01]  /*f650*/  STL [R1+0xdc], R11 ;  /* 0x0000dc0b01007387 */ /* 0x0001e20000100800 */
[----:B------:R-:W-:-:S02]  /*f660*/  VIADD R6, R19, 0x4c ;  /* 0x0000004c13067836 */ /* 0x000fc40000000000 */
[----:B------:R-:W-:Y:S01]  /*f670*/  IMAD R7, R18, R5, R7 ;  /* 0x0000000512077224 */ /* 0x000fe200078e0207 */
[----:B------:R1:W-:Y:S01]  /*f680*/  STL [R1+0xe4], R0 ;  /* 0x0000e40001007387 */ /* 0x0003e20000100800 */
[----:B------:R-:W-:Y:S01]  /*f690*/  IMAD.HI.U32 R5, R25, R13, RZ ;  /* 0x0000000d19057227 */ /* 0x000fe200078e00ff */
[----:B------:R-:W-:Y:S02]  /*f6a0*/  IABS R8, R6 ;  /* 0x0000000600087213 */ /* 0x000fe40000000000 */
[----:B------:R-:W-:Y:S01]  /*f6b0*/  ISETP.GE.AND P4, PT, R6, RZ, PT ;  /* 0x000000ff0600720c */ /* 0x000fe20003f86270 */
[--C-:B------:R-:W-:Y:S01]  /*f6c0*/  @!P2 IMAD.IADD R2, R2, 0x1, -R18.reuse ;  /* 0x000000010202a824 */ /* 0x100fe200078e0a12 */
[----:B------:R-:W-:Y:S01]  /*f6d0*/  ISETP.GE.AND P2, PT, R12, RZ, PT ;  /* 0x000000ff0c00720c */ /* 0x000fe20003f46270 */
[----:B------:R-:W-:Y:S01]  /*f6e0*/  @!P0 IMAD.IADD R9, R9, 0x1, -R18 ;  /* 0x0000000109098824 */ /* 0x000fe200078e0a12 */
[----:B------:R-:W-:Y:S01]  /*f6f0*/  IABS R12, R12 ;  /* 0x0000000c000c7213 */ /* 0x000fe20000000000 */
[----:B------:R-:W-:Y:S01]  /*f700*/  IMAD.MOV R5, RZ, RZ, -R5 ;  /* 0x000000ffff057224 */ /* 0x000fe200078e0a05 */
[----:B0-----:R-:W-:Y:S01]  /*f710*/  IABS R11, R20 ;  /* 0x00000014000b7213 */ /* 0x001fe20000000000 */
[----:B-1----:R-:W-:Y:S01]  /*f720*/  IMAD.MOV.U32 R0, RZ, RZ, R2 ;  /* 0x000000ffff007224 */ /* 0x002fe200078e0002 */
[----:B------:R-:W-:Y:S01]  /*f730*/  ISETP.GT.U32.AND P0, PT, R18, R9, PT ;  /* 0x000000091200720c */ /* 0x000fe20003f04070 */
[----:B------:R-:W-:-:S04]  /*f740*/  IMAD.HI.U32 R3, R25, R8, RZ ;  /* 0x0000000819037227 */ /* 0x000fc800078e00ff */
[----:B------:R-:W-:Y:S01]  /*f750*/  @!P3 IMAD.MOV R0, RZ, RZ, -R0 ;  /* 0x000000ffff00b224 */ /* 0x000fe200078e0a00 */
[C---:B------:R-:W-:Y:S01]  /*f760*/  ISETP.GT.U32.AND P3, PT, R18.reuse, R7, PT ;  /* 0x000000071200720c */ /* 0x040fe20003f64070 */
[----:B------:R-:W-:Y:S01]  /*f770*/  IMAD R13, R18, R5, R13 ;  /* 0x00000005120d7224 */ /* 0x000fe200078e020d */
[----:B------:R-:W-:Y:S01]  /*f780*/  IABS R5, R14 ;  /* 0x0000000e00057213 */ /* 0x000fe20000000000 */
[----:B------:R-:W-:Y:S01]  /*f790*/  IMAD.MOV R3, RZ, RZ, -R3 ;  /* 0x000000ffff037224 */ /* 0x000fe200078e0a03 */
[----:B------:R0:W-:Y:S01]  /*f7a0*/  STL [R1+0xd4], R0 ;  /* 0x0000d40001007387 */ /* 0x0001e20000100800 */
[----:B------:R-:W-:-:S04]  /*f7b0*/  IMAD.HI.U32 R4, R25, R12, RZ ;  /* 0x0000000c19047227 */ /* 0x000fc800078e00ff */
[----:B------:R-:W-:Y:S01]  /*f7c0*/  @!P0 IMAD.IADD R9, R9, 0x1, -R18 ;  /* 0x0000000109098824 */ /* 0x000fe200078e0a12 */
[C---:B------:R-:W-:Y:S01]  /*f7d0*/  ISETP.GT.U32.AND P0, PT, R18.reuse, R13, PT ;  /* 0x0000000d1200720c */ /* 0x040fe20003f04070 */
[C---:B------:R-:W-:Y:S02]  /*f7e0*/  IMAD R8, R18.reuse, R3, R8 ;  /* 0x0000000312087224 */ /* 0x040fe400078e0208 */
[----:B------:R-:W-:Y:S02]  /*f7f0*/  @!P3 IMAD.IADD R7, R7, 0x1, -R18 ;  /* 0x000000010707b824 */ /* 0x000fe400078e0a12 */
[----:B------:R-:W-:Y:S01]  /*f800*/  IMAD.HI.U32 R2, R25, R10, RZ ;  /* 0x0000000a19027227 */ /* 0x000fe200078e00ff */
[----:B------:R-:W-:-:S03]  /*f810*/  ISETP.GT.U32.AND P3, PT, R18, R8, PT ;  /* 0x000000081200720c */ /* 0x000fc60003f64070 */
[----:B0-----:R-:W-:Y:S02]  /*f820*/  IMAD.MOV.U32 R0, RZ, RZ, R9 ;  /* 0x000000ffff007224 */ /* 0x001fe400078e0009 */
[----:B------:R-:W-:-:S04]  /*f830*/  IMAD.HI.U32 R3, R25, R11, RZ ;  /* 0x0000000b19037227 */ /* 0x000fc800078e00ff */
[----:B------:R-:W-:Y:S01]  /*f840*/  @!P0 IMAD.IADD R13, R13, 0x1, -R18 ;  /* 0x000000010d0d8824 */ /* 0x000fe200078e0a12 */
[----:B------:R-:W-:Y:S01]  /*f850*/  ISETP.GT.U32.AND P0, PT, R18, R7, PT ;  /* 0x000000071200720c */ /* 0x000fe20003f04070 */
[----:B------:R-:W-:Y:S02]  /*f860*/  IMAD.MOV R4, RZ, RZ, -R4 ;  /* 0x000000ffff047224 */ /* 0x000fe400078e0a04 */
[----:B------:R-:W-:Y:S01]  /*f870*/  @!P3 IMAD.IADD R8, R8, 0x1, -R18 ;  /* 0x000000010808b824 */ /* 0x000fe200078e0a12 */
[C---:B------:R-:W-:Y:S01]  /*f880*/  ISETP.GT.U32.AND P3, PT, R18.reuse, R13, PT ;  /* 0x0000000d1200720c */ /* 0x040fe20003f64070 */
[----:B------:R-:W-:Y:S02]  /*f890*/  IMAD.MOV R2, RZ, RZ, -R2 ;  /* 0x000000ffff027224 */ /* 0x000fe400078e0a02 */
[----:B------:R-:W-:Y:S01]  /*f8a0*/  @!P6 IMAD.MOV R0, RZ, RZ, -R0 ;  /* 0x000000ffff00e224 */ /* 0x000fe200078e0a00 */
[----:B------:R-:W-:Y:S01]  /*f8b0*/  ISETP.GT.U32.AND P6, PT, R18, R8, PT ;  /* 0x000000081200720c */ /* 0x000fe20003fc4070 */
[----:B------:R-:W-:-:S02]  /*f8c0*/  IMAD.MOV R3, RZ, RZ, -R3 ;  /* 0x000000ffff037224 */ /* 0x000fc400078e0a03 */
[C---:B------:R-:W-:Y:S01]  /*f8d0*/  IMAD R12, R18.reuse, R4, R12 ;  /* 0x00000004120c7224 */ /* 0x040fe200078e020c */
[----:B------:R0:W-:Y:S01]  /*f8e0*/  STL [R1+0xc8], R0 ;  /* 0x0000c80001007387 */ /* 0x0001e20000100800 */
[----:B------:R-:W-:Y:S02]  /*f8f0*/  @!P0 IMAD.IADD R7, R7, 0x1, -R18 ;  /* 0x0000000107078824 */ /* 0x000fe400078e0a12 */
[C---:B------:R-:W-:Y:S01]  /*f900*/  IMAD R10, R18.reuse, R2, R10 ;  /* 0x00000002120a7224 */ /* 0x040fe200078e020a */
[----:B------:R-:W-:Y:S01]  /*f910*/  IABS R2, R15 ;  /* 0x0000000f00027213 */ /* 0x000fe20000000000 */
[C---:B------:R-:W-:Y:S01]  /*f920*/  IMAD R11, R18.reuse, R3, R11 ;  /* 0x00000003120b7224 */ /* 0x040fe200078e020b */
[C---:B------:R-:W-:Y:S01]  /*f930*/  ISETP.GT.U32.AND P0, PT, R18.reuse, R12, PT ;  /* 0x0000000c1200720c */ /* 0x040fe20003f04070 */
[----:B------:R-:W-:Y:S01]  /*f940*/  @!P3 IMAD.IADD R13, R13, 0x1, -R18 ;  /* 0x000000010d0db824 */ /* 0x000fe200078e0a12 */
[----:B------:R-:W-:Y:S01]  /*f950*/  ISETP.GT.U32.AND P3, PT, R18, R10, PT ;  /* 0x0000000a1200720c */ /* 0x000fe20003f64070 */
[----:B------:R-:W-:-:S04]  /*f960*/  IMAD.HI.U32 R22, R25, R2, RZ ;  /* 0x0000000219167227 */ /* 0x000fc800078e00ff */
[----:B0-----:R-:W-:Y:S02]  /*f970*/  IMAD.MOV.U32 R0, RZ, RZ, R7 ;  /* 0x000000ffff007224 */ /* 0x001fe400078e0007 */
[----:B------:R-:W-:Y:S02]  /*f980*/  IMAD.MOV R22, RZ, RZ, -R22 ;  /* 0x000000ffff167224 */ /* 0x000fe400078e0a16 */
        /* <DEDUP_REMOVED lines=9> */
[--C-:B------:R-:W-:Y:S01]  /*fa20*/  @!P6 IMAD.IADD R8, R8, 0x1, -R18.reuse ;  /* 0x000000010808e824 */ /* 0x100fe200078e0a12 */
[----:B------:R-:W-:Y:S01]  /*fa30*/  ISETP.GT.U32.AND P6, PT, R18, R2, PT ;  /* 0x000000021200720c */ /* 0x000fe20003fc4070 */
[--C-:B------:R-:W-:Y:S01]  /*fa40*/  @!P3 IMAD.IADD R10, R10, 0x1, -R18.reuse ;  /* 0x000000010a0ab824 */ /* 0x100fe200078e0a12 */
[----:B------:R-:W-:Y:S01]  /*fa50*/  IABS R3, R6 ;  /* 0x0000000600037213 */ /* 0x000fe20000000000 */
[----:B------:R-:W-:Y:S01]  /*fa60*/  @!P5 IMAD.IADD R11, R11, 0x1, -R18 ;  /* 0x000000010b0bd824 */ /* 0x000fe200078e0a12 */
[----:B------:R-:W-:Y:S01]  /*fa70*/  ISETP.GT.U32.AND P5, PT, R18, R12, PT ;  /* 0x0000000c1200720c */ /* 0x000fe20003fa4070 */
[----:B0-----:R-:W-:-:S02]  /*fa80*/  IMAD.MOV.U32 R0, RZ, RZ, R13 ;  /* 0x000000ffff007224 */ /* 0x001fc400078e000d */
[----:B------:R-:W-:Y:S01]  /*fa90*/  IMAD.HI.U32 R21, R25, R5, RZ ;  /* 0x0000000519157227 */ /* 0x000fe200078e00ff */
[----:B------:R-:W-:-:S03]  /*faa0*/  ISETP.GT.U32.AND P3, PT, R18, R11, PT ;  /* 0x0000000b1200720c */ /* 0x000fc60003f64070 */
[----:B------:R-:W-:-:S04]  /*fab0*/  IMAD.HI.U32 R9, R25, R4, RZ ;  /* 0x0000000419097227 */ /* 0x000fc800078e00ff */
[----:B------:R-:W-:Y:S01]  /*fac0*/  @!P1 IMAD.MOV R0, RZ, RZ, -R0 ;  /* 0x000000ffff009224 */ /* 0x000fe200078e0a00 */
[----:B------:R-:W-:Y:S01]  /*fad0*/  ISETP.GT.U32.AND P1, PT, R18, R10, PT ;  /* 0x0000000a1200720c */ /* 0x000fe20003f24070 */
[----:B------:R-:W-:-:S03]  /*fae0*/  IMAD.HI.U32 R7, R25, R3, RZ ;  /* 0x0000000319077227 */ /* 0x000fc600078e00ff */
[----:B------:R0:W-:Y:S01]  /*faf0*/  STL [R1+0xa0], R0 ;  /* 0x0000a00001007387 */ /* 0x0001e20000100800 */
[----:B------:R-:W-:Y:S02]  /*fb00*/  IMAD.MOV R21, RZ, RZ, -R21 ;  /* 0x000000ffff157224 */ /* 0x000fe400078e0a15 */
[----:B------:R-:W-:Y:S02]  /*fb10*/  IMAD.MOV R9, RZ, RZ, -R9 ;  /* 0x000000ffff097224 */ /* 0x000fe400078e0a09 */
[----:B------:R-:W-:Y:S02]  /*fb20*/  IMAD.MOV R7, RZ, RZ, -R7 ;  /* 0x000000ffff077224 */ /* 0x000fe400078e0a07 */
[C---:B------:R-:W-:Y:S02]  /*fb30*/  IMAD R5, R18.reuse, R21, R5 ;  /* 0x0000001512057224 */ /* 0x040fe400078e0205 */
[----:B------:R-:W-:Y:S02]  /*fb40*/  IMAD R4, R18, R9, R4 ;  /* 0x0000000912047224 */ /* 0x000fe400078e0204 */
[----:B0-----:R-:W-:-:S02]  /*fb50*/  IMAD.MOV.U32 R0, RZ, RZ, R8 ;  /* 0x000000ffff007224 */ /* 0x001fc400078e0008 */
[----:B------:R-:W-:Y:S02]  /*fb60*/  @!P6 IMAD.IADD R2, R2, 0x1, -R18 ;  /* 0x000000010202e824 */ /* 0x000fe400078e0a12 */
[C---:B------:R-:W-:Y:S02]  /*fb70*/  IMAD R3, R18.reuse, R7, R3 ;  /* 0x0000000712037224 */ /* 0x040fe400078e0203 */
[----:B------:R-:W-:Y:S01]  /*fb80*/  @!P4 IMAD.MOV R0, RZ, RZ, -R0 ;  /* 0x000000ffff00c224 */ /* 0x000fe200078e0a00 */
[----:B------:R-:W-:Y:S01]  /*fb90*/  ISETP.GT.U32.AND P4, PT, R18, R5, PT ;  /* 0x000000051200720c */ /* 0x000fe20003f84070 */
[--C-:B------:R-:W-:Y:S01]  /*fba0*/  @!P5 IMAD.IADD R12, R12, 0x1, -R18.reuse ;  /* 0x000000010c0cd824 */ /* 0x100fe200078e0a12 */
[----:B------:R-:W-:Y:S01]  /*fbb0*/  ISETP.GT.U32.AND P5, PT, R18, R4, PT ;  /* 0x000000041200720c */ /* 0x000fe20003fa4070 */
[--C-:B------:R-:W-:Y:S01]  /*fbc0*/  @!P1 IMAD.IADD R10, R10, 0x1, -R18.reuse ;  /* 0x000000010a0a9824 */ /* 0x100fe200078e0a12 */
[C---:B------:R-:W-:Y:S01]  /*fbd0*/  ISETP.GT.U32.AND P6, PT, R18.reuse, R2, PT ;  /* 0x000000021200720c */ /* 0x040fe20003fc4070 */
[C---:B------:R-:W-:Y:S01]  /*fbe0*/  VIADD R7, R19.reuse, 0x3c ;  /* 0x0000003c13077836 */ /* 0x040fe20000000000 */
[----:B------:R-:W-:Y:S01]  /*fbf0*/  ISETP.GT.U32.AND P1, PT, R18, R3, PT ;  /* 0x000000031200720c */ /* 0x000fe20003f24070 */
[----:B------:R-:W-:Y:S01]  /*fc00*/  VIADD R9, R19, 0x3a ;  /* 0x0000003a13097836 */ /* 0x000fe20000000000 */
[----:B------:R0:W-:Y:S01]  /*fc10*/  STL [R1+0x9c], R0 ;  /* 0x00009c0001007387 */ /* 0x0001e20000100800 */
        /* <DEDUP_REMOVED lines=8> */
[----:B------:R-:W-:Y:S01]  /*fca0*/  IMAD.HI.U32 R16, R25, R8, RZ ;  /* 0x0000000819107227 */ /* 0x000fe200078e00ff */
[----:B------:R-:W-:-:S03]  /*fcb0*/  ISETP.GE.AND P5, PT, R17, RZ, PT ;  /* 0x000000ff1100720c */ /* 0x000fc60003fa6270 */
[--C-:B------:R-:W-:Y:S01]  /*fcc0*/  @!P6 IMAD.IADD R2, R2, 0x1, -R18.reuse ;  /* 0x000000010202e824 */ /* 0x100fe200078e0a12 */
[----:B------:R-:W-:Y:S01]  /*fcd0*/  ISETP.GE.AND P6, PT, R15, RZ, PT ;  /* 0x000000ff0f00720c */ /* 0x000fe20003fc6270 */
[----:B0-----:R-:W-:Y:S02]  /*fce0*/  IMAD.MOV.U32 R0, RZ, RZ, R11 ;  /* 0x000000ffff007224 */ /* 0x001fe400078e000b */
[----:B------:R-:W-:Y:S01]  /*fcf0*/  @!P1 IMAD.IADD R3, R3, 0x1, -R18 ;  /* 0x0000000103039824 */ /* 0x000fe200078e0a12 */
[C---:B------:R-:W-:Y:S01]  /*fd00*/  ISETP.GT.U32.AND P1, PT, R18.reuse, R5, PT ;  /* 0x000000051200720c */ /* 0x040fe20003f24070 */
[----:B------:R-:W-:Y:S01]  /*fd10*/  @!P2 IMAD.MOV R20, RZ, RZ, -R20 ;  /* 0x000000ffff14a224 */ /* 0x000fe200078e0a14 */
[C---:B------:R-:W-:Y:S01]  /*fd20*/  ISETP.GT.U32.AND P2, PT, R18.reuse, R4, PT ;  /* 0x000000041200720c */ /* 0x040fe20003f44070 */
[----:B------:R-:W-:Y:S02]  /*fd30*/  IMAD.MOV R16, RZ, RZ, -R16 ;  /* 0x000000ffff107224 */ /* 0x000fe400078e0a10 */
[----:B------:R-:W-:Y:S01]  /*fd40*/  IMAD.HI.U32 R15, R25, R13, RZ ;  /* 0x0000000d190f7227 */ /* 0x000fe200078e00ff */
[----:B------:R-:W-:Y:S03]  /*fd50*/  STL [R1+0x5c], R20 ;  /* 0x00005c1401007387 */ /* 0x000fe60000100800 */
[----:B------:R-:W-:Y:S01]  /*fd60*/  @!P0 IMAD.MOV R0, RZ, RZ, -R0 ;  /* 0x000000ffff008224 */ /* 0x000fe200078e0a00 */
[C---:B------:R-:W-:Y:S01]  /*fd70*/  ISETP.GT.U32.AND P0, PT, R18.reuse, R3, PT ;  /* 0x000000031200720c */ /* 0x040fe20003f04070 */
[----:B------:R-:W-:-:S02]  /*fd80*/  IMAD R8, R18, R16, R8 ;  /* 0x0000001012087224 */ /* 0x000fc400078e0208 */
[----:B------:R-:W-:Y:S01]  /*fd90*/  IMAD.MOV R12, RZ, RZ, -R15 ;  /* 0x000000ffff0c7224 */ /* 0x000fe200078e0a0f */
[----:B------:R0:W-:Y:S01]  /*fda0*/  STL [R1+0x54], R0 ;  /* 0x0000540001007387 */ /* 0x0001e20000100800 */
[----:B------:R-:W-:Y:S01]  /*fdb0*/  IMAD.MOV.U32 R11, RZ, RZ, R10 ;  /* 0x000000ffff0b7224 */ /* 0x000fe200078e000a */
[----:B------:R-:W-:Y:S01]  /*fdc0*/  IABS R15, R23 ;  /* 0x00000017000f7213 */ /* 0x000fe20000000000 */
[----:B------:R-:W-:Y:S02]  /*fdd0*/  VIADD R14, R19, 0x38 ;  /* 0x00000038130e7836 */ /* 0x000fe40000000000 */
[----:B------:R-:W-:Y:S01]  /*fde0*/  @!P3 IMAD.MOV R11, RZ, RZ, -R11 ;  /* 0x000000ffff0bb224 */ /* 0x000fe200078e0a0b */
[----:B------:R-:W-:Y:S01]  /*fdf0*/  ISETP.GT.U32.AND P3, PT, R18, R8, PT ;  /* 0x000000081200720c */ /* 0x000fe20003f64070 */
[--C-:B------:R-:W-:Y:S01]  /*fe00*/  @!P1 IMAD.IADD R5, R5, 0x1, -R18.reuse ;  /* 0x0000000105059824 */ /* 0x100fe200078e0a12 */
[----:B------:R-:W-:Y:S01]  /*fe10*/  IABS R10, R14 ;  /* 0x0000000e000a7213 */ /* 0x000fe20000000000 */
[----:B------:R-:W-:Y:S01]  /*fe20*/  @!P2 IMAD.IADD R4, R4, 0x1, -R18 ;  /* 0x000000010404a824 */ /* 0x000fe200078e0a12 */
[----:B------:R-:W-:Y:S01]  /*fe30*/  STL [R1+0x4c], R11 ;  /* 0x00004c0b01007387 */ /* 0x000fe20000100800 */
[----:B0-----:R-:W-:Y:S01]  /*fe40*/  IMAD.MOV.U32 R0, RZ, RZ, R2 ;  /* 0x000000ffff007224 */ /* 0x001fe200078e0002 */
[----:B------:R-:W-:Y:S01]  /*fe50*/  ISETP.GE.AND P2, PT, R7, RZ, PT ;  /* 0x000000ff0700720c */ /* 0x000fe20003f46270 */
[----:B------:R-:W-:-:S02]  /*fe60*/  IMAD R2, R18, R12, R13 ;  /* 0x0000000c12027224 */ /* 0x000fc400078e020d */
[----:B------:R-:W-:Y:S01]  /*fe70*/  @!P6 IMAD.MOV R0, RZ, RZ, -R0 ;  /* 0x000000ffff00e224 */ /* 0x000fe200078e0a00 */
[----:B------:R-:W-:Y:S01]  /*fe80*/  ISETP.GE.AND P6, PT, R6, RZ, PT ;  /* 0x000000ff0600720c */ /* 0x000fe20003fc6270 */
[----:B------:R-:W-:Y:S01]  /*fe90*/  IMAD.MOV.U32 R12, RZ, RZ, R5 ;  /* 0x000000ffff0c7224 */ /* 0x000fe200078e0005 */
[----:B------:R-:W-:Y:S01]  /*fea0*/  ISETP.GT.U32.AND P1, PT, R18, R2, PT ;  /* 0x000000021200720c */ /* 0x000fe20003f24070 */
[----:B------:R-:W-:Y:S01]  /*feb0*/  IMAD.HI.U32 R7, R25, R10, RZ ;  /* 0x0000000a19077227 */ /* 0x000fe200078e00ff */
[----:B------:R0:W-:Y:S03]  /*fec0*/  STL [R1+0x44], R0 ;  /* 0x0000440001007387 */ /* 0x0001e60000100800 */
[----:B------:R-:W-:Y:S02]  /*fed0*/  @!P4 IMAD.MOV R12, RZ, RZ, -R12 ;  /* 0x000000ffff0cc224 */ /* 0x000fe400078e0a0c */
[--C-:B------:R-:W-:Y:S01]  /*fee0*/  @!P0 IMAD.IADD R3, R3, 0x1, -R18.reuse ;  /* 0x0000000103038824 */ /* 0x100fe200078e0a12 */
[----:B------:R-:W-:Y:S01]  /*fef0*/  ISETP.GE.AND P0, PT, R9, RZ, PT ;  /* 0x000000ff0900720c */ /* 0x000fe20003f06270 */
[----:B------:R-:W-:Y:S01]  /*ff00*/  @!P3 IMAD.IADD R8, R8, 0x1, -R18 ;  /* 0x000000010808b824 */ /* 0x000fe200078e0a12 */
[----:B------:R1:W-:Y:S01]  /*ff10*/  STL [R1+0x40], R12 ;  /* 0x0000400c01007387 */ /* 0x0003e20000100800 */
[----:B------:R-:W-:Y:S01]  /*ff20*/  IMAD.MOV R5, RZ, RZ, -R7 ;  /* 0x000000ffff057224 */ /* 0x000fe200078e0a07 */
[----:B------:R-:W-:Y:S01]  /*ff30*/  ISETP.GE.AND P3, PT, R14, RZ, PT ;  /* 0x000000ff0e00720c */ /* 0x000fe20003f66270 */
[----:B0-----:R-:W-:-:S02]  /*ff40*/  IMAD.MOV.U32 R0, RZ, RZ, R4 ;  /* 0x000000ffff007224 */ /* 0x001fc400078e0004 */
[C---:B------:R-:W-:Y:S02]  /*ff50*/  VIADD R6, R19.reuse, 0x36 ;  /* 0x0000003613067836 */ /* 0x040fe40000000000 */
        /* <DEDUP_REMOVED lines=8> */
[C---:B------:R-:W-:Y:S01]  /*ffe0*/  VIADD R7, R19.reuse, 0x30 ;  /* 0x0000003013077836 */ /* 0x040fe20000000000 */
[----:B------:R-:W-:Y:S01]  /*fff0*/  ISETP.GE.AND P5, PT, R6, RZ, PT ;  /* 0x000000ff0600720c */ /* 0x000fe20003fa6270 */
[C---:B------:R-:W-:Y:S01]  /*10000*/  VIADD R6, R19.reuse, 0x34 ;  /* 0x0000003413067836 */ /* 0x040fe20000000000 */
[----:B-1----:R-:W-:Y:S01]  /*10010*/  IABS R12, R26 ;  /* 0x0000001a000c7213 */ /* 0x002fe20000000000 */
[----:B------:R-:W-:-:S02]  /*10020*/  VIADD R14, R19, 0x2e ;  /* 0x0000002e130e7836 */ /* 0x000fc40000000000 */
[----:B0-----:R-:W-:Y:S01]  /*10030*/  IMAD.MOV.U32 R0, RZ, RZ, R3 ;  /* 0x000000ffff007224 */ /* 0x001fe200078e0003 */
[----:B------:R-:W-:Y:S01]  /*10040*/  IABS R13, R6 ;  /* 0x00000006000d7213 */ /* 0x000fe20000000000 */
[----:B------:R-:W-:-:S04]  /*10050*/  IMAD.HI.U32 R3, R25, R11, RZ ;  /* 0x0000000b19037227 */ /* 0x000fc800078e00ff */
[----:B------:R-:W-:Y:S01]  /*10060*/  @!P6 IMAD.MOV R0, RZ, RZ, -R0 ;  /* 0x000000ffff00e224 */ /* 0x000fe200078e0a00 */
[----:B------:R-:W-:Y:S01]  /*10070*/  ISETP.GT.U32.AND P6, PT, R18, R5, PT ;  /* 0x000000051200720c */ /* 0x000fe20003fc4070 */
[----:B------:R-:W-:Y:S01]  /*10080*/  @!P1 IMAD.IADD R8, R8, 0x1, -R18 ;  /* 0x0000000108089824 */ /* 0x000fe200078e0a12 */
[----:B------:R-:W-:Y:S01]  /*10090*/  ISETP.GE.AND P1, PT, R6, RZ, PT ;  /* 0x000000ff0600720c */ /* 0x000fe20003f26270 */
[----:B------:R-:W-:Y:S01]  /*100a0*/  IMAD.MOV R3, RZ, RZ, -R3 ;  /* 0x000000ffff037224 */ /* 0x000fe200078e0a03 */
[----:B------:R-:W-:Y:S01]  /*100b0*/  IABS R6, R4 ;  /* 0x0000000400067213 */ /* 0x000fe20000000000 */
[----:B------:R-:W-:Y:S01]  /*100c0*/  IMAD.MOV.U32 R10, RZ, RZ, R8 ;  /* 0x000000ffff0a7224 */ /* 0x000fe200078e0008 */
[----:B------:R0:W-:Y:S01]  /*100d0*/  STL [R1+0x6c], R0 ;  /* 0x00006c0001007387 */ /* 0x0001e20000100800 */
[----:B------:R-:W-:Y:S01]  /*100e0*/  IMAD R11, R18, R3, R11 ;  /* 0x00000003120b7224 */ /* 0x000fe200078e020b */
[----:B------:R-:W-:Y:S01]  /*100f0*/  IABS R3, R7 ;  /* 0x0000000700037213 */ /* 0x000fe20000000000 */
[----:B------:R-:W-:Y:S01]  /*10100*/  @!P4 IMAD.IADD R2, R2, 0x1, -R18 ;  /* 0x000000010202c824 */ /* 0x000fe200078e0a12 */
[----:B------:R-:W-:Y:S01]  /*10110*/  ISETP.GE.AND P4, PT, R4, RZ, PT ;  /* 0x000000ff0400720c */ /* 0x000fe20003f86270 */
[----:B------:R-:W-:Y:S01]  /*10120*/  @!P2 IMAD.MOV R10, RZ, RZ, -R10 ;  /* 0x000000ffff0aa224 */ /* 0x000fe200078e0a0a */
[----:B------:R-:W-:Y:S01]  /*10130*/  ISETP.GT.U32.AND P2, PT, R18, R11, PT ;  /* 0x0000000b1200720c */ /* 0x000fe20003f44070 */
[----:B------:R-:W-:-:S02]  /*10140*/  @!P6 IMAD.IADD R5, R5, 0x1, -R18 ;  /* 0x000000010505e824 */ /* 0x000fc400078e0a12 */
[C---:B------:R-:W-:Y:S01]  /*10150*/  IMAD.HI.U32 R4, R25.reuse, R13, RZ ;  /* 0x0000000d19047227 */ /* 0x040fe200078e00ff */
[----:B------:R-:W-:Y:S02]  /*10160*/  STL [R1+0x74], R10 ;  /* 0x0000740a01007387 */ /* 0x000fe40000100800 */
[----:B------:R-:W-:Y:S01]  /*10170*/  ISETP.GT.U32.AND P6, PT, R18, R5, PT ;  /* 0x000000051200720c */ /* 0x000fe20003fc4070 */
[----:B------:R-:W-:Y:S02]  /*10180*/  IMAD.MOV R4, RZ, RZ, -R4 ;  /* 0x000000ffff047224 */ /* 0x000fe400078e0a04 */
[----:B------:R-:W-:-:S04]  /*10190*/  IMAD.HI.U32 R9, R25, R6, RZ ;  /* 0x0000000619097227 */ /* 0x000fc800078e00ff */
[C---:B------:R-:W-:Y:S01]  /*101a0*/  IMAD R13, R18.reuse, R4, R13 ;  /* 0x00000004120d7224 */ /* 0x040fe200078e020d */
[----:B------:R-:W-:Y:S01]  /*101b0*/  IABS R4, R14 ;  /* 0x0000000e00047213 */ /* 0x000fe20000000000 */
[----:B0-----:R-:W-:Y:S02]  /*101c0*/  IMAD.MOV.U32 R0, RZ, RZ, R2 ;  /* 0x000000ffff007224 */ /* 0x001fe400078e0002 */
[--C-:B------:R-:W-:Y:S02]  /*101d0*/  @!P2 IMAD.IADD R11, R11, 0x1, -R18.reuse ;  /* 0x000000010b0ba824 */ /* 0x100fe400078e0a12 */
[----:B------:R-:W-:Y:S01]  /*101e0*/  @!P6 IMAD.IADD R5, R5, 0x1, -R18 ;  /* 0x000000010505e824 */ /* 0x000fe200078e0a12 */
[C---:B------:R-:W-:Y:S01]  /*101f0*/  ISETP.GT.U32.AND P6, PT, R18.reuse, R13, PT ;  /* 0x0000000d1200720c */ /* 0x040fe20003fc4070 */
[----:B------:R-:W-:Y:S01]  /*10200*/  IMAD.MOV R2, RZ, RZ, -R9 ;  /* 0x000000ffff027224 */ /* 0x000fe200078e0a09 */
[C---:B------:R-:W-:Y:S01]  /*10210*/  ISETP.GT.U32.AND P2, PT, R18.reuse, R11, PT ;  /* 0x0000000b1200720c */ /* 0x040fe20003f44070 */
[----:B------:R-:W-:Y:S01]  /*10220*/  @!P0 IMAD.MOV R0, RZ, RZ, -R0 ;  /* 0x000000ffff008224 */ /* 0x000fe200078e0a00 */
[----:B------:R-:W-:Y:S01]  /*10230*/  ISETP.GE.AND P0, PT, R7, RZ, PT ;  /* 0x000000ff0700720c */ /* 0x000fe20003f06270 */
[----:B------:R-:W-:-:S02]  /*10240*/  IMAD R6, R18, R2, R6 ;  /* 0x0000000212067224 */ /* 0x000fc400078e0206 */
[----:B------:R-:W-:Y:S01]  /*10250*/  IMAD.HI.U32 R2, R25, R3, RZ ;  /* 0x0000000319027227 */ /* 0x000fe200078e00ff */
[----:B------:R0:W-:Y:S03]  /*10260*/  STL [R1+0x78], R0 ;  /* 0x0000780001007387 */ /* 0x0001e60000100800 */
[----:B------:R-:W-:Y:S02]  /*10270*/  IMAD.MOV R2, RZ, RZ, -R2 ;  /* 0x000000ffff027224 */ /* 0x000fe400078e0a02 */
[--C-:B------:R-:W-:Y:S02]  /*10280*/  @!P6 IMAD.IADD R13, R13, 0x1, -R18.reuse ;  /* 0x000000010d0de824 */ /* 0x100fe400078e0a12 */
[C---:B------:R-:W-:Y:S02]  /*10290*/  IMAD R3, R18.reuse, R2, R3 ;  /* 0x0000000212037224 */ /* 0x040fe400078e0203 */
[----:B------:R-:W-:Y:S01]  /*102a0*/  @!P2 IMAD.IADD R11, R11, 0x1, -R18 ;  /* 0x000000010b0ba824 */ /* 0x000fe200078e0a12 */
[C---:B------:R-:W-:Y:S01]  /*102b0*/  ISETP.GT.U32.AND P6, PT, R18.reuse, R13, PT ;  /* 0x0000000d1200720c */ /* 0x040fe20003fc4070 */
[----:B0-----:R-:W-:Y:S01]  /*102c0*/  IMAD.MOV.U32 R0, RZ, RZ, R5 ;  /* 0x000000ffff007224 */ /* 0x001fe200078e0005 */
[----:B------:R-:W-:Y:S01]  /*102d0*/  ISETP.GT.U32.AND P2, PT, R18, R3, PT ;  /* 0x000000031200720c */ /* 0x000fe20003f44070 */
[----:B------:R-:W0:Y:S01]  /*102e0*/  I2F.RP R5, R12 ;  /* 0x0000000c00057306 */ /* 0x000e220000209400 */
[----:B------:R-:W-:-:S04]  /*102f0*/  IMAD.HI.U32 R9, R25, R4, RZ ;  /* 0x0000000419097227 */ /* 0x000fc800078e00ff */
[----:B------:R-:W-:Y:S01]  /*10300*/  @!P3 IMAD.MOV R0, RZ, RZ, -R0 ;  /* 0x000000ffff00b224 */ /* 0x000fe200078e0a00 */
[C---:B------:R-:W-:Y:S01]  /*10310*/  ISETP.GT.U32.AND P3, PT, R18.reuse, R6, PT ;  /* 0x000000061200720c */ /* 0x040fe20003f64070 */
[----:B------:R-:W-:Y:S02]  /*10320*/  IMAD.MOV R9, RZ, RZ, -R9 ;  /* 0x000000ffff097224 */ /* 0x000fe400078e0a09 */
[----:B------:R-:W-:Y:S01]  /*10330*/  VIADD R7, R19, 0x2c ;  /* 0x0000002c13077836 */ /* 0x000fe20000000000 */
[----:B------:R1:W-:Y:S01]  /*10340*/  STL [R1+0x7c], R0 ;  /* 0x00007c0001007387 */ /* 0x0003e20000100800 */
[C---:B------:R-:W-:Y:S02]  /*10350*/  IMAD R4, R18.reuse, R9, R4 ;  /* 0x0000000912047224 */ /* 0x040fe400078e0204 */
[--C-:B------:R-:W-:Y:S01]  /*10360*/  @!P6 IMAD.IADD R13, R13, 0x1, -R18.reuse ;  /* 0x000000010d0de824 */ /* 0x100fe200078e0a12 */
[----:B------:R-:W-:Y:S01]  /*10370*/  IABS R10, R7 ;  /* 0x00000007000a7213 */ /* 0x000fe20000000000 */
[----:B------:R-:W-:Y:S01]  /*10380*/  @!P2 IMAD.IADD R3, R3, 0x1, -R18 ;  /* 0x000000010303a824 */ /* 0x000fe200078e0a12 */
[----:B------:R-:W-:Y:S01]  /*10390*/  ISETP.GT.U32.AND P6, PT, R18, R4, PT ;  /* 0x000000041200720c */ /* 0x000fe20003fc4070 */
[----:B0-----:R-:W0:Y:S01]  /*103a0*/  MUFU.RCP R5, R5 ;  /* 0x0000000500057308 */ /* 0x001e220000001000 */
[----:B------:R-:W-:-:S02]  /*103b0*/  VIADD R8, R19, 0x2a ;  /* 0x0000002a13087836 */ /* 0x000fc40000000000 */
[----:B------:R-:W-:Y:S01]  /*103c0*/  @!P3 IMAD.IADD R6, R6, 0x1, -R18 ;  /* 0x000000010606b824 */ /* 0x000fe200078e0a12 */
[C---:B------:R-:W-:Y:S01]  /*103d0*/  ISETP.GT.U32.AND P2, PT, R18.reuse, R3, PT ;  /* 0x000000031200720c */ /* 0x040fe20003f44070 */
[----:B-1----:R-:W-:Y:S01]  /*103e0*/  IMAD.MOV.U32 R0, RZ, RZ, R11 ;  /* 0x000000ffff007224 */ /* 0x002fe200078e000b */
[----:B------:R-:W-:Y:S01]  /*103f0*/  IABS R2, R8 ;  /* 0x0000000800027213 */ /* 0x000fe20000000000 */
[----:B------:R-:W-:Y:S01]  /*10400*/  IMAD.HI.U32 R9, R25, R10, RZ ;  /* 0x0000000a19097227 */ /* 0x000fe200078e00ff */
[----:B------:R-:W-:-:S03]  /*10410*/  ISETP.GT.U32.AND P3, PT, R18, R6, PT ;  /* 0x000000061200720c */ /* 0x000fc60003f64070 */
[----:B------:R-:W-:Y:S01]  /*10420*/  @!P5 IMAD.MOV R0, RZ, RZ, -R0 ;  /* 0x000000ffff00d224 */ /* 0x000fe200078e0a00 */
[----:B------:R-:W-:Y:S01]  /*10430*/  ISETP.GE.AND P5, PT, R14, RZ, PT ;  /* 0x000000ff0e00720c */ /* 0x000fe20003fa6270 */
[----:B------:R-:W-:Y:S02]  /*10440*/  IMAD.MOV R9, RZ, RZ, -R9 ;  /* 0x000000ffff097224 */ /* 0x000fe400078e0a09 */
[----:B------:R-:W-:Y:S01]  /*10450*/  @!P6 IMAD.IADD R4, R4, 0x1, -R18 ;  /* 0x000000010404e824 */ /* 0x000fe200078e0a12 */
[----:B------:R1:W-:Y:S01]  /*10460*/  STL [R1+0x64], R0 ;  /* 0x0000640001007387 */ /* 0x0003e20000100800 */
[C---:B------:R-:W-:Y:S02]  /*10470*/  IMAD R10, R18.reuse, R9, R10 ;  /* 0x00000009120a7224 */ /* 0x040fe400078e020a */
[--C-:B------:R-:W-:Y:S01]  /*10480*/  @!P2 IMAD.IADD R3, R3, 0x1, -R18.reuse ;  /* 0x000000010303a824 */ /* 0x100fe200078e0a12 */
[----:B------:R-:W-:Y:S01]  /*10490*/  ISETP.GT.U32.AND P6, PT, R18, R4, PT ;  /* 0x000000041200720c */ /* 0x000fe20003fc4070 */
[----:B------:R-:W-:Y:S01]  /*104a0*/  @!P3 IMAD.IADD R6, R6, 0x1, -R18 ;  /* 0x000000010606b824 */ /* 0x000fe200078e0a12 */
[----:B------:R-:W-:Y:S01]  /*104b0*/  ISETP.GT.U32.AND P2, PT, R18, R10, PT ;  /* 0x0000000a1200720c */ /* 0x000fe20003f44070 */
[----:B0-----:R-:W-:Y:S01]  /*104c0*/  VIADD R5, R5, 0xffffffe ;  /* 0x0ffffffe05057836 */ /* 0x001fe20000000000 */
[----:B------:R-:W-:Y:S01]  /*104d0*/  ISETP.GE.AND P3, PT, R8, RZ, PT ;  /* 0x000000ff0800720c */ /* 0x000fe20003f66270 */
[----:B------:R-:W-:-:S04]  /*104e0*/  IMAD.HI.U32 R11, R25, R2, RZ ;  /* 0x00000002190b7227 */ /* 0x000fc800078e00ff */
[----:B-1----:R-:W-:Y:S01]  /*104f0*/  IMAD.MOV.U32 R0, RZ, RZ, R13 ;  /* 0x000000ffff007224 */ /* 0x002fe200078e000d */
[----:B------:R-:W0:Y:S01]  /*10500*/  F2I.FTZ.U32.TRUNC.NTZ R5, R5 ;  /* 0x0000000500057305 */ /* 0x000e22000021f000 */
[----:B------:R-:W-:Y:S01]  /*10510*/  VIADD R9, R19, 0x26 ;  /* 0x0000002613097836 */ /* 0x000fe20000000000 */
[----:B------:R-:W-:Y:S01]  /*10520*/  IABS R13, R29 ;  /* 0x0000001d000d7213 */ /* 0x000fe20000000000 */
[----:B------:R-:W-:Y:S01]  /*10530*/  @!P1 IMAD.MOV R0, RZ, RZ, -R0 ;  /* 0x000000ffff009224 */ /* 0x000fe200078e0a00 */
[----:B------:R-:W-:Y:S01]  /*10540*/  ISETP.GE.AND P1, PT, R7, RZ, PT ;  /* 0x000000ff0700720c */ /* 0x000fe20003f26270 */
[----:B------:R-:W-:Y:S02]  /*10550*/  VIADD R7, R19, 0x28 ;  /* 0x0000002813077836 */ /* 0x000fe40000000000 */
[----:B------:R-:W-:Y:S01]  /*10560*/  IMAD.MOV R11, RZ, RZ, -R11 ;  /* 0x000000ffff0b7224 */ /* 0x000fe200078e0a0b */
[----:B------:R1:W-:Y:S01]  /*10570*/  STL [R1+0x34], R0 ;  /* 0x0000340001007387 */ /* 0x0003e20000100800 */
[----:B------:R-:W-:-:S02]  /*10580*/  @!P6 IMAD.IADD R4, R4, 0x1, -R18 ;  /* 0x000000010404e824 */ /* 0x000fc400078e0a12 */
[----:B------:R-:W-:Y:S02]  /*10590*/  @!P2 IMAD.IADD R10, R10, 0x1, -R18 ;  /* 0x000000010a0aa824 */ /* 0x000fe400078e0a12 */
[----:B------:R-:W-:-:S03]  /*105a0*/  IMAD R2, R18, R11, R2 ;  /* 0x0000000b12027224 */ /* 0x000fc600078e0202 */
[----:B------:R-:W-:Y:S01]  /*105b0*/  ISETP.GT.U32.AND P2, PT, R18, R10, PT ;  /* 0x0000000a1200720c */ /* 0x000fe20003f44070 */
[----:B-1----:R-:W-:Y:S02]  /*105c0*/  IMAD.MOV.U32 R0, RZ, RZ, R6 ;  /* 0x000000ffff007224 */ /* 0x002fe400078e0006 */
[----:B------:R-:W-:Y:S02]  /*105d0*/  VIADD R6, R19, 0x24 ;  /* 0x0000002413067836 */ /* 0x000fe40000000000 */
[----:B------:R-:W-:Y:S01]  /*105e0*/  @!P4 IMAD.MOV R0, RZ, RZ, -R0 ;  /* 0x000000ffff00c224 */ /* 0x000fe200078e0a00 */
[----:B------:R-:W-:Y:S02]  /*105f0*/  ISETP.GE.AND P4, PT, R7, RZ, PT ;  /* 0x000000ff0700720c */ /* 0x000fe40003f86270 */
[----:B------:R-:W-:Y:S02]  /*10600*/  IABS R7, R7 ;  /* 0x0000000700077213 */ /* 0x000fe40000000000 */
[----:B------:R1:W-:Y:S01]  /*10610*/  STL [R1+0x2c], R0 ;  /* 0x00002c0001007387 */ /* 0x0003e20000100800 */
[----:B------:R-:W-:-:S02]  /*10620*/  ISETP.GE.AND P6, PT, R6, RZ, PT ;  /* 0x000000ff0600720c */ /* 0x000fc40003fc6270 */
[----:B------:R-:W-:Y:S01]  /*10630*/  @!P2 IMAD.IADD R10, R10, 0x1, -R18 ;  /* 0x000000010a0aa824 */ /* 0x000fe200078e0a12 */
[----:B------:R-:W-:Y:S01]  /*10640*/  IABS R6, R6 ;  /* 0x0000000600067213 */ /* 0x000fe20000000000 */
[----:B-1----:R-:W-:Y:S02]  /*10650*/  IMAD.MOV.U32 R0, RZ, RZ, R3 ;  /* 0x000000ffff007224 */ /* 0x002fe400078e0003 */
[----:B------:R-:W-:Y:S02]  /*10660*/  IMAD.MOV.U32 R3, RZ, RZ, R7 ;  /* 0x000000ffff037224 */ /* 0x000fe400078e0007 */
[----:B------:R-:W-:Y:S01]  /*10670*/  @!P0 IMAD.MOV R0, RZ, RZ, -R0 ;  /* 0x000000ffff008224 */ /* 0x000fe200078e0a00 */
[----:B------:R-:W-:Y:S01]  /*10680*/  ISETP.GE.AND P0, PT, R9, RZ, PT ;  /* 0x000000ff0900720c */ /* 0x000fe20003f06270 */
[----:B------:R-:W-:Y:S01]  /*10690*/  IMAD.HI.U32 R8, R25, R3, RZ ;  /* 0x0000000319087227 */ /* 0x000fe200078e00ff */
[----:B------:R-:W-:Y:S02]  /*106a0*/  IABS R9, R9 ;  /* 0x0000000900097213 */ /* 0x000fe40000000000 */
[----:B------:R1:W-:Y:S01]  /*106b0*/  STL [R1+0x1c], R0 ;  /* 0x00001c0001007387 */ /* 0x0003e20000100800 */
[----:B0-----:R-:W-:-:S02]  /*106c0*/  IMAD.MOV R7, RZ, RZ, -R5 ;  /* 0x000000ffff077224 */ /* 0x001fc400078e0a05 */
[----:B------:R-:W-:Y:S02]  /*106d0*/  IMAD.MOV R8, RZ, RZ, -R8 ;  /* 0x000000ffff087224 */ /* 0x000fe400078e0a08 */
[----:B------:R-:W-:-:S04]  /*106e0*/  IMAD.HI.U32 R11, R25, R9, RZ ;  /* 0x00000009190b7227 */ /* 0x000fc800078e00ff */
[----:B------:R-:W-:Y:S02]  /*106f0*/  IMAD R7, R7, R12, RZ ;  /* 0x0000000c07077224 */ /* 0x000fe400078e02ff */
[----:B-1----:R-:W-:Y:S02]  /*10700*/  IMAD.MOV.U32 R0, RZ, RZ, R4 ;  /* 0x000000ffff007224 */ /* 0x002fe400078e0004 */
[----:B------:R-:W-:Y:S02]  /*10710*/  IMAD.MOV.U32 R4, RZ, RZ, RZ ;  /* 0x000000ffff047224 */ /* 0x000fe400078e00ff */
[----:B------:R-:W-:Y:S01]  /*10720*/  @!P5 IMAD.MOV R0, RZ, RZ, -R0 ;  /* 0x000000ffff00d224 */ /* 0x000fe200078e0a00 */
[C---:B------:R-:W-:Y:S01]  /*10730*/  ISETP.GT.U32.AND P5, PT, R18.reuse, R2, PT ;  /* 0x000000021200720c */ /* 0x040fe20003fa4070 */
[C---:B------:R-:W-:Y:S02]  /*10740*/  IMAD R3, R18.reuse, R8, R3 ;  /* 0x0000000812037224 */ /* 0x040fe400078e0203 */
[----:B------:R-:W-:Y:S01]  /*10750*/  IMAD.MOV R11, RZ, RZ, -R11 ;  /* 0x000000ffff0b7224 */ /* 0x000fe200078e0a0b */
[----:B------:R0:W-:Y:S01]  /*10760*/  STL [R1+0x14], R0 ;  /* 0x0000140001007387 */ /* 0x0001e20000100800 */
[----:B------:R-:W-:Y:S01]  /*10770*/  IMAD.HI.U32 R7, R5, R7, R4 ;  /* 0x0000000705077227 */ /* 0x000fe200078e0004 */
[----:B------:R-:W-:-:S03]  /*10780*/  ISETP.GT.U32.AND P2, PT, R18, R3, PT ;  /* 0x000000031200720c */ /* 0x000fc60003f44070 */
[----:B------:R-:W-:Y:S01]  /*10790*/  IMAD R4, R18, R11, R9 ;  /* 0x0000000b12047224 */ /* 0x000fe200078e0209 */
[----:B------:R-:W-:Y:S01]  /*107a0*/  IABS R9, R19 ;  /* 0x0000001300097213 */ /* 0x000fe20000000000 */
[----:B------:R-:W-:-:S04]  /*107b0*/  IMAD.HI.U32 R8, R25, R6, RZ ;  /* 0x0000000619087227 */ /* 0x000fc800078e00ff */
[----:B------:R-:W-:Y:S01]  /*107c0*/  @!P5 IMAD.IADD R2, R2, 0x1, -R18 ;  /* 0x000000010202d824 */ /* 0x000fe200078e0a12 */
[C---:B------:R-:W-:Y:S01]  /*107d0*/  ISETP.GT.U32.AND P5, PT, R18.reuse, R4, PT ;  /* 0x000000041200720c */ /* 0x040fe20003fa4070 */
[----:B------:R-:W-:Y:S02]  /*107e0*/  IMAD.MOV R8, RZ, RZ, -R8 ;  /* 0x000000ffff087224 */ /* 0x000fe400078e0a08 */
[C---:B0-----:R-:W-:Y:S02]  /*107f0*/  VIADD R0, R19.reuse, 0x20 ;  /* 0x0000002013007836 */ /* 0x041fe40000000000 */
[----:B------:R-:W-:Y:S02]  /*10800*/  IMAD R5, R18, R8, R6 ;  /* 0x0000000812057224 */ /* 0x000fe400078e0206 */
[----:B------:R-:W-:Y:S01]  /*10810*/  VIADD R8, R19, 0x22 ;  /* 0x0000002213087836 */ /* 0x000fe20000000000 */
[----:B------:R0:W-:Y:S01]  /*10820*/  STL [R1+0x58], R0 ;  /* 0x0000580001007387 */ /* 0x0001e20000100800 */
[----:B------:R-:W-:Y:S01]  /*10830*/  @!P2 IMAD.IADD R3, R3, 0x1, -R18 ;  /* 0x000000010303a824 */ /* 0x000fe200078e0a12 */
[----:B------:R-:W-:Y:S01]  /*10840*/  IABS R24, R0 ;  /* 0x0000000000187213 */ /* 0x000fe20000000000 */
[----:B------:R-:W-:Y:S01]  /*10850*/  IMAD.HI.U32 R11, R7, R13, RZ ;  /* 0x0000000d070b7227 */ /* 0x000fe200078e00ff */
[----:B------:R-:W-:-:S02]  /*10860*/  IABS R6, R8 ;  /* 0x0000000800067213 */ /* 0x000fc40000000000 */
[----:B------:R-:W-:Y:S01]  /*10870*/  ISETP.GT.U32.AND P2, PT, R18, R2, PT ;  /* 0x000000021200720c */ /* 0x000fe20003f44070 */
[----:B------:R-:W-:Y:S01]  /*10880*/  @!P5 IMAD.IADD R4, R4, 0x1, -R18 ;  /* 0x000000010404d824 */ /* 0x000fe200078e0a12 */
[----:B------:R-:W-:Y:S01]  /*10890*/  ISETP.GT.U32.AND P5, PT, R18, R3, PT ;  /* 0x000000031200720c */ /* 0x000fe20003fa4070 */
[----:B------:R-:W-:-:S04]  /*108a0*/  IMAD.HI.U32 R16, R25, R6, RZ ;  /* 0x0000000619107227 */ /* 0x000fc800078e00ff */
[----:B0-----:R-:W-:Y:S02]  /*108b0*/  IMAD.MOV.U32 R0, RZ, RZ, R10 ;  /* 0x000000ffff007224 */ /* 0x001fe400078e000a */
[----:B------:R-:W-:-:S04]  /*108c0*/  IMAD.HI.U32 R14, R25, R24, RZ ;  /* 0x00000018190e7227 */ /* 0x000fc800078e00ff */
[----:B------:R-:W-:Y:S01]  /*108d0*/  @!P1 IMAD.MOV R0, RZ, RZ, -R0 ;  /* 0x000000ffff009224 */ /* 0x000fe200078e0a00 */
[C---:B------:R-:W-:Y:S01]  /*108e0*/  ISETP.GT.U32.AND P1, PT, R18.reuse, R4, PT ;  /* 0x000000041200720c */ /* 0x040fe20003f24070 */
[----:B------:R-:W-:Y:S02]  /*108f0*/  IMAD.MOV R16, RZ, RZ, -R16 ;  /* 0x000000ffff107224 */ /* 0x000fe400078e0a10 */
[----:B------:R-:W-:Y:S01]  /*10900*/  IMAD.MOV R14, RZ, RZ, -R14 ;  /* 0x000000ffff0e7224 */ /* 0x000fe200078e0a0e */
[----:B------:R0:W-:Y:S01]  /*10910*/  STL [R1+0x10], R0 ;  /* 0x0000100001007387 */ /* 0x0001e20000100800 */
[C---:B------:R-:W-:Y:S02]  /*10920*/  IMAD R6, R18.reuse, R16, R6 ;  /* 0x0000001012067224 */ /* 0x040fe400078e0206 */
[C---:B------:R-:W-:Y:S02]  /*10930*/  IMAD R24, R18.reuse, R14, R24 ;  /* 0x0000000e12187224 */ /* 0x040fe400078e0218 */
[--C-:B------:R-:W-:Y:S01]  /*10940*/  @!P5 IMAD.IADD R3, R3, 0x1, -R18.reuse ;  /* 0x000000010303d824 */ /* 0x100fe200078e0a12 */
[----:B------:R-:W-:Y:S01]  /*10950*/  ISETP.GT.U32.AND P5, PT, R18, R6, PT ;  /* 0x000000061200720c */ /* 0x000fe20003fa4070 */
[--C-:B------:R-:W-:Y:S01]  /*10960*/  @!P2 IMAD.IADD R2, R2, 0x1, -R18.reuse ;  /* 0x000000010202a824 */ /* 0x100fe200078e0a12 */
[----:B------:R-:W-:Y:S01]  /*10970*/  ISETP.GT.U32.AND P2, PT, R18, R5, PT ;  /* 0x000000051200720c */ /* 0x000fe20003f44070 */
[----:B------:R-:W-:Y:S01]  /*10980*/  @!P1 IMAD.IADD R4, R4, 0x1, -R18 ;  /* 0x0000000104049824 */ /* 0x000fe200078e0a12 */
[----:B------:R-:W-:Y:S01]  /*10990*/  ISETP.GT.U32.AND P1, PT, R18, R24, PT ;  /* 0x000000181200720c */ /* 0x000fe20003f24070 */
[----:B------:R-:W-:-:S02]  /*109a0*/  IMAD.MOV R11, RZ, RZ, -R11 ;  /* 0x000000ffff0b7224 */ /* 0x000fc400078e0a0b */
[----:B------:R-:W-:Y:S02]  /*109b0*/  @!P3 IMAD.MOV R2, RZ, RZ, -R2 ;  /* 0x000000ffff02b224 */ /* 0x000fe400078e0a02 */
[----:B------:R-:W-:-:S03]  /*109c0*/  IMAD.HI.U32 R10, R25, R9, RZ ;  /* 0x00000009190a7227 */ /* 0x000fc600078e00ff */
[----:B------:R1:W-:Y:S01]  /*109d0*/  STL [R1+0x2064], R2 ;  /* 0x0020640201007387 */ /* 0x0003e20000100800 */
[--C-:B------:R-:W-:Y:S02]  /*109e0*/  @!P5 IMAD.IADD R6, R6, 0x1, -R18.reuse ;  /* 0x000000010606d824 */ /* 0x100fe400078e0a12 */
[--C-:B------:R-:W-:Y:S01]  /*109f0*/  @!P2 IMAD.IADD R5, R5, 0x1, -R18.reuse ;  /* 0x000000010505a824 */ /* 0x100fe200078e0a12 */
[----:B------:R-:W-:Y:S01]  /*10a00*/  ISETP.GE.AND P2, PT, R8, RZ, PT ;  /* 0x000000ff0800720c */ /* 0x000fe20003f46270 */
[----:B------:R-:W-:Y:S01]  /*10a10*/  @!P1 IMAD.IADD R24, R24, 0x1, -R18 ;  /* 0x0000000118189824 */ /* 0x000fe200078e0a12 */
[----:B------:R-:W-:Y:S01]  /*10a20*/  ISETP.GT.U32.AND P1, PT, R18, R6, PT ;  /* 0x000000061200720c */ /* 0x000fe20003f24070 */
[----:B------:R-:W-:Y:S01]  /*10a30*/  IMAD R13, R12, R11, R13 ;  /* 0x0000000b0c0d7224 */ /* 0x000fe200078e020d */
[C---:B------:R-:W-:Y:S01]  /*10a40*/  ISETP.GT.U32.AND P5, PT, R18.reuse, R5, PT ;  /* 0x000000051200720c */ /* 0x040fe20003fa4070 */
[----:B------:R-:W-:Y:S01]  /*10a50*/  IMAD.HI.U32 R7, R7, R15, RZ ;  /* 0x0000000f07077227 */ /* 0x000fe200078e00ff */
[----:B------:R-:W-:-:S02]  /*10a60*/  ISETP.GT.U32.AND P3, PT, R18, R24, PT ;  /* 0x000000181200720c */ /* 0x000fc40003f64070 */
[----:B------:R-:W-:Y:S01]  /*10a70*/  IABS R11, R28 ;  /* 0x0000001c000b7213 */ /* 0x000fe20000000000 */
[----:B------:R-:W-:Y:S02]  /*10a80*/  IMAD.MOV R10, RZ, RZ, -R10 ;  /* 0x000000ffff0a7224 */ /* 0x000fe400078e0a0a */
[----:B------:R-:W-:Y:S02]  /*10a90*/  IMAD.MOV R14, RZ, RZ, -R7 ;  /* 0x000000ffff0e7224 */ /* 0x000fe400078e0a07 */
[----:B------:R-:W-:Y:S02]  /*10aa0*/  IMAD R7, R18, R10, R9 ;  /* 0x0000000a12077224 */ /* 0x000fe400078e0209 */
[----:B------:R-:W-:Y:S01]  /*10ab0*/  @!P1 IMAD.IADD R6, R6, 0x1, -R18 ;  /* 0x0000000106069824 */ /* 0x000fe200078e0a12 */
[C---:B------:R-:W-:Y:S01]  /*10ac0*/  ISETP.GT.U32.AND P1, PT, R12.reuse, R13, PT ;  /* 0x0000000d0c00720c */ /* 0x040fe20003f24070 */
[----:B------:R-:W-:Y:S02]  /*10ad0*/  IMAD R15, R12, R14, R15 ;  /* 0x0000000e0c0f7224 */ /* 0x000fe400078e020f */
[----:B------:R-:W-:Y:S01]  /*10ae0*/  @!P0 IMAD.MOV R4, RZ, RZ, -R4 ;  /* 0x000000ffff048224 */ /* 0x000fe200078e0a04 */
[----:B------:R-:W-:Y:S01]  /*10af0*/  ISETP.GT.U32.AND P0, PT, R18, R7, PT ;  /* 0x000000071200720c */ /* 0x000fe20003f04070 */
[----:B------:R-:W-:-:S02]  /*10b00*/  VIADD R8, R19, 0x1e ;  /* 0x0000001e13087836 */ /* 0x000fc40000000000 */
[--C-:B------:R-:W-:Y:S01]  /*10b10*/  @!P3 IMAD.IADD R24, R24, 0x1, -R18.reuse ;  /* 0x000000011818b824 */ /* 0x100fe200078e0a12 */
[----:B------:R-:W-:Y:S01]  /*10b20*/  ISETP.GT.U32.AND P3, PT, R12, R15, PT ;  /* 0x0000000f0c00720c */ /* 0x000fe20003f64070 */
[----:B------:R-:W-:Y:S01]  /*10b30*/  @!P4 IMAD.MOV R3, RZ, RZ, -R3 ;  /* 0x000000ffff03c224 */ /* 0x000fe200078e0a03 */
[----:B------:R-:W-:Y:S01]  /*10b40*/  ISETP.GE.AND P4, PT, R8, RZ, PT ;  /* 0x000000ff0800720c */ /* 0x000fe20003f86270 */
[----:B------:R-:W-:Y:S01]  /*10b50*/  @!P5 IMAD.IADD R5, R5, 0x1, -R18 ;  /* 0x000000010505d824 */ /* 0x000fe200078e0a12 */
[----:B------:R-:W-:Y:S01]  /*10b60*/  IABS R8, R8 ;  /* 0x0000000800087213 */ /* 0x000fe20000000000 */
[----:B------:R-:W-:Y:S01]  /*10b70*/  @!P1 IMAD.IADD R13, R13, 0x1, -R12 ;  /* 0x000000010d0d9824 */ /* 0x000fe200078e0a0c */
[----:B------:R-:W-:Y:S01]  /*10b80*/  STL [R1+0x2068], R3 ;  /* 0x0020680301007387 */ /* 0x000fe20000100800 */
[----:B------:R-:W-:Y:S02]  /*10b90*/  @!P6 IMAD.MOV R5, RZ, RZ, -R5 ;  /* 0x000000ffff05e224 */ /* 0x000fe400078e0a05 */
[----:B------:R-:W-:Y:S01]  /*10ba0*/  IMAD.HI.U32 R20, R25, R8, RZ ;  /* 0x0000000819147227 */ /* 0x000fe200078e00ff */
[----:B------:R-:W-:Y:S01]  /*10bb0*/  ISETP.GT.U32.AND P6, PT, R12, R13, PT ;  /* 0x0000000d0c00720c */ /* 0x000fe20003fc4070 */
[----:B------:R-:W-:Y:S02]  /*10bc0*/  STL [R1+0x206c], R4 ;  /* 0x00206c0401007387 */ /* 0x000fe40000100800 */
[----:B------:R-:W-:-:S02]  /*10bd0*/  @!P0 IMAD.IADD R7, R7, 0x1, -R18 ;  /* 0x0000000107078824 */ /* 0x000fc400078e0a12 */
[----:B------:R-:W-:Y:S01]  /*10be0*/  @!P3 IMAD.IADD R15, R15, 0x1, -R12 ;  /* 0x000000010f0fb824 */ /* 0x000fe200078e0a0c */
[----:B------:R-:W-:Y:S01]  /*10bf0*/  STL [R1+0x20f8], R24 ;  /* 0x0020f81801007387 */ /* 0x000fe20000100800 */
[----:B------:R-:W-:Y:S01]  /*10c00*/  IMAD.MOV R20, RZ, RZ, -R20 ;  /* 0x000000ffff147224 */ /* 0x000fe200078e0a14 */
[----:B------:R-:W-:Y:S01]  /*10c10*/  ISETP.GT.U32.AND P1, PT, R18, R7, PT ;  /* 0x000000071200720c */ /* 0x000fe20003f24070 */
[----:B------:R-:W-:Y:S01]  /*10c20*/  VIADD R10, R19, 0x1a ;  /* 0x0000001a130a7836 */ /* 0x000fe20000000000 */
[----:B------:R-:W-:Y:S01]  /*10c30*/  ISETP.GT.U32.AND P3, PT, R12, R15, PT ;  /* 0x0000000f0c00720c */ /* 0x000fe20003f64070 */
[C---:B------:R-:W-:Y:S01]  /*10c40*/  IMAD R8, R18.reuse, R20, R8 ;  /* 0x0000001412087224 */ /* 0x040fe200078e0208 */
[----:B------:R-:W-:Y:S01]  /*10c50*/  STL [R1+0x2070], R5 ;  /* 0x0020700501007387 */ /* 0x000fe20000100800 */
[----:B------:R-:W-:Y:S01]  /*10c60*/  @!P6 IMAD.IADD R13, R13, 0x1, -R12 ;  /* 0x000000010d0de824 */ /* 0x000fe200078e0a0c */
[----:B------:R-:W-:Y:S01]  /*10c70*/  IABS R14, R10 ;  /* 0x0000000a000e7213 */ /* 0x000fe20000000000 */
[C---:B------:R-:W-:Y:S01]  /*10c80*/  VIADD R9, R19.reuse, 0x1c ;  /* 0x0000001c13097836 */ /* 0x040fe20000000000 */
[----:B------:R-:W-:Y:S01]  /*10c90*/  ISETP.GT.U32.AND P6, PT, R18, R8, PT ;  /* 0x000000081200720c */ /* 0x000fe20003fc4070 */
[----:B0-----:R-:W-:Y:S01]  /*10ca0*/  VIADD R0, R19, 0x14 ;  /* 0x0000001413007836 */ /* 0x001fe20000000000 */
[----:B------:R-:W-:Y:S01]  /*10cb0*/  ISETP.GE.AND P0, PT, R10, RZ, PT ;  /* 0x000000ff0a00720c */ /* 0x000fe20003f06270 */
[----:B------:R-:W-:Y:S01]  /*10cc0*/  IMAD.MOV.U32 R10, RZ, RZ, R14 ;  /* 0x000000ffff0a7224 */ /* 0x000fe200078e000e */
[----:B------:R-:W-:Y:S01]  /*10cd0*/  ISETP.GE.AND P5, PT, R9, RZ, PT ;  /* 0x000000ff0900720c */ /* 0x000fe20003fa6270 */
[----:B------:R-:W-:Y:S01]  /*10ce0*/  @!P1 IMAD.IADD R7, R7, 0x1, -R18 ;  /* 0x0000000107079824 */ /* 0x000fe200078e0a12 */
[----:B------:R-:W-:Y:S01]  /*10cf0*/  ISETP.GE.AND P1, PT, R29, RZ, PT ;  /* 0x000000ff1d00720c */ /* 0x000fe20003f26270 */
[----:B------:R-:W-:Y:S01]  /*10d00*/  @!P3 IMAD.IADD R15, R15, 0x1, -R12 ;  /* 0x000000010f0fb824 */ /* 0x000fe200078e0a0c */
[----:B------:R-:W-:Y:S01]  /*10d10*/  ISETP.GE.AND P3, PT, R23, RZ, PT ;  /* 0x000000ff1700720c */ /* 0x000fe20003f66270 */
[----:B------:R-:W-:Y:S01]  /*10d20*/  IMAD.HI.U32 R16, R25, R10, RZ ;  /* 0x0000000a19107227 */ /* 0x000fe200078e00ff */
[----:B------:R-:W-:Y:S01]  /*10d30*/  IABS R9, R9 ;  /* 0x0000000900097213 */ /* 0x000fe20000000000 */
[----:B------:R0:W-:Y:S02]  /*10d40*/  STL [R1+0x50], R0 ;  /* 0x0000500001007387 */ /* 0x0001e40000100800 */
[----:B------:R-:W-:-:S02]  /*10d50*/  @!P6 IMAD.IADD R8, R8, 0x1, -R18 ;  /* 0x000000010808e824 */ /* 0x000fc400078e0a12 */
[----:B------:R-:W-:-:S03]  /*10d60*/  IMAD.HI.U32 R17, R25, R9, RZ ;  /* 0x0000000919117227 */ /* 0x000fc600078e00ff */
[----:B------:R-:W-:Y:S01]  /*10d70*/  ISETP.GT.U32.AND P6, PT, R18, R8, PT ;  /* 0x000000081200720c */ /* 0x000fe20003fc4070 */
[----:B------:R-:W-:-:S04]  /*10d80*/  IMAD.HI.U32 R14, R25, R11, RZ ;  /* 0x0000000b190e7227 */ /* 0x000fc800078e00ff */
[----:B------:R-:W-:Y:S02]  /*10d90*/  IMAD.MOV R16, RZ, RZ, -R16 ;  /* 0x000000ffff107224 */ /* 0x000fe400078e0a10 */
[----:B------:R-:W-:Y:S02]  /*10da0*/  IMAD.MOV R17, RZ, RZ, -R17 ;  /* 0x000000ffff117224 */ /* 0x000fe400078e0a11 */
[----:B------:R-:W-:Y:S02]  /*10db0*/  IMAD.MOV R14, RZ, RZ, -R14 ;  /* 0x000000ffff0e7224 */ /* 0x000fe400078e0a0e */
[----:B------:R-:W-:Y:S01]  /*10dc0*/  @!P1 IMAD.MOV R13, RZ, RZ, -R13 ;  /* 0x000000ffff0d9224 */ /* 0x000fe200078e0a0d */
[----:B------:R-:W-:Y:S01]  /*10dd0*/  ISETP.NE.AND P1, PT, R26, RZ, PT ;  /* 0x000000ff1a00720c */ /* 0x000fe20003f25270 */
[----:B-1----:R-:W-:Y:S01]  /*10de0*/  VIADD R2, R19, 0x12 ;  /* 0x0000001213027836 */ /* 0x002fe20000000000 */
[----:B------:R-:W-:Y:S01]  /*10df0*/  LOP3.LUT R26, RZ, R26, RZ, 0x33, !PT ;  /* 0x0000001aff1a7212 */ /* 0x000fe200078e33ff */
[----:B------:R-:W-:-:S02]  /*10e00*/  @!P3 IMAD.MOV R15, RZ, RZ, -R15 ;  /* 0x000000ffff0fb224 */ /* 0x000fc400078e0a0f */
[C---:B------:R-:W-:Y:S01]  /*10e10*/  IMAD R10, R18.reuse, R16, R10 ;  /* 0x00000010120a7224 */ /* 0x040fe200078e020a */
[----:B------:R1:W-:Y:S01]  /*10e20*/  STL [R1+0x20fc], R2 ;  /* 0x0020fc0201007387 */ /* 0x0003e20000100800 */
[C---:B------:R-:W-:Y:S01]  /*10e30*/  IMAD R9, R18.reuse, R17, R9 ;  /* 0x0000001112097224 */ /* 0x040fe200078e0209 */
[----:B------:R-:W-:Y:S01]  /*10e40*/  IABS R17, R0 ;  /* 0x0000000000117213 */ /* 0x000fe20000000000 */
[----:B------:R-:W-:Y:S01]  /*10e50*/  IMAD R11, R18, R14, R11 ;  /* 0x0000000e120b7224 */ /* 0x000fe200078e020b */
[----:B------:R-:W-:Y:S01]  /*10e60*/  IABS R14, R2 ;  /* 0x00000002000e7213 */ /* 0x000fe20000000000 */
[----:B------:R-:W-:Y:S01]  /*10e70*/  @!P6 IMAD.IADD R8, R8, 0x1, -R18 ;  /* 0x000000010808e824 */ /* 0x000fe200078e0a12 */
[----:B0-----:R-:W-:Y:S01]  /*10e80*/  SEL R0, R26, R15, !P1 ;  /* 0x0000000f1a007207 */ /* 0x001fe20004800000 */
[C---:B------:R-:W-:Y:S01]  /*10e90*/  IMAD.HI.U32 R20, R25.reuse, R17, RZ ;  /* 0x0000001119147227 */ /* 0x040fe200078e00ff */
[----:B------:R-:W-:Y:S02]  /*10ea0*/  ISETP.GT.U32.AND P3, PT, R18, R9, PT ;  /* 0x000000091200720c */ /* 0x000fe40003f64070 */
[----:B-1----:R-:W-:Y:S01]  /*10eb0*/  SEL R2, R26, R13, !P1 ;  /* 0x0000000d1a027207 */ /* 0x002fe20004800000 */
[----:B------:R-:W-:Y:S01]  /*10ec0*/  IMAD.HI.U32 R15, R25, R14, RZ ;  /* 0x0000000e190f7227 */ /* 0x000fe200078e00ff */
[C---:B------:R-:W-:Y:S01]  /*10ed0*/  ISETP.GT.U32.AND P1, PT, R18.reuse, R10, PT ;  /* 0x0000000a1200720c */ /* 0x040fe20003f24070 */
[----:B------:R-:W-:Y:S01]  /*10ee0*/  STL [R1+0x1fc8], R0 ;  /* 0x001fc80001007387 */ /* 0x000fe20000100800 */
[----:B------:R-:W-:Y:S01]  /*10ef0*/  ISETP.GT.U32.AND P6, PT, R18, R11, PT ;  /* 0x0000000b1200720c */ /* 0x000fe20003fc4070 */
[----:B------:R-:W-:-:S02]  /*10f00*/  VIADD R16, R19, 0x16 ;  /* 0x0000001613107836 */ /* 0x000fc40000000000 */
[----:B------:R-:W-:Y:S01]  /*10f10*/  IMAD.MOV R15, RZ, RZ, -R15 ;  /* 0x000000ffff0f7224 */ /* 0x000fe200078e0a0f */
[----:B------:R0:W-:Y:S01]  /*10f20*/  STL [R1+0x410], R2 ;  /* 0x0004100201007387 */ /* 0x0001e20000100800 */
[----:B------:R-:W-:Y:S01]  /*10f30*/  IMAD.MOV R20, RZ, RZ, -R20 ;  /* 0x000000ffff147224 */ /* 0x000fe200078e0a14 */
[----:B------:R-:W-:Y:S01]  /*10f40*/  IABS R12, R16 ;  /* 0x00000010000c7213 */ /* 0x000fe20000000000 */
[----:B------:R-:W-:Y:S01]  /*10f50*/  @!P3 IMAD.IADD R9, R9, 0x1, -R18 ;  /* 0x000000010909b824 */ /* 0x000fe200078e0a12 */
[----:B------:R-:W-:Y:S01]  /*10f60*/  STL [R1+0x2100], R8 ;  /* 0x0021000801007387 */ /* 0x000fe20000100800 */
[----:B------:R-:W-:Y:S02]  /*10f70*/  IMAD R14, R18, R15, R14 ;  /* 0x0000000f120e7224 */ /* 0x000fe400078e020e */
[--C-:B------:R-:W-:Y:S01]  /*10f80*/  @!P1 IMAD.IADD R10, R10, 0x1, -R18.reuse ;  /* 0x000000010a0a9824 */ /* 0x100fe200078e0a12 */
[----:B------:R-:W-:Y:S01]  /*10f90*/  ISETP.GT.U32.AND P1, PT, R18, R9, PT ;  /* 0x000000091200720c */ /* 0x000fe20003f24070 */
[----:B------:R-:W-:-:S02]  /*10fa0*/  @!P6 IMAD.IADD R11, R11, 0x1, -R18 ;  /* 0x000000010b0be824 */ /* 0x000fc400078e0a12 */
[C---:B------:R-:W-:Y:S01]  /*10fb0*/  IMAD R13, R18.reuse, R20, R17 ;  /* 0x00000014120d7224 */ /* 0x040fe200078e0211 */
[----:B------:R-:W-:Y:S01]  /*10fc0*/  ISETP.GT.U32.AND P6, PT, R18, R10, PT ;  /* 0x0000000a1200720c */ /* 0x000fe20003fc4070 */
[----:B------:R-:W-:Y:S01]  /*10fd0*/  VIADD R24, R19, 0xe ;  /* 0x0000000e13187836 */ /* 0x000fe20000000000 */
[----:B------:R-:W-:Y:S01]  /*10fe0*/  IABS R17, R27 ;  /* 0x0000001b00117213 */ /* 0x000fe20000000000 */
[----:B------:R-:W-:-:S03]  /*10ff0*/  IMAD.HI.U32 R21, R25, R12, RZ ;  /* 0x0000000c19157227 */ /* 0x000fc600078e00ff */
[----:B------:R-:W-:Y:S01]  /*11000*/  IABS R20, R24 ;  /* 0x0000001800147213 */ /* 0x000fe20000000000 */
[----:B0-----:R-:W-:Y:S02]  /*11010*/  VIADD R2, R19, 0x10 ;  /* 0x0000001013027836 */ /* 0x001fe40000000000 */
[--C-:B------:R-:W-:Y:S01]  /*11020*/  @!P1 IMAD.IADD R9, R9, 0x1, -R18.reuse ;  /* 0x0000000109099824 */ /* 0x100fe200078e0a12 */
[----:B------:R-:W-:Y:S01]  /*11030*/  ISETP.GT.U32.AND P1, PT, R18, R13, PT ;  /* 0x0000000d1200720c */ /* 0x000fe20003f24070 */
[----:B------:R-:W-:Y:S01]  /*11040*/  IMAD.MOV R21, RZ, RZ, -R21 ;  /* 0x000000ffff157224 */ /* 0x000fe200078e0a15 */
[----:B------:R-:W-:Y:S01]  /*11050*/  IABS R15, R2 ;  /* 0x00000002000f7213 */ /* 0x000fe20000000000 */
[----:B------:R-:W-:Y:S01]  /*11060*/  @!P6 IMAD.IADD R10, R10, 0x1, -R18 ;  /* 0x000000010a0ae824 */ /* 0x000fe200078e0a12 */
[C---:B------:R-:W-:Y:S01]  /*11070*/  ISETP.GT.U32.AND P6, PT, R18.reuse, R14, PT ;  /* 0x0000000e1200720c */ /* 0x040fe20003fc4070 */
[----:B------:R-:W-:Y:S01]  /*11080*/  @!P2 IMAD.MOV R6, RZ, RZ, -R6 ;  /* 0x000000ffff06a224 */ /* 0x000fe200078e0a06 */
[C---:B------:R-:W-:Y:S01]  /*11090*/  ISETP.GT.U32.AND P2, PT, R18.reuse, R11, PT ;  /* 0x0000000b1200720c */ /* 0x040fe20003f44070 */
[----:B------:R-:W-:Y:S01]  /*110a0*/  IMAD R12, R18, R21, R12 ;  /* 0x00000015120c7224 */ /* 0x000fe200078e020c */
[----:B------:R-:W-:Y:S01]  /*110b0*/  STL [R1+0x38], R2 ;  /* 0x0000380201007387 */ /* 0x000fe20000100800 */
[----:B------:R-:W-:-:S03]  /*110c0*/  IMAD.HI.U32 R21, R25, R20, RZ ;  /* 0x0000001419157227 */ /* 0x000fc600078e00ff */
[----:B------:R0:W-:Y:S01]  /*110d0*/  STL [R1+0x2074], R6 ;  /* 0x0020740601007387 */ /* 0x0001e20000100800 */
[----:B------:R-:W-:Y:S01]  /*110e0*/  IMAD.HI.U32 R22, R25, R17, RZ ;  /* 0x0000001119167227 */ /* 0x000fe200078e00ff */
[----:B------:R-:W-:-:S03]  /*110f0*/  ISETP.GT.U32.AND P3, PT, R18, R12, PT ;  /* 0x0000000c1200720c */ /* 0x000fc60003f64070 */
[----:B------:R-:W-:-:S04]  /*11100*/  IMAD.HI.U32 R23, R25, R15, RZ ;  /* 0x0000000f19177227 */ /* 0x000fc800078e00ff */
[----:B------:R-:W-:Y:S02]  /*11110*/  IMAD.MOV R21, RZ, RZ, -R21 ;  /* 0x000000ffff157224 */ /* 0x000fe400078e0a15 */
[C---:B0-----:R-:W-:Y:S02]  /*11120*/  VIADD R6, R19.reuse, 0xa ;  /* 0x0000000a13067836 */ /* 0x041fe40000000000 */
[C---:B------:R-:W-:Y:S02]  /*11130*/  VIADD R0, R19.reuse, 0x8 ;  /* 0x0000000813007836 */ /* 0x040fe40000000000 */
[----:B------:R-:W-:Y:S02]  /*11140*/  IMAD.MOV R22, RZ, RZ, -R22 ;  /* 0x000000ffff167224 */ /* 0x000fe400078e0a16 */
[----:B------:R-:W-:Y:S01]  /*11150*/  @!P6 IMAD.IADD R14, R14, 0x1, -R18 ;  /* 0x000000010e0ee824 */ /* 0x000fe200078e0a12 */
[C---:B------:R-:W-:Y:S01]  /*11160*/  ISETP.GE.AND P6, PT, R19.reuse, RZ, PT ;  /* 0x000000ff1300720c */ /* 0x040fe20003fc6270 */
[----:B------:R-:W-:-:S02]  /*11170*/  VIADD R5, R19, 0x6 ;  /* 0x0000000613057836 */ /* 0x000fc40000000000 */
[----:B------:R-:W-:Y:S02]  /*11180*/  VIADD R4, R19, 0x4 ;  /* 0x0000000413047836 */ /* 0x000fe40000000000 */
[----:B------:R-:W-:Y:S02]  /*11190*/  IMAD.MOV R23, RZ, RZ, -R23 ;  /* 0x000000ffff177224 */ /* 0x000fe400078e0a17 */
[----:B------:R-:W-:Y:S01]  /*111a0*/  @!P1 IMAD.IADD R13, R13, 0x1, -R18 ;  /* 0x000000010d0d9824 */ /* 0x000fe200078e0a12 */
[----:B------:R-:W-:Y:S01]  /*111b0*/  ISETP.GE.AND P1, PT, R16, RZ, PT ;  /* 0x000000ff1000720c */ /* 0x000fe20003f26270 */
[----:B------:R-:W-:Y:S01]  /*111c0*/  VIADD R3, R19, 0x2 ;  /* 0x0000000213037836 */ /* 0x000fe20000000000 */
[----:B------:R-:W-:Y:S01]  /*111d0*/  IABS R19, R6 ;  /* 0x0000000600137213 */ /* 0x000fe20000000000 */
[C---:B------:R-:W-:Y:S01]  /*111e0*/  IMAD R16, R18.reuse, R21, R20 ;  /* 0x0000001512107224 */ /* 0x040fe200078e0214 */
[----:B------:R-:W-:Y:S01]  /*111f0*/  IABS R20, R0 ;  /* 0x0000000000147213 */ /* 0x000fe20000000000 */
[C---:B------:R-:W-:Y:S01]  /*11200*/  IMAD R17, R18.reuse, R22, R17 ;  /* 0x0000001612117224 */ /* 0x040fe200078e0211 */
[----:B------:R-:W-:Y:S01]  /*11210*/  IABS R21, R5 ;  /* 0x0000000500157213 */ /* 0x000fe20000000000 */
[----:B------:R-:W-:Y:S01]  /*11220*/  IMAD R15, R18, R23, R15 ;  /* 0x00000017120f7224 */ /* 0x000fe200078e020f */
[----:B------:R-:W-:Y:S01]  /*11230*/  IABS R22, R4 ;  /* 0x0000000400167213 */ /* 0x000fe20000000000 */
[----:B------:R-:W-:Y:S01]  /*11240*/  @!P2 IMAD.IADD R11, R11, 0x1, -R18 ;  /* 0x000000010b0ba824 */ /* 0x000fe200078e0a12 */
[----:B------:R-:W-:Y:S01]  /*11250*/  IABS R23, R3 ;  /* 0x0000000300177213 */ /* 0x000fe20000000000 */
[----:B------:R-:W-:Y:S01]  /*11260*/  IMAD.HI.U32 R26, R25, R19, RZ ;  /* 0x00000013191a7227 */ /* 0x000fe200078e00ff */
[----:B------:R-:W-:-:S03]  /*11270*/  ISETP.GE.AND P2, PT, R28, RZ, PT ;  /* 0x000000ff1c00720c */ /* 0x000fc60003f46270 */
[----:B------:R-:W-:-:S04]  /*11280*/  IMAD.HI.U32 R28, R25, R20, RZ ;  /* 0x00000014191c7227 */ /* 0x000fc800078e00ff */
[----:B------:R-:W-:-:S04]  /*11290*/  IMAD.HI.U32 R29, R25, R21, RZ ;  /* 0x00000015191d7227 */ /* 0x000fc800078e00ff */
[----:B------:R-:W-:-:S04]  /*112a0*/  IMAD.HI.U32 R8, R25, R22, RZ ;  /* 0x0000001619087227 */ /* 0x000fc800078e00ff */
[----:B------:R-:W-:Y:S02]  /*112b0*/  IMAD.MOV R26, RZ, RZ, -R26 ;  /* 0x000000ffff1a7224 */ /* 0x000fe400078e0a1a */
[----:B------:R-:W-:-:S04]  /*112c0*/  IMAD.HI.U32 R2, R25, R23, RZ ;  /* 0x0000001719027227 */ /* 0x000fc800078e00ff */
[----:B------:R-:W-:Y:S02]  /*112d0*/  IMAD.MOV R25, RZ, RZ, -R28 ;  /* 0x000000ffff197224 */ /* 0x000fe400078e0a1c */
[----:B------:R-:W-:Y:S02]  /*112e0*/  IMAD.MOV R28, RZ, RZ, -R29 ;  /* 0x000000ffff1c7224 */ /* 0x000fe400078e0a1d */
[----:B------:R-:W-:Y:S02]  /*112f0*/  IMAD.MOV R29, RZ, RZ, -R8 ;  /* 0x000000ffff1d7224 */ /* 0x000fe400078e0a08 */
[----:B------:R-:W-:Y:S01]  /*11300*/  IMAD R19, R18, R26, R19 ;  /* 0x0000001a12137224 */ /* 0x000fe200078e0213 */
[----:B------:R-:W2:Y:S01]  /*11310*/  LDL.LU R8, [R1+0x2100] ;  /* 0x0021000001087983 */ /* 0x000ea20000300800 */
[----:B------:R-:W-:Y:S02]  /*11320*/  IMAD.MOV R26, RZ, RZ, -R2 ;  /* 0x000000ffff1a7224 */ /* 0x000fe400078e0a02 */
[----:B------:R-:W-:Y:S01]  /*11330*/  @!P3 IMAD.IADD R12, R12, 0x1, -R18 ;  /* 0x000000010c0cb824 */ /* 0x000fe200078e0a12 */
[----:B------:R-:W3:Y:S01]  /*11340*/  LDL.LU R2, [R1+0x20fc] ;  /* 0x0020fc0001027983 */ /* 0x000ee20000300800 */
[----:B------:R-:W-:-:S02]  /*11350*/  IMAD R20, R18, R25, R20 ;  /* 0x0000001912147224 */ /* 0x000fc400078e0214 */
[C---:B------:R-:W-:Y:S01]  /*11360*/  IMAD R21, R18.reuse, R28, R21 ;  /* 0x0000001c12157224 */ /* 0x040fe200078e0215 */
[----:B------:R-:W4:Y:S01]  /*11370*/  LDL.LU R25, [R1+0x38] ;  /* 0x0000380001197983 */ /* 0x000f220000300800 */
[C---:B------:R-:W-:Y:S01]  /*11380*/  IMAD R22, R18.reuse, R29, R22 ;  /* 0x0000001d12167224 */ /* 0x040fe200078e0216 */
[----:B------:R-:W-:Y:S02]  /*11390*/  ISETP.GT.U32.AND P3, PT, R18, R12, PT ;  /* 0x0000000c1200720c */ /* 0x000fe40003f64070 */
[----:B------:R-:W5:Y:S04]  /*113a0*/  LDL.LU R28, [R1+0x50] ;  /* 0x00005000011c7983 */ /* 0x000f680000300800 */
[----:B------:R-:W5:Y:S07]  /*113b0*/  LDL.LU R29, [R1+0x58] ;  /* 0x00005800011d7983 */ /* 0x000f6e0000300800 */
[----:B------:R-:W-:Y:S01]  /*113c0*/  @!P3 IMAD.IADD R12, R12, 0x1, -R18 ;  /* 0x000000010c0cb824 */ /* 0x000fe200078e0a12 */
[C---:B------:R-:W-:Y:S01]  /*113d0*/  ISETP.GT.U32.AND P3, PT, R18.reuse, R15, PT ;  /* 0x0000000f1200720c */ /* 0x040fe20003f64070 */
[----:B------:R-:W-:Y:S01]  /*113e0*/  @!P2 IMAD.MOV R11, RZ, RZ, -R11 ;  /* 0x000000ffff0ba224 */ /* 0x000fe200078e0a0b */
[----:B------:R-:W-:-:S11]  /*113f0*/  ISETP.GT.U32.AND P2, PT, R18, R19, PT ;  /* 0x000000131200720c */ /* 0x000fd60003f44070 */
[--C-:B------:R-:W-:Y:S01]  /*11400*/  @!P3 IMAD.IADD R15, R15, 0x1, -R18.reuse ;  /* 0x000000010f0fb824 */ /* 0x100fe200078e0a12 */
[----:B------:R-:W-:Y:S01]  /*11410*/  ISETP.GT.U32.AND P3, PT, R18, R16, PT ;  /* 0x000000101200720c */ /* 0x000fe20003f64070 */
[----:B------:R-:W-:-:S12]  /*11420*/  @!P2 IMAD.IADD R19, R19, 0x1, -R18 ;  /* 0x000000011313a824 */ /* 0x000fd800078e0a12 */
[----:B------:R-:W-:Y:S01]  /*11430*/  @!P3 IMAD.IADD R16, R16, 0x1, -R18 ;  /* 0x000000011010b824 */ /* 0x000fe200078e0a12 */
[----:B------:R-:W-:Y:S01]  /*11440*/  ISETP.GT.U32.AND P3, PT, R18, R17, PT ;  /* 0x000000111200720c */ /* 0x000fe20003f64070 */
[----:B------:R-:W-:-:S03]  /*11450*/  @!P0 IMAD.MOV R10, RZ, RZ, -R10 ;  /* 0x000000ffff0a8224 */ /* 0x000fc600078e0a0a */
[----:B------:R-:W-:-:S09]  /*11460*/  ISETP.GT.U32.AND P0, PT, R18, R16, PT ;  /* 0x000000101200720c */ /* 0x000fd20003f04070 */
[----:B------:R-:W-:Y:S01]  /*11470*/  @!P3 IMAD.IADD R17, R17, 0x1, -R18 ;  /* 0x000000011111b824 */ /* 0x000fe200078e0a12 */
[C---:B------:R-:W-:Y:S01]  /*11480*/  ISETP.GT.U32.AND P3, PT, R18.reuse, R13, PT ;  /* 0x0000000d1200720c */ /* 0x040fe20003f64070 */
[C---:B------:R-:W-:Y:S02]  /*11490*/  IMAD R23, R18.reuse, R26, R23 ;  /* 0x0000001a12177224 */ /* 0x040fe400078e0217 */
[----:B------:R-:W-:Y:S01]  /*114a0*/  @!P1 IMAD.MOV R12, RZ, RZ, -R12 ;  /* 0x000000ffff0c9224 */ /* 0x000fe200078e0a0c */
[C---:B------:R-:W-:Y:S01]  /*114b0*/  ISETP.GT.U32.AND P1, PT, R18.reuse, R20, PT ;  /* 0x000000141200720c */ /* 0x040fe20003f24070 */
[----:B------:R-:W-:Y:S01]  /*114c0*/  @!P6 IMAD.MOV R7, RZ, RZ, -R7 ;  /* 0x000000ffff07e224 */ /* 0x000fe200078e0a07 */
[----:B------:R-:W-:Y:S01]  /*114d0*/  ISETP.GT.U32.AND P6, PT, R18, R17, PT ;  /* 0x000000111200720c */ /* 0x000fe20003fc4070 */
[----:B------:R-:W-:Y:S01]  /*114e0*/  @!P0 IMAD.IADD R16, R16, 0x1, -R18 ;  /* 0x0000000110108824 */ /* 0x000fe200078e0a12 */
[----:B------:R-:W-:-:S05]  /*114f0*/  ISETP.GT.U32.AND P0, PT, R18, R23, PT ;  /* 0x000000171200720c */ /* 0x000fca0003f04070 */
[--C-:B------:R-:W-:Y:S01]  /*11500*/  @!P3 IMAD.IADD R13, R13, 0x1, -R18.reuse ;  /* 0x000000010d0db824 */ /* 0x100fe200078e0a12 */
[C---:B------:R-:W-:Y:S01]  /*11510*/  ISETP.GT.U32.AND P3, PT, R18.reuse, R21, PT ;  /* 0x000000151200720c */ /* 0x040fe20003f64070 */
[----:B------:R-:W-:Y:S01]  /*11520*/  @!P5 IMAD.MOV R9, RZ, RZ, -R9 ;  /* 0x000000ffff09d224 */ /* 0x000fe200078e0a09 */
[----:B------:R-:W-:Y:S01]  /*11530*/  ISETP.GT.U32.AND P5, PT, R18, R15, PT ;  /* 0x0000000f1200720c */ /* 0x000fe20003fa4070 */
[--C-:B------:R-:W-:Y:S02]  /*11540*/  @!P1 IMAD.IADD R20, R20, 0x1, -R18.reuse ;  /* 0x0000000114149824 */ /* 0x100fe400078e0a12 */
[--C-:B------:R-:W-:Y:S02]  /*11550*/  @!P6 IMAD.IADD R17, R17, 0x1, -R18.reuse ;  /* 0x000000011111e824 */ /* 0x100fe400078e0a12 */
[----:B------:R-:W-:Y:S01]  /*11560*/  @!P0 IMAD.IADD R23, R23, 0x1, -R18 ;  /* 0x0000000117178824 */ /* 0x000fe200078e0a12 */
[----:B------:R-:W-:-:S05]  /*11570*/  ISETP.GT.U32.AND P0, PT, R18, R19, PT ;  /* 0x000000131200720c */ /* 0x000fca0003f04070 */
[--C-:B------:R-:W-:Y:S01]  /*11580*/  @!P3 IMAD.IADD R21, R21, 0x1, -R18.reuse ;  /* 0x000000011515b824 */ /* 0x100fe200078e0a12 */
[----:B------:R-:W-:Y:S01]  /*11590*/  ISETP.GE.AND P3, PT, R24, RZ, PT ;  /* 0x000000ff1800720c */ /* 0x000fe20003f66270 */
[----:B------:R-:W-:Y:S01]  /*115a0*/  STL [R1+0x2078], R7 ;  /* 0x0020780701007387 */ /* 0x000fe20000100800 */
[----:B------:R-:W-:-:S05]  /*115b0*/  @!P5 IMAD.IADD R15, R15, 0x1, -R18 ;  /* 0x000000010f0fd824 */ /* 0x000fca00078e0a12 */
[----:B------:R-:W-:Y:S01]  /*115c0*/  @!P0 IMAD.IADD R19, R19, 0x1, -R18 ;  /* 0x0000000113138824 */ /* 0x000fe200078e0a12 */
[----:B------:R-:W-:-:S05]  /*115d0*/  ISETP.GE.AND P0, PT, R0, RZ, PT ;  /* 0x000000ff0000720c */ /* 0x000fca0003f06270 */
[----:B------:R-:W-:Y:S01]  /*115e0*/  @!P3 IMAD.MOV R16, RZ, RZ, -R16 ;  /* 0x000000ffff10b224 */ /* 0x000fe200078e0a10 */
[----:B---3--:R-:W-:Y:S02]  /*115f0*/  ISETP.GE.AND P2, PT, R2, RZ, PT ;  /* 0x000000ff0200720c */ /* 0x008fe40003f46270 */
[----:B------:R-:W0:Y:S01]  /*11600*/  S2R R2, SR_TID.X ;  /* 0x0000000000027919 */ /* 0x000e220000002100 */
[----:B--2---:R-:W-:Y:S01]  /*11610*/  @!P4 IMAD.MOV R8, RZ, RZ, -R8 ;  /* 0x000000ffff08c224 */ /* 0x004fe200078e0a08 */
[----:B------:R-:W-:Y:S02]  /*11620*/  ISETP.GT.U32.AND P4, PT, R18, R14, PT ;  /* 0x0000000e1200720c */ /* 0x000fe40003f84070 */
[----:B----4-:R-:W-:-:S11]  /*11630*/  ISETP.GE.AND P1, PT, R25, RZ, PT ;  /* 0x000000ff1900720c */ /* 0x010fd60003f26270 */
[--C-:B------:R-:W-:Y:S01]  /*11640*/  @!P4 IMAD.IADD R14, R14, 0x1, -R18.reuse ;  /* 0x000000010e0ec824 */ /* 0x100fe200078e0a12 */
[----:B------:R-:W-:Y:S02]  /*11650*/  ISETP.GT.U32.AND P4, PT, R18, R22, PT ;  /* 0x000000161200720c */ /* 0x000fe40003f84070 */
[----:B-----5:R-:W-:Y:S01]  /*11660*/  ISETP.GE.AND P6, PT, R28, RZ, PT ;  /* 0x000000ff1c00720c */ /* 0x020fe20003fc6270 */
[----:B------:R-:W-:Y:S10]  /*11670*/  STL [R1+0x207c], R8 ;  /* 0x00207c0801007387 */ /* 0x000ff40000100800 */
[----:B------:R-:W-:Y:S01]  /*11680*/  @!P4 IMAD.IADD R22, R22, 0x1, -R18 ;  /* 0x000000011616c824 */ /* 0x000fe200078e0a12 */
[----:B0-----:R-:W-:-:S02]  /*11690*/  SHF.R.S32.HI R25, RZ, 0x2, R2 ;  /* 0x00000002ff197819 */ /* 0x001fc40000011402 */
[----:B------:R-:W-:Y:S02]  /*116a0*/  ISETP.GE.AND P4, PT, R27, RZ, PT ;  /* 0x000000ff1b00720c */ /* 0x000fe40003f86270 */
[----:B------:R-:W-:Y:S01]  /*116b0*/  SGXT R25, R25, 0x1 ;  /* 0x000000011919781a */ /* 0x000fe20000000200 */
[----:B------:R-:W-:-:S03]  /*116c0*/  IMAD.SHL.U32 R26, R2, 0x20, RZ ;  /* 0x00000020021a7824 */ /* 0x000fc600078e00ff */
[----:B------:R-:W-:Y:S01]  /*116d0*/  LOP3.LUT R25, R25, 0x90, RZ, 0xc0, !PT ;  /* 0x0000009019197812 */ /* 0x000fe200078ec0ff */
[----:B------:R-:W-:Y:S01]  /*116e0*/  STL [R1+0x2080], R9 ;  /* 0x0020800901007387 */ /* 0x000fe20000100800 */
[----:B------:R-:W-:Y:S02]  /*116f0*/  @!P6 IMAD.MOV R13, RZ, RZ, -R13 ;  /* 0x000000ffff0de224 */ /* 0x000fe400078e0a0d */
[----:B------:R-:W-:Y:S01]  /*11700*/  LOP3.LUT R25, R25, 0x260, R26, 0xf8, !PT ;  /* 0x0000026019197812 */ /* 0x000fe200078ef81a */
[----:B------:R-:W-:Y:S01]  /*11710*/  STL [R1+0x2084], R10 ;  /* 0x0020840a01007387 */ /* 0x000fe20000100800 */
[----:B------:R-:W-:Y:S02]  /*11720*/  IMAD.SHL.U32 R26, R2, 0x2, RZ ;  /* 0x00000002021a7824 */ /* 0x000fe400078e00ff */
[----:B------:R-:W-:Y:S01]  /*11730*/  @!P2 IMAD.MOV R14, RZ, RZ, -R14 ;  /* 0x000000ffff0ea224 */ /* 0x000fe200078e0a0e */
[----:B------:R-:W-:Y:S01]  /*11740*/  STL [R1+0x2088], R11 ;  /* 0x0020880b01007387 */ /* 0x000fe20000100800 */
[----:B------:R-:W-:-:S03]  /*11750*/  @!P1 IMAD.MOV R15, RZ, RZ, -R15 ;  /* 0x000000ffff0f9224 */ /* 0x000fc600078e0a0f */
[----:B------:R-:W-:Y:S01]  /*11760*/  STL [R1+0x208c], R12 ;  /* 0x00208c0c01007387 */ /* 0x000fe20000100800 */
[----:B------:R-:W-:Y:S01]  /*11770*/  @!P4 IMAD.MOV R17, RZ, RZ, -R17 ;  /* 0x000000ffff11c224 */ /* 0x000fe200078e0a11 */
[----:B------:R-:W-:Y:S02]  /*11780*/  LOP3.LUT R0, R25, 0x10, R26, 0x78, !PT ;  /* 0x0000001019007812 */ /* 0x000fe400078e781a */
[----:B------:R-:W2:Y:S04]  /*11790*/  LDL.LU R24, [R1+0x20f8] ;  /* 0x0020f80001187983 */ /* 0x000ea80000300800 */
[----:B------:R-:W3:Y:S01]  /*117a0*/  LDL.LU R27, [R1+0x20f4] ;  /* 0x0020f400011b7983 */ /* 0x000ee20000300800 */
[----:B------:R-:W-:-:S03]  /*117b0*/  ISETP.GT.U32.AND P2, PT, R18, R20, PT ;  /* 0x000000141200720c */ /* 0x000fc60003f44070 */
[----:B------:R-:W-:Y:S01]  /*117c0*/  STL [R1+0x2090], R13 ;  /* 0x0020900d01007387 */ /* 0x000fe20000100800 */
[----:B------:R-:W-:-:S03]  /*117d0*/  ISETP.GT.U32.AND P1, PT, R18, R21, PT ;  /* 0x000000151200720c */ /* 0x000fc60003f24070 */
[----:B------:R-:W-:Y:S04]  /*117e0*/  STL [R1+0x2094], R14 ;  /* 0x0020940e01007387 */ /* 0x000fe80000100800 */
[----:B------:R0:W-:Y:S04]  /*117f0*/  STL [R1+0x2098], R15 ;  /* 0x0020980f01007387 */ /* 0x0001e80000100800 */
[----:B------:R-:W-:Y:S01]  /*11800*/  STL [R1+0x209c], R16 ;  /* 0x00209c1001007387 */ /* 0x000fe20000100800 */
[----:B------:R-:W-:-:S03]  /*11810*/  ISETP.GE.AND P5, PT, R29, RZ, PT ;  /* 0x000000ff1d00720c */ /* 0x000fc60003fa6270 */
[----:B------:R-:W-:Y:S04]  /*11820*/  STL [R1+0x20a0], R17 ;  /* 0x0020a01101007387 */ /* 0x000fe80000100800 */
[----:B------:R1:W-:Y:S04]  /*11830*/  STL [R1+0xc4], R0 ;  /* 0x0000c40001007387 */ /* 0x0003e80000100800 */
[----:B0-----:R-:W4:Y:S04]  /*11840*/  LDL.LU R15, [R1+0x60] ;  /* 0x00006000010f7983 */ /* 0x001f280000300800 */
[----:B------:R-:W5:Y:S04]  /*11850*/  LDL.LU R14, [R1+0x68] ;  /* 0x00006800010e7983 */ /* 0x000f680000300800 */
[----:B------:R-:W5:Y:S04]  /*11860*/  LDL.LU R29, [R1+0x70] ;  /* 0x00007000011d7983 */ /* 0x000f680000300800 */
[----:B------:R-:W5:Y:S04]  /*11870*/  LDL.LU R13, [R1+0x90] ;  /* 0x00009000010d7983 */ /* 0x000f680000300800 */
[----:B------:R-:W5:Y:S04]  /*11880*/  LDL.LU R12, [R1+0x3e8] ;  /* 0x0003e800010c7983 */ /* 0x000f680000300800 */
[----:B------:R-:W5:Y:S01]  /*11890*/  LDL.LU R11, [R1+0x3ec] ;  /* 0x0003ec00010b7983 */ /* 0x000f620000300800 */
[----:B------:R-:W-:-:S03]  /*118a0*/  ISETP.GE.AND P6, PT, R6, RZ, PT ;  /* 0x000000ff0600720c */ /* 0x000fc60003fc6270 */
[----:B------:R-:W5:Y:S01]  /*118b0*/  LDL.LU R10, [R1+0x98] ;  /* 0x00009800010a7983 */ /* 0x000f620000300800 */
[----:B------:R-:W-:-:S03]  /*118c0*/  @!P2 IMAD.IADD R20, R20, 0x1, -R18 ;  /* 0x000000011414a824 */ /* 0x000fc600078e0a12 */
[----:B------:R-:W5:Y:S01]  /*118d0*/  LDL.LU R9, [R1+0xa8] ;  /* 0x0000a80001097983 */ /* 0x000f620000300800 */
[----:B------:R-:W-:-:S03]  /*118e0*/  ISETP.GE.AND P2, PT, R5, RZ, PT ;  /* 0x000000ff0500720c */ /* 0x000fc60003f46270 */
[----:B------:R-:W5:Y:S01]  /*118f0*/  LDL.LU R8, [R1+0xb0] ;  /* 0x0000b00001087983 */ /* 0x000f620000300800 */
[----:B------:R-:W-:-:S03]  /*11900*/  @!P1 IMAD.IADD R21, R21, 0x1, -R18 ;  /* 0x0000000115159824 */ /* 0x000fc600078e0a12 */
[----:B------:R-:W5:Y:S01]  /*11910*/  LDL.LU R7, [R1+0x3d8] ;  /* 0x0003d80001077983 */ /* 0x000f620000300800 */
[----:B------:R-:W-:-:S03]  /*11920*/  ISETP.GE.AND P1, PT, R4, RZ, PT ;  /* 0x000000ff0400720c */ /* 0x000fc60003f26270 */
[----:B------:R-:W5:Y:S04]  /*11930*/  LDL.LU R6, [R1+0x3dc] ;  /* 0x0003dc0001067983 */ /* 0x000f680000300800 */
[----:B-1----:R-:W5:Y:S04]  /*11940*/  LDL.LU R0, [R1+0x3e4] ;  /* 0x0003e40001007983 */ /* 0x002f680000300800 */
[----:B------:R-:W5:Y:S04]  /*11950*/  LDL.LU R5, [R1+0x3e0] ;  /* 0x0003e00001057983 */ /* 0x000f680000300800 */
[----:B------:R-:W5:Y:S01]  /*11960*/  LDL.LU R4, [R1+0x1e0] ;  /* 0x0001e00001047983 */ /* 0x000f620000300800 */
[----:B------:R-:W-:-:S02]  /*11970*/  ISETP.GT.U32.AND P3, PT, R18, R22, PT ;  /* 0x000000161200720c */ /* 0x000fc40003f64070 */
[----:B------:R-:W-:Y:S02]  /*11980*/  ISETP.GT.U32.AND P4, PT, R18, R23, PT ;  /* 0x000000171200720c */ /* 0x000fe40003f84070 */
[----:B------:R-:W-:Y:S01]  /*11990*/  LOP3.LUT R2, R2, 0x1f, RZ, 0xc0, !PT ;  /* 0x0000001f02027812 */ /* 0x000fe200078ec0ff */
[----:B------:R-:W-:-:S08]  /*119a0*/  @!P6 IMAD.MOV R19, RZ, RZ, -R19 ;  /* 0x000000ffff13e224 */ /* 0x000fd000078e0a13 */
[--C-:B------:R-:W-:Y:S01]  /*119b0*/  @!P3 IMAD.IADD R22, R22, 0x1, -R18.reuse ;  /* 0x000000011616b824 */ /* 0x100fe200078e0a12 */
[----:B------:R-:W-:Y:S01]  /*119c0*/  ISETP.GE.AND P3, PT, R3, RZ, PT ;  /* 0x000000ff0300720c */ /* 0x000fe20003f66270 */
[----:B------:R-:W-:Y:S01]  /*119d0*/  IMAD R28, R2, UR6, RZ ;  /* 0x00000006021c7c24 */ /* 0x000fe2000f8e02ff */
[----:B------:R-:W5:Y:S01]  /*119e0*/  LDL.LU R3, [R1+0x324] ;  /* 0x0003240001037983 */ /* 0x000f620000300800 */
[----:B------:R-:W-:Y:S02]  /*119f0*/  @!P4 IMAD.IADD R23, R23, 0x1, -R18 ;  /* 0x000000011717c824 */ /* 0x000fe400078e0a12 */
[----:B------:R-:W-:Y:S01]  /*11a00*/  @!P0 IMAD.MOV R20, RZ, RZ, -R20 ;  /* 0x000000ffff148224 */ /* 0x000fe200078e0a14 */
[----:B------:R-:W-:Y:S01]  /*11a10*/  IADD3 R18, P6, R28, UR8, RZ ;  /* 0x000000081c127c10 */ /* 0x000fe2000ffde0ff */
[----:B------:R-:W5:Y:S01]  /*11a20*/  LDL.LU R2, [R1+0x3d4] ;  /* 0x0003d40001027983 */ /* 0x000f620000300800 */
[----:B------:R-:W-:Y:S01]  /*11a30*/  @!P2 IMAD.MOV R21, RZ, RZ, -R21 ;  /* 0x000000ffff15a224 */ /* 0x000fe200078e0a15 */
[----:B------:R-:W-:Y:S01]  /*11a40*/  ULDC UR8, c[0x0][0x234] ;  /* 0x00008d0000087ab9 */ /* 0x000fe20000000800 */
[----:B------:R-:W-:Y:S01]  /*11a50*/  @!P1 IMAD.MOV R22, RZ, RZ, -R22 ;  /* 0x000000ffff169224 */ /* 0x000fe200078e0a16 */
[----:B------:R-:W-:Y:S02]  /*11a60*/  STL [R1+0x20a4], R19 ;  /* 0x0020a41301007387 */ /* 0x000fe40000100800 */
[----:B------:R-:W-:-:S02]  /*11a70*/  @!P3 IMAD.MOV R23, RZ, RZ, -R23 ;  /* 0x000000ffff17b224 */ /* 0x000fc400078e0a17 */
[----:B------:R-:W-:Y:S04]  /*11a80*/  STL [R1+0x20a8], R28 ;  /* 0x0020a81c01007387 */ /* 0x000fe80000100800 */
[----:B------:R-:W-:Y:S04]  /*11a90*/  STL [R1+0x1fcc], R18 ;  /* 0x001fcc1201007387 */ /* 0x000fe80000100800 */
[----:B------:R-:W-:Y:S04]  /*11aa0*/  STL [R1+0x20ac], R20 ;  /* 0x0020ac1401007387 */ /* 0x000fe80000100800 */
[----:B------:R-:W-:Y:S04]  /*11ab0*/  STL [R1+0x20b0], R21 ;  /* 0x0020b01501007387 */ /* 0x000fe80000100800 */
[----:B------:R-:W-:Y:S04]  /*11ac0*/  STL [R1+0x20b4], R22 ;  /* 0x0020b41601007387 */ /* 0x000fe80000100800 */
[----:B------:R-:W-:Y:S01]  /*11ad0*/  STL [R1+0x20b8], R23 ;  /* 0x0020b81701007387 */ /* 0x000fe20000100800 */
[----:B--2---:R-:W-:Y:S01]  /*11ae0*/  @!P5 IMAD.MOV R24, RZ, RZ, -R24 ;  /* 0x000000ffff18d224 */ /* 0x004fe200078e0a18 */
[----:B---3--:R-:W-:-:S02]  /*11af0*/  ISETP.NE.AND P4, PT, R27, RZ, PT ;  /* 0x000000ff1b00720c */ /* 0x008fc40003f85270 */
[----:B------:R-:W-:Y:S02]  /*11b00*/  LOP3.LUT R25, RZ, R27, RZ, 0x33, !PT ;  /* 0x0000001bff197212 */ /* 0x000fe400078e33ff */
[----:B------:R-:W-:Y:S02]  /*11b10*/  STL [R1+0x20bc], R24 ;  /* 0x0020bc1801007387 */ /* 0x000fe40000100800 */
[C---:B----4-:R-:W-:Y:S02]  /*11b20*/  SEL R27, R25.reuse, R15, !P4 ;  /* 0x0000000f191b7207 */ /* 0x050fe40006000000 */
[----:B-----5:R-:W-:-:S03]  /*11b30*/  SEL R26, R25, R14, !P4 ;  /* 0x0000000e191a7207 */ /* 0x020fc60006000000 */
[----:B------:R-:W-:Y:S01]  /*11b40*/  STL [R1+0x20c0], R27 ;  /* 0x0020c01b01007387 */ /* 0x000fe20000100800 */
[----:B------:R-:W-:-:S03]  /*11b50*/  SEL R29, R25, R29, !P4 ;  /* 0x0000001d191d7207 */ /* 0x000fc60006000000 */
[----:B------:R-:W-:Y:S01]  /*11b60*/  STL [R1+0x20c4], R26 ;  /* 0x0020c41a01007387 */ /* 0x000fe20000100800 */
[----:B------:R-:W-:-:S03]  /*11b70*/  SEL R14, R25, R13, !P4 ;  /* 0x0000000d190e7207 */ /* 0x000fc60006000000 */
[----:B------:R0:W-:Y:S01]  /*11b80*/  STL [R1+0x20c8], R29 ;  /* 0x0020c81d01007387 */ /* 0x0001e20000100800 */
[----:B------:R-:W-:-:S03]  /*11b90*/  SEL R13, R25, R12, !P4 ;  /* 0x0000000c190d7207 */ /* 0x000fc60006000000 */
[----:B------:R-:W-:Y:S01]  /*11ba0*/  STL [R1+0x8], R14 ;  /* 0x0000080e01007387 */ /* 0x000fe20000100800 */
        /* <DEDUP_REMOVED lines=17> */
[----:B------:R1:W-:Y:S04]  /*11cc0*/  STL [R1+0x58], R0 ;  /* 0x0000580001007387 */ /* 0x0003e80000100800 */
[----:B------:R-:W-:Y:S04]  /*11cd0*/  STL [R1+0x60], R4 ;  /* 0x0000600401007387 */ /* 0x000fe80000100800 */
[----:B0-----:R-:W2:Y:S01]  /*11ce0*/  LDL.LU R29, [R1+0x3c4] ;  /* 0x0003c400011d7983 */ /* 0x001ea20000300800 */
[C---:B------:R-:W-:Y:S02]  /*11cf0*/  SEL R3, R25.reuse, R3, !P4 ;  /* 0x0000000319037207 */ /* 0x040fe40006000000 */
[----:B-1----:R-:W-:-:S03]  /*11d00*/  SEL R0, R25, R2, !P4 ;  /* 0x0000000219007207 */ /* 0x002fc60006000000 */
[----:B------:R-:W-:Y:S04]  /*11d10*/  STL [R1+0x68], R3 ;  /* 0x0000680301007387 */ /* 0x000fe80000100800 */
[----:B--2---:R0:W-:Y:S04]  /*11d20*/  STL [R1+0x20e8], R29 ;  /* 0x0020e81d01007387 */ /* 0x0041e80000100800 */
[----:B------:R-:W-:Y:S04]  /*11d30*/  STL [R1+0x70], R0 ;  /* 0x0000700001007387 */ /* 0x000fe80000100800 */
[----:B0-----:R-:W2:Y:S04]  /*11d40*/  LDL.LU R29, [R1+0x3cc] ;  /* 0x0003cc00011d7983 */ /* 0x001ea80000300800 */
[----:B--2---:R0:W-:Y:S04]  /*11d50*/  STL [R1+0x20ec], R29 ;  /* 0x0020ec1d01007387 */ /* 0x0041e80000100800 */
[----:B0-----:R-:W2:Y:S04]  /*11d60*/  LDL.LU R29, [R1+0x3c8] ;  /* 0x0003c800011d7983 */ /* 0x001ea80000300800 */
[----:B--2---:R0:W-:Y:S04]  /*11d70*/  STL [R1+0x20f0], R29 ;  /* 0x0020f01d01007387 */ /* 0x0041e80000100800 */
[----:B0-----:R-:W2:Y:S04]  /*11d80*/  LDL.LU R29, [R1+0x3d0] ;  /* 0x0003d000011d7983 */ /* 0x001ea80000300800 */
[----:B------:R-:W3:Y:S04]  /*11d90*/  LDL.LU R26, [R1+0xe0] ;  /* 0x0000e000011a7983 */ /* 0x000ee80000300800 */
[----:B------:R-:W4:Y:S04]  /*11da0*/  LDL.LU R27, [R1+0x168] ;  /* 0x00016800011b7983 */ /* 0x000f280000300800 */
[----:B------:R-:W5:Y:S04]  /*11db0*/  LDL.LU R24, [R1+0x16c] ;  /* 0x00016c0001187983 */ /* 0x000f680000300800 */
[----:B------:R-:W5:Y:S04]  /*11dc0*/  LDL.LU R23, [R1+0x170] ;  /* 0x0001700001177983 */ /* 0x000f680000300800 */
[----:B------:R-:W5:Y:S04]  /*11dd0*/  LDL.LU R22, [R1+0x174] ;  /* 0x0001740001167983 */ /* 0x000f680000300800 */
[----:B------:R-:W5:Y:S04]  /*11de0*/  LDL.LU R21, [R1+0x178] ;  /* 0x0001780001157983 */ /* 0x000f680000300800 */
[----:B------:R-:W5:Y:S04]  /*11df0*/  LDL.LU R20, [R1+0x17c] ;  /* 0x00017c0001147983 */ /* 0x000f680000300800 */
[----:B------:R-:W3:Y:S04]  /*11e00*/  LDL.LU R18, [R1+0x180] ;  /* 0x0001800001127983 */ /* 0x000ee80000300800 */
[----:B------:R-:W5:Y:S04]  /*11e10*/  LDL.LU R28, [R1+0x184] ;  /* 0x00018400011c7983 */ /* 0x000f680000300800 */
        /* <DEDUP_REMOVED lines=17> */
[----:B------:R-:W5:Y:S01]  /*11f30*/  LDL.LU R2, [R1+0x248] ;  /* 0x0002480001027983 */ /* 0x000f620000300800 */
[----:B--2---:R-:W-:-:S05]  /*11f40*/  SEL R29, R25, R29, !P4 ;  /* 0x0000001d191d7207 */ /* 0x004fca0006000000 */
[----:B------:R0:W-:Y:S04]  /*11f50*/  STL [R1+0x90], R29 ;  /* 0x0000901d01007387 */ /* 0x0001e80000100800 */
[----:B0-----:R-:W2:Y:S02]  /*11f60*/  LDL.LU R29, [R1+0x20f0] ;  /* 0x0020f000011d7983 */ /* 0x001ea40000300800 */
[----:B--2---:R-:W-:-:S05]  /*11f70*/  SEL R29, R25, R29, !P4 ;  /* 0x0000001d191d7207 */ /* 0x004fca0006000000 */
[----:B------:R0:W-:Y:S04]  /*11f80*/  STL [R1+0x98], R29 ;  /* 0x0000981d01007387 */ /* 0x0001e80000100800 */
[----:B0-----:R-:W2:Y:S02]  /*11f90*/  LDL.LU R29, [R1+0x20ec] ;  /* 0x0020ec00011d7983 */ /* 0x001ea40000300800 */
[----:B--2---:R-:W-:-:S05]  /*11fa0*/  SEL R29, R25, R29, !P4 ;  /* 0x0000001d191d7207 */ /* 0x004fca0006000000 */
[----:B------:R0:W-:Y:S04]  /*11fb0*/  STL [R1+0xa8], R29 ;  /* 0x0000a81d01007387 */ /* 0x0001e80000100800 */
[----:B0-----:R-:W2:Y:S01]  /*11fc0*/  LDL.LU R29, [R1+0x20e8] ;  /* 0x0020e800011d7983 */ /* 0x001ea20000300800 */
[C---:B----4-:R-:W-:Y:S02]  /*11fd0*/  SEL R27, R25.reuse, R27, !P4 ;  /* 0x0000001b191b7207 */ /* 0x050fe40006000000 */
[C---:B---3--:R-:W-:Y:S02]  /*11fe0*/  SEL R18, R25.reuse, R18, !P4 ;  /* 0x0000001219127207 */ /* 0x048fe40006000000 */
[C---:B-----5:R-:W-:Y:S02]  /*11ff0*/  SEL R19, R25.reuse, R19, !P4 ;  /* 0x0000001319137207 */ /* 0x060fe40006000000 */
[----:B------:R-:W-:-:S02]  /*12000*/  SEL R4, R25, R4, !P4 ;  /* 0x0000000419047207 */ /* 0x000fc40006000000 */
[----:B--2---:R-:W-:-:S05]  /*12010*/  SEL R29, R25, R29, !P4 ;  /* 0x0000001d191d7207 */ /* 0x004fca0006000000 */
[----:B------:R0:W-:Y:S02]  /*12020*/  STL [R1+0xb0], R29 ;  /* 0x0000b01d01007387 */ /* 0x0001e40000100800 */
[C---:B0-----:R-:W-:Y:S02]  /*12030*/  SEL R29, R25.reuse, R26, !P4 ;  /* 0x0000001a191d7207 */ /* 0x041fe40006000000 */
[C---:B------:R-:W-:Y:S02]  /*12040*/  SEL R26, R25.reuse, R24, !P4 ;  /* 0x00000018191a7207 */ /* 0x040fe40006000000 */
[C---:B------:R-:W-:Y:S01]  /*12050*/  SEL R24, R25.reuse, R23, !P4 ;  /* 0x0000001719187207 */ /* 0x040fe20006000000 */
[----:B------:R-:W-:Y:S01]  /*12060*/  STL [R1+0xe0], R29 ;  /* 0x0000e01d01007387 */ /* 0x000fe20000100800 */
[C---:B------:R-:W-:Y:S02]  /*12070*/  SEL R23, R25.reuse, R22, !P4 ;  /* 0x0000001619177207 */ /* 0x040fe40006000000 */
[C---:B------:R-:W-:Y:S01]  /*12080*/  SEL R22, R25.reuse, R21, !P4 ;  /* 0x0000001519167207 */ /* 0x040fe20006000000 */
[----:B------:R-:W-:Y:S01]  /*12090*/  STL [R1+0x168], R27 ;  /* 0x0001681b01007387 */ /* 0x000fe20000100800 */
[----:B------:R-:W-:-:S03]  /*120a0*/  SEL R21, R25, R20, !P4 ;  /* 0x0000001419157207 */ /* 0x000fc60006000000 */
[----:B------:R-:W-:Y:S01]  /*120b0*/  STL [R1+0x16c], R26 ;  /* 0x00016c1a01007387 */ /* 0x000fe20000100800 */
[----:B------:R-:W-:-:S03]  /*120c0*/  SEL R20, R25, R28, !P4 ;  /* 0x0000001c19147207 */ /* 0x000fc60006000000 */
[----:B------:R-:W-:Y:S04]  /*120d0*/  STL [R1+0x170], R24 ;  /* 0x0001701801007387 */ /* 0x000fe80000100800 */
[----:B------:R-:W-:Y:S04]  /*120e0*/  STL [R1+0x174], R23 ;  /* 0x0001741701007387 */ /* 0x000fe80000100800 */
[----:B------:R-:W-:Y:S04]  /*120f0*/  STL [R1+0x178], R22 ;  /* 0x0001781601007387 */ /* 0x000fe80000100800 */
[----:B------:R-:W-:Y:S04]  /*12100*/  STL [R1+0x17c], R21 ;  /* 0x00017c1501007387 */ /* 0x000fe80000100800 */
[----:B------:R0:W-:Y:S04]  /*12110*/  STL [R1+0x180], R18 ;  /* 0x0001801201007387 */ /* 0x0001e80000100800 */
[----:B------:R-:W-:Y:S01]  /*12120*/  STL [R1+0x184], R20 ;  /* 0x0001841401007387 */ /* 0x000fe20000100800 */
[----:B0-----:R-:W-:-:S02]  /*12130*/  SEL R18, R25, R17, !P4 ;  /* 0x0000001119127207 */ /* 0x001fc40006000000 */
[C---:B------:R-:W-:Y:S02]  /*12140*/  SEL R17, R25.reuse, R16, !P4 ;  /* 0x0000001019117207 */ /* 0x040fe40006000000 */
[C---:B------:R-:W-:Y:S01]  /*12150*/  SEL R16, R25.reuse, R15, !P4 ;  /* 0x0000000f19107207 */ /* 0x040fe20006000000 */
[----:B------:R-:W-:Y:S01]  /*12160*/  STL [R1+0x188], R19 ;  /* 0x0001881301007387 */ /* 0x000fe20000100800 */
[C---:B------:R-:W-:Y:S02]  /*12170*/  SEL R15, R25.reuse, R14, !P4 ;  /* 0x0000000e190f7207 */ /* 0x040fe40006000000 */
[C---:B------:R-:W-:Y:S01]  /*12180*/  SEL R14, R25.reuse, R13, !P4 ;  /* 0x0000000d190e7207 */ /* 0x040fe20006000000 */
[----:B------:R-:W-:Y:S01]  /*12190*/  STL [R1+0x18c], R18 ;  /* 0x00018c1201007387 */ /* 0x000fe20000100800 */
[C---:B------:R-:W-:Y:S02]  /*121a0*/  SEL R13, R25.reuse, R12, !P4 ;  /* 0x0000000c190d7207 */ /* 0x040fe40006000000 */
[C---:B------:R-:W-:Y:S01]  /*121b0*/  SEL R12, R25.reuse, R11, !P4 ;  /* 0x0000000b190c7207 */ /* 0x040fe20006000000 */
[----:B------:R-:W-:Y:S01]  /*121c0*/  STL [R1+0x194], R17 ;  /* 0x0001941101007387 */ /* 0x000fe20000100800 */
[----:B------:R-:W-:-:S02]  /*121d0*/  SEL R11, R25, R10, !P4 ;  /* 0x0000000a190b7207 */ /* 0x000fc40006000000 */
[C---:B------:R-:W-:Y:S01]  /*121e0*/  SEL R10, R25.reuse, R9, !P4 ;  /* 0x00000009190a7207 */ /* 0x040fe20006000000 */
        /* <DEDUP_REMOVED lines=14> */
[----:B------:R-:W-:Y:S04]  /*122d0*/  STL [R1+0x200], R7 ;  /* 0x0002000701007387 */ /* 0x000fe80000100800 */
[----:B------:R-:W-:Y:S04]  /*122e0*/  STL [R1+0x204], R6 ;  /* 0x0002040601007387 */ /* 0x000fe80000100800 */
[----:B------:R-:W-:Y:S04]  /*122f0*/  STL [R1+0x208], R0 ;  /* 0x0002080001007387 */ /* 0x000fe80000100800 */
[----:B------:R0:W-:Y:S04]  /*12300*/  STL [R1+0x220], R4 ;  /* 0x0002200401007387 */ /* 0x0001e80000100800 */
[----:B0-----:R-:W2:Y:S01]  /*12310*/  LDL.LU R4, [R1+0x25c] ;  /* 0x00025c0001047983 */ /* 0x001ea20000300800 */
[----:B------:R-:W-:-:S02]  /*12320*/  SEL R3, R25, R3, !P4 ;  /* 0x0000000319037207 */ /* 0x000fc40006000000 */
[----:B------:R-:W-:-:S03]  /*12330*/  SEL R0, R25, R2, !P4 ;  /* 0x0000000219007207 */ /* 0x000fc60006000000 */
[----:B------:R-:W-:Y:S04]  /*12340*/  STL [R1+0x240], R3 ;  /* 0x0002400301007387 */ /* 0x000fe80000100800 */
[----:B--2---:R0:W-:Y:S04]  /*12350*/  STL [R1+0x20e4], R4 ;  /* 0x0020e40401007387 */ /* 0x0041e80000100800 */
[----:B------:R-:W-:Y:S04]  /*12360*/  STL [R1+0x248], R0 ;  /* 0x0002480001007387 */ /* 0x000fe80000100800 */
[----:B0-----:R-:W2:Y:S04]  /*12370*/  LDL.LU R4, [R1+0x258] ;  /* 0x0002580001047983 */ /* 0x001ea80000300800 */
[----:B------:R-:W3:Y:S04]  /*12380*/  LDL.LU R29, [R1+0x264] ;  /* 0x00026400011d7983 */ /* 0x000ee80000300800 */
[----:B---3--:R0:W-:Y:S04]  /*12390*/  STL [R1+0x20e0], R29 ;  /* 0x0020e01d01007387 */ /* 0x0081e80000100800 */
[----:B0-----:R-:W3:Y:S04]  /*123a0*/  LDL.LU R29, [R1+0x260] ;  /* 0x00026000011d7983 */ /* 0x001ee80000300800 */
[----:B------:R-:W4:Y:S04]  /*123b0*/  LDL.LU R26, [R1+0x268] ;  /* 0x00026800011a7983 */ /* 0x000f280000300800 */
[----:B------:R-:W5:Y:S04]  /*123c0*/  LDL.LU R27, [R1+0x26c] ;  /* 0x00026c00011b7983 */ /* 0x000f680000300800 */
[----:B------:R-:W4:Y:S04]  /*123d0*/  LDL.LU R24, [R1+0x270] ;  /* 0x0002700001187983 */ /* 0x000f280000300800 */
        /* <DEDUP_REMOVED lines=14> */
[----:B------:R-:W4:Y:S01]  /*124c0*/  LDL.LU R10, [R1+0x2b8] ;  /* 0x0002b800010a7983 */ /* 0x000f220000300800 */
[----:B--2---:R-:W-:-:S03]  /*124d0*/  SEL R4, R25, R4, !P4 ;  /* 0x0000000419047207 */ /* 0x004fc60006000000 */
[----:B------:R-:W2:Y:S04]  /*124e0*/  LDL.LU R9, [R1+0x2bc] ;  /* 0x0002bc0001097983 */ /* 0x000ea80000300800 */
[----:B------:R-:W2:Y:S04]  /*124f0*/  LDL.LU R8, [R1+0x2c0] ;  /* 0x0002c00001087983 */ /* 0x000ea80000300800 */
[----:B------:R-:W2:Y:S04]  /*12500*/  LDL.LU R7, [R1+0x2c4] ;  /* 0x0002c40001077983 */ /* 0x000ea80000300800 */
[----:B------:R-:W2:Y:S04]  /*12510*/  LDL.LU R6, [R1+0x2c8] ;  /* 0x0002c80001067983 */ /* 0x000ea80000300800 */
[----:B------:R-:W2:Y:S04]  /*12520*/  LDL.LU R0, [R1+0x2cc] ;  /* 0x0002cc0001007983 */ /* 0x000ea80000300800 */
[----:B------:R-:W2:Y:S04]  /*12530*/  LDL.LU R5, [R1+0x2d0] ;  /* 0x0002d00001057983 */ /* 0x000ea80000300800 */
[----:B------:R-:W2:Y:S04]  /*12540*/  LDL.LU R3, [R1+0x2d8] ;  /* 0x0002d80001037983 */ /* 0x000ea80000300800 */
[----:B------:R-:W2:Y:S04]  /*12550*/  LDL.LU R2, [R1+0x2ec] ;  /* 0x0002ec0001027983 */ /* 0x000ea80000300800 */
[----:B------:R0:W-:Y:S04]  /*12560*/  STL [R1+0x258], R4 ;  /* 0x0002580401007387 */ /* 0x0001e80000100800 */
[----:B0-----:R-:W5:Y:S01]  /*12570*/  LDL.LU R4, [R1+0x20e4] ;  /* 0x0020e40001047983 */ /* 0x001f620000300800 */
[----:B---3--:R-:W-:-:S02]  /*12580*/  SEL R29, R25, R29, !P4 ;  /* 0x0000001d191d7207 */ /* 0x008fc40006000000 */
[----:B-----5:R-:W-:-:S05]  /*12590*/  SEL R4, R25, R4, !P4 ;  /* 0x0000000419047207 */ /* 0x020fca0006000000 */
[----:B------:R0:W-:Y:S04]  /*125a0*/  STL [R1+0x25c], R4 ;  /* 0x00025c0401007387 */ /* 0x0001e80000100800 */
[----:B0-----:R-:W3:Y:S04]  /*125b0*/  LDL.LU R4, [R1+0x2f4] ;  /* 0x0002f40001047983 */ /* 0x001ee80000300800 */
[----:B------:R0:W-:Y:S04]  /*125c0*/  STL [R1+0x260], R29 ;  /* 0x0002601d01007387 */ /* 0x0001e80000100800 */
[----:B0-----:R-:W5:Y:S01]  /*125d0*/  LDL.LU R29, [R1+0x20e0] ;  /* 0x0020e000011d7983 */ /* 0x001f620000300800 */
[----:B------:R-:W-:-:S02]  /*125e0*/  SEL R27, R25, R27, !P4 ;  /* 0x0000001b191b7207 */ /* 0x000fc40006000000 */
[C---:B----4-:R-:W-:Y:S02]  /*125f0*/  SEL R18, R25.reuse, R18, !P4 ;  /* 0x0000001219127207 */ /* 0x050fe40006000000 */
[C---:B------:R-:W-:Y:S02]  /*12600*/  SEL R19, R25.reuse, R19, !P4 ;  /* 0x0000001319137207 */ /* 0x040fe40006000000 */
[C---:B--2---:R-:W-:Y:S02]  /*12610*/  SEL R0, R25.reuse, R0, !P4 ;  /* 0x0000000019007207 */ /* 0x044fe40006000000 */
[----:B-----5:R-:W-:-:S05]  /*12620*/  SEL R29, R25, R29, !P4 ;  /* 0x0000001d191d7207 */ /* 0x020fca0006000000 */
        /* <DEDUP_REMOVED lines=38> */
[----:B------:R-:W-:Y:S01]  /*12890*/  STL [R1+0x2b8], R11 ;  /* 0x0002b80b01007387 */ /* 0x000fe20000100800 */
[----:B------:R-:W-:-:S03]  /*128a0*/  SEL R5, R25, R3, !P4 ;  /* 0x0000000319057207 */ /* 0x000fc60006000000 */
[----:B------:R-:W-:Y:S04]  /*128b0*/  STL [R1+0x2bc], R10 ;  /* 0x0002bc0a01007387 */ /* 0x000fe80000100800 */
[----:B------:R-:W-:Y:S04]  /*128c0*/  STL [R1+0x2c0], R9 ;  /* 0x0002c00901007387 */ /* 0x000fe80000100800 */
[----:B------:R-:W-:Y:S04]  /*128d0*/  STL [R1+0x2c4], R8 ;  /* 0x0002c40801007387 */ /* 0x000fe80000100800 */
[----:B------:R-:W-:Y:S04]  /*128e0*/  STL [R1+0x2c8], R7 ;  /* 0x0002c80701007387 */ /* 0x000fe80000100800 */
[----:B------:R0:W-:Y:S04]  /*128f0*/  STL [R1+0x2cc], R0 ;  /* 0x0002cc0001007387 */ /* 0x0001e80000100800 */
[----:B------:R-:W-:Y:S04]  /*12900*/  STL [R1+0x2d0], R6 ;  /* 0x0002d00601007387 */ /* 0x000fe80000100800 */
[----:B------:R-:W2:Y:S01]  /*12910*/  LDL.LU R3, [R1+0x2fc] ;  /* 0x0002fc0001037983 */ /* 0x000ea20000300800 */
[----:B0-----:R-:W-:-:S03]  /*12920*/  SEL R0, R25, R2, !P4 ;  /* 0x0000000219007207 */ /* 0x001fc60006000000 */
[----:B------:R-:W-:Y:S04]  /*12930*/  STL [R1+0x2d8], R5 ;  /* 0x0002d80501007387 */ /* 0x000fe80000100800 */
[----:B------:R-:W4:Y:S04]  /*12940*/  LDL.LU R2, [R1+0x320] ;  /* 0x0003200001027983 */ /* 0x000f280000300800 */
[----:B------:R3:W-:Y:S04]  /*12950*/  STL [R1+0x2ec], R0 ;  /* 0x0002ec0001007387 */ /* 0x0007e80000100800 */
[----:B------:R-:W5:Y:S01]  /*12960*/  LDL.LU R29, [R1+0x32c] ;  /* 0x00032c00011d7983 */ /* 0x000f620000300800 */
[----:B---3--:R-:W-:-:S03]  /*12970*/  SEL R0, R25, R4, !P4 ;  /* 0x0000000419007207 */ /* 0x008fc60006000000 */
[----:B-----5:R0:W-:Y:S04]  /*12980*/  STL [R1+0x20dc], R29 ;  /* 0x0020dc1d01007387 */ /* 0x0201e80000100800 */
[----:B------:R1:W-:Y:S04]  /*12990*/  STL [R1+0x2f4], R0 ;  /* 0x0002f40001007387 */ /* 0x0003e80000100800 */
[----:B0-----:R-:W3:Y:S04]  /*129a0*/  LDL.LU R29, [R1+0x3c0] ;  /* 0x0003c000011d7983 */ /* 0x001ee80000300800 */
        /* <DEDUP_REMOVED lines=17> */
[----:B--2---:R-:W-:-:S03]  /*12ac0*/  SEL R3, R25, R3, !P4 ;  /* 0x0000000319037207 */ /* 0x004fc60006000000 */
[----:B------:R-:W2:Y:S04]  /*12ad0*/  LDL.LU R10, [R1+0x3bc] ;  /* 0x0003bc00010a7983 */ /* 0x000ea80000300800 */
[----:B------:R-:W2:Y:S01]  /*12ae0*/  LDL.LU R9, [R1+0x39c] ;  /* 0x00039c0001097983 */ /* 0x000ea20000300800 */
[----:B----4-:R-:W-:-:S03]  /*12af0*/  SEL R2, R25, R2, !P4 ;  /* 0x0000000219027207 */ /* 0x010fc60006000000 */
[----:B------:R-:W4:Y:S04]  /*12b00*/  LDL.LU R8, [R1+0x38c] ;  /* 0x00038c0001087983 */ /* 0x000f280000300800 */
[----:B------:R-:W4:Y:S04]  /*12b10*/  LDL.LU R7, [R1+0x388] ;  /* 0x0003880001077983 */ /* 0x000f280000300800 */
[----:B------:R-:W4:Y:S04]  /*12b20*/  LDL.LU R6, [R1+0x37c] ;  /* 0x00037c0001067983 */ /* 0x000f280000300800 */
[----:B-1----:R-:W4:Y:S04]  /*12b30*/  LDL.LU R0, [R1+0x378] ;  /* 0x0003780001007983 */ /* 0x002f280000300800 */
[----:B------:R-:W4:Y:S04]  /*12b40*/  LDL.LU R5, [R1+0x364] ;  /* 0x0003640001057983 */ /* 0x000f280000300800 */
[----:B------:R-:W4:Y:S04]  /*12b50*/  LDL.LU R4, [R1+0x360] ;  /* 0x0003600001047983 */ /* 0x000f280000300800 */
[----:B------:R0:W-:Y:S04]  /*12b60*/  STL [R1+0x2fc], R3 ;  /* 0x0002fc0301007387 */ /* 0x0001e80000100800 */
[----:B0-----:R-:W4:Y:S04]  /*12b70*/  LDL.LU R3, [R1+0x35c] ;  /* 0x00035c0001037983 */ /* 0x001f280000300800 */
[----:B------:R0:W-:Y:S04]  /*12b80*/  STL [R1+0x324], R2 ;  /* 0x0003240201007387 */ /* 0x0001e80000100800 */
[----:B0-----:R-:W4:Y:S01]  /*12b90*/  LDL.LU R2, [R1+0x358] ;  /* 0x0003580001027983 */ /* 0x001f220000300800 */
[----:B---3--:R-:W-:-:S05]  /*12ba0*/  SEL R29, R25, R29, !P4 ;  /* 0x0000001d191d7207 */ /* 0x008fca0006000000 */
[----:B------:R0:W-:Y:S04]  /*12bb0*/  STL [R1+0x320], R29 ;  /* 0x0003201d01007387 */ /* 0x0001e80000100800 */
[----:B0-----:R-:W3:Y:S01]  /*12bc0*/  LDL.LU R29, [R1+0x20dc] ;  /* 0x0020dc00011d7983 */ /* 0x001ee20000300800 */
[C---:B-----5:R-:W-:Y:S02]  /*12bd0*/  SEL R27, R25.reuse, R27, !P4 ;  /* 0x0000001b191b7207 */ /* 0x060fe40006000000 */
[C---:B------:R-:W-:Y:S02]  /*12be0*/  SEL R20, R25.reuse, R20, !P4 ;  /* 0x0000001419147207 */ /* 0x040fe40006000000 */
[----:B---3--:R-:W-:-:S05]  /*12bf0*/  SEL R29, R25, R29, !P4 ;  /* 0x0000001d191d7207 */ /* 0x008fca0006000000 */
        /* <DEDUP_REMOVED lines=10> */
[----:B------:R-:W-:Y:S04]  /*12ca0*/  STL [R1+0x374], R26 ;  /* 0x0003741a01007387 */ /* 0x000fe80000100800 */
[----:B------:R-:W-:Y:S04]  /*12cb0*/  STL [R1+0x36c], R24 ;  /* 0x00036c1801007387 */ /* 0x000fe80000100800 */
[----:B------:R-:W-:Y:S04]  /*12cc0*/  STL [R1+0x368], R23 ;  /* 0x0003681701007387 */ /* 0x000fe80000100800 */
[----:B------:R-:W-:Y:S04]  /*12cd0*/  STL [R1+0x384], R22 ;  /* 0x0003841601007387 */ /* 0x000fe80000100800 */
[----:B------:R0:W-:Y:S04]  /*12ce0*/  STL [R1+0x380], R20 ;  /* 0x0003801401007387 */ /* 0x0001e80000100800 */
[----:B------:R-:W-:Y:S04]  /*12cf0*/  STL [R1+0x3ac], R21 ;  /* 0x0003ac1501007387 */ /* 0x000fe80000100800 */
[----:B------:R1:W-:Y:S01]  /*12d00*/  STL [R1+0x3b0], R18 ;  /* 0x0003b01201007387 */ /* 0x0003e20000100800 */
[----:B0-----:R-:W-:-:S02]  /*12d10*/  SEL R20, R25, R19, !P4 ;  /* 0x0000001319147207 */ /* 0x001fc40006000000 */
[C---:B------:R-:W-:Y:S02]  /*12d20*/  SEL R19, R25.reuse, R17, !P4 ;  /* 0x0000001119137207 */ /* 0x040fe40006000000 */
[C---:B------:R-:W-:Y:S01]  /*12d30*/  SEL R17, R25.reuse, R15, !P4 ;  /* 0x0000000f19117207 */ /* 0x040fe20006000000 */
[----:B------:R-:W-:Y:S01]  /*12d40*/  STL [R1+0x3a8], R20 ;  /* 0x0003a81401007387 */ /* 0x000fe20000100800 */
[C---:B-1----:R-:W-:Y:S02]  /*12d50*/  SEL R18, R25.reuse, R16, !P4 ;  /* 0x0000001019127207 */ /* 0x042fe40006000000 */
[C---:B------:R-:W-:Y:S01]  /*12d60*/  SEL R16, R25.reuse, R14, !P4 ;  /* 0x0000000e19107207 */ /* 0x040fe20006000000 */
[----:B------:R-:W-:Y:S01]  /*12d70*/  STL [R1+0x3a4], R19 ;  /* 0x0003a41301007387 */ /* 0x000fe20000100800 */
[C---:B------:R-:W-:Y:S02]  /*12d80*/  SEL R15, R25.reuse, R13, !P4 ;  /* 0x0000000d190f7207 */ /* 0x040fe40006000000 */
[C---:B------:R-:W-:Y:S01]  /*12d90*/  SEL R14, R25.reuse, R12, !P4 ;  /* 0x0000000c190e7207 */ /* 0x040fe20006000000 */
[----:B------:R-:W-:Y:S01]  /*12da0*/  STL [R1+0x3a0], R18 ;  /* 0x0003a01201007387 */ /* 0x000fe20000100800 */
[----:B------:R-:W-:-:S02]  /*12db0*/  SEL R13, R25, R11, !P4 ;  /* 0x0000000b190d7207 */ /* 0x000fc40006000000 */
[C---:B--2---:R-:W-:Y:S01]  /*12dc0*/  SEL R12, R25.reuse, R10, !P4 ;  /* 0x0000000a190c7207 */ /* 0x044fe20006000000 */
[----:B------:R-:W-:Y:S01]  /*12dd0*/  STL [R1+0x3dc], R17 ;  /* 0x0003dc1101007387 */ /* 0x000fe20000100800 */
[C---:B------:R-:W-:Y:S02]  /*12de0*/  SEL R11, R25.reuse, R9, !P4 ;  /* 0x00000009190b7207 */ /* 0x040fe40006000000 */
[C---:B----4-:R-:W-:Y:S01]  /*12df0*/  SEL R10, R25.reuse, R8, !P4 ;  /* 0x00000008190a7207 */ /* 0x050fe20006000000 */
        /* <DEDUP_REMOVED lines=15> */
[----:B------:R-:W2:Y:S04]  /*12ef0*/  LDL.LU R5, [R1+0x33c] ;  /* 0x00033c0001057983 */ /* 0x000ea80000300800 */
[----:B------:R-:W-:Y:S04]  /*12f00*/  STL [R1+0x3e8], R6 ;  /* 0x0003e80601007387 */ /* 0x000fe80000100800 */
[----:B------:R-:W3:Y:S04]  /*12f10*/  LDL.LU R4, [R1+0x340] ;  /* 0x0003400001047983 */ /* 0x000ee80000300800 */
[----:B------:R0:W-:Y:S04]  /*12f20*/  STL [R1+0x3e4], R0 ;  /* 0x0003e40001007387 */ /* 0x0001e80000100800 */
[----:B------:R-:W4:Y:S01]  /*12f30*/  LDL.LU R29, [R1+0x348] ;  /* 0x00034800011d7983 */ /* 0x000f220000300800 */
[----:B------:R-:W-:-:S02]  /*12f40*/  SEL R3, R25, R3, !P4 ;  /* 0x0000000319037207 */ /* 0x000fc40006000000 */
[----:B0-----:R-:W-:-:S03]  /*12f50*/  SEL R0, R25, R2, !P4 ;  /* 0x0000000219007207 */ /* 0x001fc60006000000 */
[----:B------:R-:W-:Y:S04]  /*12f60*/  STL [R1+0x3e0], R3 ;  /* 0x0003e00301007387 */ /* 0x000fe80000100800 */
[----:B----4-:R0:W-:Y:S04]  /*12f70*/  STL [R1+0x20d8], R29 ;  /* 0x0020d81d01007387 */ /* 0x0101e80000100800 */
[----:B------:R1:W-:Y:S04]  /*12f80*/  STL [R1+0x3d0], R0 ;  /* 0x0003d00001007387 */ /* 0x0003e80000100800 */
[----:B0-----:R-:W4:Y:S04]  /*12f90*/  LDL.LU R29, [R1+0x344] ;  /* 0x00034400011d7983 */ /* 0x001f280000300800 */
        /* <DEDUP_REMOVED lines=20> */
[----:B---3--:R-:W-:-:S03]  /*130e0*/  SEL R4, R25, R4, !P4 ;  /* 0x0000000419047207 */ /* 0x008fc60006000000 */
[----:B------:R-:W3:Y:S04]  /*130f0*/  LDL.LU R8, [R1+0x2f0] ;  /* 0x0002f00001087983 */ /* 0x000ee80000300800 */
[----:B------:R-:W3:Y:S04]  /*13100*/  LDL.LU R7, [R1+0x2f8] ;  /* 0x0002f80001077983 */ /* 0x000ee80000300800 */
[----:B------:R-:W3:Y:S04]  /*13110*/  LDL.LU R6, [R1+0x2e8] ;  /* 0x0002e80001067983 */ /* 0x000ee80000300800 */
[----:B------:R-:W3:Y:S04]  /*13120*/  LDL.LU R3, [R1+0x2dc] ;  /* 0x0002dc0001037983 */ /* 0x000ee80000300800 */
[----:B------:R-:W3:Y:S04]  /*13130*/  LDL.LU R2, [R1+0x2d4] ;  /* 0x0002d40001027983 */ /* 0x000ee80000300800 */
[----:B-1----:R-:W3:Y:S04]  /*13140*/  LDL.LU R0, [R1+0x2ac] ;  /* 0x0002ac0001007983 */ /* 0x002ee80000300800 */
[----:B------:R0:W-:Y:S04]  /*13150*/  STL [R1+0x3cc], R5 ;  /* 0x0003cc0501007387 */ /* 0x0001e80000100800 */
[----:B0-----:R-:W3:Y:S04]  /*13160*/  LDL.LU R5, [R1+0x2a0] ;  /* 0x0002a00001057983 */ /* 0x001ee80000300800 */
[----:B------:R0:W-:Y:S04]  /*13170*/  STL [R1+0x3c8], R4 ;  /* 0x0003c80401007387 */ /* 0x0001e80000100800 */
[----:B0-----:R-:W3:Y:S01]  /*13180*/  LDL.LU R4, [R1+0x244] ;  /* 0x0002440001047983 */ /* 0x001ee20000300800 */
[----:B----4-:R-:W-:-:S05]  /*13190*/  SEL R29, R25, R29, !P4 ;  /* 0x0000001d191d7207 */ /* 0x010fca0006000000 */
[----:B------:R0:W-:Y:S04]  /*131a0*/  STL [R1+0x3c4], R29 ;  /* 0x0003c41d01007387 */ /* 0x0001e80000100800 */
[----:B0-----:R-:W4:Y:S01]  /*131b0*/  LDL.LU R29, [R1+0x20d8] ;  /* 0x0020d800011d7983 */ /* 0x001f220000300800 */
[C---:B-----5:R-:W-:Y:S02]  /*131c0*/  SEL R27, R25.reuse, R27, !P4 ;  /* 0x0000001b191b7207 */ /* 0x060fe40006000000 */
[C---:B------:R-:W-:Y:S02]  /*131d0*/  SEL R20, R25.reuse, R20, !P4 ;  /* 0x0000001419147207 */ /* 0x040fe40006000000 */
[----:B----4-:R-:W-:-:S05]  /*131e0*/  SEL R29, R25, R29, !P4 ;  /* 0x0000001d191d7207 */ /* 0x010fca0006000000 */
        /* <DEDUP_REMOVED lines=31> */
[C---:B---3--:R-:W-:Y:S01]  /*133e0*/  SEL R10, R25.reuse, R8, !P4 ;  /* 0x00000008190a7207 */ /* 0x048fe20006000000 */
        /* <DEDUP_REMOVED lines=16> */
[----:B------:R0:W-:Y:S02]  /*134f0*/  STL [R1+0x334], R6 ;  /* 0x0003340601007387 */ /* 0x0001e40000100800 */
[----:B0-----:R-:W-:-:S05]  /*13500*/  SEL R6, R25, R0, !P4 ;  /* 0x0000000019067207 */ /* 0x001fca0006000000 */
[----:B------:R-:W-:Y:S04]  /*13510*/  STL [R1+0x328], R6 ;  /* 0x0003280601007387 */ /* 0x000fe80000100800 */
[----:B------:R-:W4:Y:S01]  /*13520*/  LDL.LU R29, [R1+0x250] ;  /* 0x00025000011d7983 */ /* 0x000f220000300800 */
[C---:B------:R-:W-:Y:S02]  /*13530*/  SEL R5, R25.reuse, R5, !P4 ;  /* 0x0000000519057207 */ /* 0x040fe40006000000 */
[----:B------:R-:W-:-:S03]  /*13540*/  SEL R0, R25, R4, !P4 ;  /* 0x0000000419007207 */ /* 0x000fc60006000000 */
        /* <DEDUP_REMOVED lines=29> */
[----:B------:R-:W3:Y:S04]  /*13720*/  LDL.LU R6, [R1+0x1b0] ;  /* 0x0001b00001067983 */ /* 0x000ee80000300800 */
[----:B------:R0:W-:Y:S04]  /*13730*/  STL [R1+0x314], R0 ;  /* 0x0003140001007387 */ /* 0x0001e80000100800 */
[----:B0-----:R-:W3:Y:S04]  /*13740*/  LDL.LU R0, [R1+0x1ac] ;  /* 0x0001ac0001007983 */ /* 0x001ee80000300800 */
[----:B------:R0:W-:Y:S04]  /*13750*/  STL [R1+0x310], R2 ;  /* 0x0003100201007387 */ /* 0x0001e80000100800 */
[----:B------:R-:W3:Y:S04]  /*13760*/  LDL.LU R3, [R1+0x1a8] ;  /* 0x0001a80001037983 */ /* 0x000ee80000300800 */
        /* <DEDUP_REMOVED lines=34> */
[----:B--2---:R-:W-:-:S02]  /*13990*/  SEL R13, R25, R11, !P4 ;  /* 0x0000000b190d7207 */ /* 0x004fc40006000000 */
[C---:B------:R-:W-:Y:S01]  /*139a0*/  SEL R12, R25.reuse, R10, !P4 ;  /* 0x0000000a190c7207 */ /* 0x040fe20006000000 */
[----:B------:R-:W-:Y:S01]  /*139b0*/  STL [R1+0x254], R17 ;  /* 0x0002541101007387 */ /* 0x000fe20000100800 */
[C---:B---3--:R-:W-:Y:S02]  /*139c0*/  SEL R11, R25.reuse, R9, !P4 ;  /* 0x00000009190b7207 */ /* 0x048fe40006000000 */
[C---:B------:R-:W-:Y:S01]  /*139d0*/  SEL R10, R25.reuse, R8, !P4 ;  /* 0x00000008190a7207 */ /* 0x040fe20006000000 */
        /* <DEDUP_REMOVED lines=15> */
[----:B0-----:R-:W-:-:S02]  /*13ad0*/  SEL R7, R25, R6, !P4 ;  /* 0x0000000619077207 */ /* 0x001fc40006000000 */
[----:B------:R-:W-:-:S03]  /*13ae0*/  SEL R6, R25, R0, !P4 ;  /* 0x0000000019067207 */ /* 0x000fc60006000000 */
[----:B------:R-:W-:Y:S04]  /*13af0*/  STL [R1+0x21c], R7 ;  /* 0x00021c0701007387 */ /* 0x000fe80000100800 */
        /* <DEDUP_REMOVED lines=33> */
[----:B------:R-:W-:Y:S04]  /*13d10*/  STL [R1+0x20c], R5 ;  /* 0x00020c0501007387 */ /* 0x000fe80000100800 */
[----:B------:R-:W3:Y:S04]  /*13d20*/  LDL.LU R6, [R1+0x108] ;  /* 0x0001080001067983 */ /* 0x000ee80000300800 */
[----:B------:R0:W-:Y:S04]  /*13d30*/  STL [R1+0x1fc], R0 ;  /* 0x0001fc0001007387 */ /* 0x0001e80000100800 */
[----:B0-----:R-:W3:Y:S04]  /*13d40*/  LDL.LU R0, [R1+0xf8] ;  /* 0x0000f80001007983 */ /* 0x001ee80000300800 */
[----:B------:R-:W3:Y:S04]  /*13d50*/  LDL.LU R5, [R1+0x104] ;  /* 0x0001040001057983 */ /* 0x000ee80000300800 */
[----:B------:R-:W3:Y:S01]  /*13d60*/  LDL.LU R4, [R1+0x100] ;  /* 0x0001000001047983 */ /* 0x000ee20000300800 */
        /* <DEDUP_REMOVED lines=31> */
[C---:B--2---:R-:W-:Y:S01]  /*13f60*/  SEL R14, R25.reuse, R12, !P4 ;  /* 0x0000000c190e7207 */ /* 0x044fe20006000000 */
[----:B------:R-:W-:Y:S01]  /*13f70*/  STL [R1+0x1a8], R18 ;  /* 0x0001a81201007387 */ /* 0x000fe20000100800 */
[----:B------:R-:W-:-:S02]  /*13f80*/  SEL R13, R25, R11, !P4 ;  /* 0x0000000b190d7207 */ /* 0x000fc40006000000 */
[C---:B---3--:R-:W-:Y:S01]  /*13f90*/  SEL R12, R25.reuse, R10, !P4 ;  /* 0x0000000a190c7207 */ /* 0x048fe20006000000 */
        /* <DEDUP_REMOVED lines=17> */
[C---:B------:R-:W-:Y:S02]  /*140b0*/  SEL R7, R25.reuse, R6, !P4 ;  /* 0x0000000619077207 */ /* 0x040fe40006000000 */
[C---:B------:R-:W-:Y:S01]  /*140c0*/  SEL R6, R25.reuse, R0, !P4 ;  /* 0x0000000019067207 */ /* 0x040fe20006000000 */
[----:B------:R-:W-:Y:S04]  /*140d0*/  STL [R1+0x148], R8 ;  /* 0x0001480801007387 */ /* 0x000fe80000100800 */
[----:B------:R-:W-:Y:S04]  /*140e0*/  STL [R1+0x144], R7 ;  /* 0x0001440701007387 */ /* 0x000fe80000100800 */
[----:B------:R-:W-:Y:S04]  /*140f0*/  STL [R1+0x140], R6 ;  /* 0x0001400601007387 */ /* 0x000fe80000100800 */
[----:B------:R-:W4:Y:S01]  /*14100*/  LDL.LU R29, [R1+0xf0] ;  /* 0x0000f000011d7983 */ /* 0x000f220000300800 */
[----:B------:R-:W-:-:S02]  /*14110*/  SEL R5, R25, R5, !P4 ;  /* 0x0000000519057207 */ /* 0x000fc40006000000 */
        /* <DEDUP_REMOVED lines=27> */
[----:B-1----:R-:W3:Y:S04]  /*142d0*/  LDL.LU R0, [R1+0x78] ;  /* 0x0000780001007983 */ /* 0x002ee80000300800 */
[----:B------:R-:W3:Y:S04]  /*142e0*/  LDL.LU R6, [R1+0x7c] ;  /* 0x00007c0001067983 */ /* 0x000ee80000300800 */
[----:B------:R0:W-:Y:S04]  /*142f0*/  STL [R1+0x134], R3 ;  /* 0x0001340301007387 */ /* 0x0001e80000100800 */
[----:B------:R-:W3:Y:S04]  /*14300*/  LDL.LU R5, [R1+0x64] ;  /* 0x0000640001057983 */ /* 0x000ee80000300800 */
[----:B------:R1:W-:Y:S04]  /*14310*/  STL [R1+0x130], R2 ;  /* 0x0001300201007387 */ /* 0x0003e80000100800 */
[----:B------:R-:W3:Y:S04]  /*14320*/  LDL.LU R4, [R1+0x34] ;  /* 0x0000340001047983 */ /* 0x000ee80000300800 */
[----:B0-----:R-:W3:Y:S04]  /*14330*/  LDL.LU R3, [R1+0x2c] ;  /* 0x00002c0001037983 */ /* 0x001ee80000300800 */
[----:B-1----:R-:W3:Y:S04]  /*14340*/  LDL.LU R2, [R1+0x1c] ;  /* 0x00001c0001027983 */ /* 0x002ee80000300800 */
[----:B------:R-:W3:Y:S01]  /*14350*/  LDL.LU R18, [R1+0x10] ;  /* 0x0000100001127983 */ /* 0x000ee20000300800 */
[----:B----4-:R-:W-:-:S05]  /*14360*/  SEL R29, R25, R29, !P4 ;  /* 0x0000001d191d7207 */ /* 0x010fca0006000000 */
[----:B------:R0:W-:Y:S04]  /*14370*/  STL [R1+0x12c], R29 ;  /* 0x00012c1d01007387 */ /* 0x0001e80000100800 */
[----:B0-----:R-:W4:Y:S01]  /*14380*/  LDL.LU R29, [R1+0x20cc] ;  /* 0x0020cc00011d7983 */ /* 0x001f220000300800 */
[C---:B-----5:R-:W-:Y:S02]  /*14390*/  SEL R26, R25.reuse, R26, !P4 ;  /* 0x0000001a191a7207 */ /* 0x060fe40006000000 */
[C---:B------:R-:W-:Y:S02]  /*143a0*/  SEL R27, R25.reuse, R27, !P4 ;  /* 0x0000001b191b7207 */ /* 0x040fe40006000000 */
[C---:B------:R-:W-:Y:S02]  /*143b0*/  SEL R24, R25.reuse, R24, !P4 ;  /* 0x0000001819187207 */ /* 0x040fe40006000000 */
[----:B------:R-:W-:-:S02]  /*143c0*/  SEL R23, R25, R23, !P4 ;  /* 0x0000001719177207 */ /* 0x000fc40006000000 */
[C---:B------:R-:W-:Y:S02]  /*143d0*/  SEL R22, R25.reuse, R22, !P4 ;  /* 0x0000001619167207 */ /* 0x040fe40006000000 */
[C---:B------:R-:W-:Y:S02]  /*143e0*/  SEL R21, R25.reuse, R21, !P4 ;  /* 0x0000001519157207 */ /* 0x040fe40006000000 */
[C---:B------:R-:W-:Y:S02]  /*143f0*/  SEL R20, R25.reuse, R20, !P4 ;  /* 0x0000001419147207 */ /* 0x040fe40006000000 */
[C---:B------:R-:W-:Y:S02]  /*14400*/  SEL R28, R25.reuse, R28, !P4 ;  /* 0x0000001c191c7207 */ /* 0x040fe40006000000 */
[C---:B------:R-:W-:Y:S02]  /*14410*/  SEL R19, R25.reuse, R19, !P4 ;  /* 0x0000001319137207 */ /* 0x040fe40006000000 */
[----:B------:R-:W-:-:S02]  /*14420*/  SEL R17, R25, R17, !P4 ;  /* 0x0000001119117207 */ /* 0x000fc40006000000 */
[C---:B------:R-:W-:Y:S02]  /*14430*/  SEL R16, R25.reuse, R16, !P4 ;  /* 0x0000001019107207 */ /* 0x040fe40006000000 */
[C---:B------:R-:W-:Y:S02]  /*14440*/  SEL R15, R25.reuse, R15, !P4 ;  /* 0x0000000f190f7207 */ /* 0x040fe40006000000 */
[C---:B------:R-:W-:Y:S02]  /*14450*/  SEL R14, R25.reuse, R14, !P4 ;  /* 0x0000000e190e7207 */ /* 0x040fe40006000000 */
[C---:B------:R-:W-:Y:S02]  /*14460*/  SEL R13, R25.reuse, R13, !P4 ;  /* 0x0000000d190d7207 */ /* 0x040fe40006000000 */
[C---:B--2---:R-:W-:Y:S02]  /*14470*/  SEL R12, R25.reuse, R12, !P4 ;  /* 0x0000000c190c7207 */ /* 0x044fe40006000000 */
[----:B------:R-:W-:-:S02]  /*14480*/  SEL R11, R25, R11, !P4 ;  /* 0x0000000b190b7207 */ /* 0x000fc40006000000 */
[C---:B---3--:R-:W-:Y:S02]  /*14490*/  SEL R10, R25.reuse, R10, !P4 ;  /* 0x0000000a190a7207 */ /* 0x048fe40006000000 */
        /* <DEDUP_REMOVED lines=9> */
[----:B----4-:R-:W-:-:S05]  /*14530*/  SEL R29, R25, R29, !P4 ;  /* 0x0000001d191d7207 */ /* 0x010fca0006000000 */
[----:B------:R0:W-:Y:S04]  /*14540*/  STL [R1+0x128], R29 ;  /* 0x0001281d01007387 */ /* 0x0001e80000100800 */
[----:B0-----:R-:W2:Y:S04]  /*14550*/  LDL.LU R29, [R1+0x20c8] ;  /* 0x0020c800011d7983 */ /* 0x001ea80000300800 */
[----:B------:R0:W-:Y:S04]  /*14560*/  STL [R1+0x124], R26 ;  /* 0x0001241a01007387 */ /* 0x0001e80000100800 */
[----:B0-----:R-:W3:Y:S04]  /*14570*/  LDL.LU R26, [R1+0x20c4] ;  /* 0x0020c400011a7983 */ /* 0x001ee80000300800 */
[----:B------:R0:W-:Y:S04]  /*14580*/  STL [R1+0x120], R27 ;  /* 0x0001201b01007387 */ /* 0x0001e80000100800 */
[----:B0-----:R-:W4:Y:S04]  /*14590*/  LDL.LU R27, [R1+0x20c0] ;  /* 0x0020c000011b7983 */ /* 0x001f280000300800 */
[----:B------:R0:W-:Y:S04]  /*145a0*/  STL [R1+0x11c], R24 ;  /* 0x00011c1801007387 */ /* 0x0001e80000100800 */
[----:B0-----:R-:W5:Y:S04]  /*145b0*/  LDL.LU R24, [R1+0x20bc] ;  /* 0x0020bc0001187983 */ /* 0x001f680000300800 */
        /* <DEDUP_REMOVED lines=9> */
[----:B0-----:R-:W3:Y:S04]  /*14650*/  LDL.LU R28, [R1+0x20a8] ;  /* 0x0020a800011c7983 */ /* 0x001ee80000300800 */
[----:B------:R0:W-:Y:S04]  /*14660*/  STL [R1+0x104], R19 ;  /* 0x0001041301007387 */ /* 0x0001e80000100800 */
[----:B0-----:R-:W2:Y:S04]  /*14670*/  LDL.LU R19, [R1+0x20a4] ;  /* 0x0020a40001137983 */ /* 0x001ea80000300800 */
[----:B------:R0:W-:Y:S04]  /*14680*/  STL [R1+0x100], R17 ;  /* 0x0001001101007387 */ /* 0x0001e80000100800 */
[----:B0-----:R-:W5:Y:S04]  /*14690*/  LDL.LU R17, [R1+0x20a0] ;  /* 0x0020a00001117983 */ /* 0x001f680000300800 */
[----:B------:R0:W-:Y:S04]  /*146a0*/  STL [R1+0xfc], R16 ;  /* 0x0000fc1001007387 */ /* 0x0001e80000100800 */
[----:B0-----:R-:W4:Y:S04]  /*146b0*/  LDL.LU R16, [R1+0x209c] ;  /* 0x00209c0001107983 */ /* 0x001f280000300800 */
        /* <DEDUP_REMOVED lines=27> */
[----:B0-----:R-:W5:Y:S04]  /*14870*/  LDL.LU R3, [R1+0x2068] ;  /* 0x0020680001037983 */ /* 0x001f680000300800 */
[----:B------:R0:W-:Y:S04]  /*14880*/  STL [R1+0xa0], R2 ;  /* 0x0000a00201007387 */ /* 0x0001e80000100800 */
[----:B0-----:R-:W3:Y:S01]  /*14890*/  LDL.LU R2, [R1+0x2064] ;  /* 0x0020640001027983 */ /* 0x001ee20000300800 */
[----:B--2---:R-:W-:-:S05]  /*148a0*/  SEL R0, R25, R0, !P4 ;  /* 0x0000000019007207 */ /* 0x004fca0006000000 */
[----:B------:R0:W-:Y:S02]  /*148b0*/  STL [R1+0x9c], R0 ;  /* 0x00009c0001007387 */ /* 0x0001e40000100800 */
[----:B0-----:R-:W-:-:S05]  /*148c0*/  SEL R0, R25, R18, !P4 ;  /* 0x0000001219007207 */ /* 0x001fca0006000000 */
[----:B------:R5:W-:Y:S02]  /*148d0*/  STL [R1+0x94], R0 ;  /* 0x0000940001007387 */ /* 0x000be40000100800 */
[C---:B-----5:R-:W-:Y:S02]  /*148e0*/  SEL R0, R25.reuse, R3, !P4 ;  /* 0x0000000319007207 */ /* 0x060fe40006000000 */
[C---:B----4-:R-:W-:Y:S02]  /*148f0*/  SEL R3, R25.reuse, R5, !P4 ;  /* 0x0000000519037207 */ /* 0x050fe40006000000 */
[C---:B---3--:R-:W-:Y:S02]  /*14900*/  SEL R18, R25.reuse, R2, !P4 ;  /* 0x0000000219127207 */ /* 0x048fe40006000000 */
[----:B------:R-:W-:-:S03]  /*14910*/  SEL R2, R25, R4, !P4 ;  /* 0x0000000419027207 */ /* 0x000fc60006000000 */
[----:B------:R-:W-:Y:S04]  /*14920*/  STL [R1+0x8c], R18 ;  /* 0x00008c1201007387 */ /* 0x000fe80000100800 */
[----:B------:R0:W-:Y:S04]  /*14930*/  STL [R1+0x88], R0 ;  /* 0x0000880001007387 */ /* 0x0001e80000100800 */
[----:B------:R1:W-:Y:S04]  /*14940*/  STL [R1+0x84], R2 ;  /* 0x0000840201007387 */ /* 0x0003e80000100800 */
[----:B------:R2:W-:Y:S01]  /*14950*/  STL [R1+0x80], R3 ;  /* 0x0000800301007387 */ /* 0x0005e20000100800 */
[----:B0-----:R-:W-:-:S02]  /*14960*/  SEL R0, R25, R6, !P4 ;  /* 0x0000000619007207 */ /* 0x001fc40006000000 */
[----:B-1----:R-:W-:-:S03]  /*14970*/  SEL R2, R25, R7, !P4 ;  /* 0x0000000719027207 */ /* 0x002fc60006000000 */
[----:B------:R0:W-:Y:S01]  /*14980*/  STL [R1+0x7c], R0 ;  /* 0x00007c0001007387 */ /* 0x0001e20000100800 */
[----:B--2---:R-:W-:-:S03]  /*14990*/  SEL R3, R25, R8, !P4 ;  /* 0x0000000819037207 */ /* 0x004fc60006000000 */
[----:B------:R1:W-:Y:S04]  /*149a0*/  STL [R1+0x78], R2 ;  /* 0x0000780201007387 */ /* 0x0003e80000100800 */
[----:B------:R2:W-:Y:S01]  /*149b0*/  STL [R1+0x74], R3 ;  /* 0x0000740301007387 */ /* 0x0005e20000100800 */
[C---:B0-----:R-:W-:Y:S02]  /*149c0*/  SEL R0, R25.reuse, R9, !P4 ;  /* 0x0000000919007207 */ /* 0x041fe40006000000 */
        /* <DEDUP_REMOVED lines=10> */
[----:B------:R2:W-:Y:S04]  /*14a70*/  STL [R1+0x44], R3 ;  /* 0x0000440301007387 */ /* 0x0005e80000100800 */
[----:B------:R-:W3:Y:S01]  /*14a80*/  LDL.LU R4, [R1+0x8] ;  /* 0x0000080001047983 */ /* 0x000ee20000300800 */
[C---:B0-----:R-:W-:Y:S02]  /*14a90*/  SEL R0, R25.reuse, R15, !P4 ;  /* 0x0000000f19007207 */ /* 0x041fe40006000000 */
[----:B-1----:R-:W-:-:S03]  /*14aa0*/  SEL R2, R25, R16, !P4 ;  /* 0x0000001019027207 */ /* 0x002fc60006000000 */
[----:B------:R0:W-:Y:S01]  /*14ab0*/  STL [R1+0x40], R0 ;  /* 0x0000400001007387 */ /* 0x0001e20000100800 */
[----:B------:R-:W-:-:S03]  /*14ac0*/  SEL R5, R25, R19, !P4 ;  /* 0x0000001319057207 */ /* 0x000fc60006000000 */
[----:B------:R1:W-:Y:S01]  /*14ad0*/  STL [R1+0x3c], R2 ;  /* 0x00003c0201007387 */ /* 0x0003e20000100800 */
[----:B------:R-:W-:-:S03]  /*14ae0*/  SEL R6, R25, R21, !P4 ;  /* 0x0000001519067207 */ /* 0x000fc60006000000 */
[----:B--2---:R-:W2:Y:S01]  /*14af0*/  LDL.LU R3, [R1+0xc] ;  /* 0x00000c0001037983 */ /* 0x004ea20000300800 */
[C---:B0-----:R-:W-:Y:S02]  /*14b00*/  SEL R0, R25.reuse, R17, !P4 ;  /* 0x0000001119007207 */ /* 0x041fe40006000000 */
[----:B-1----:R-:W-:-:S03]  /*14b10*/  SEL R2, R25, R20, !P4 ;  /* 0x0000001419027207 */ /* 0x002fc60006000000 */
[----:B------:R0:W-:Y:S01]  /*14b20*/  STL [R1+0x34], R0 ;  /* 0x0000340001007387 */ /* 0x0001e20000100800 */
[----:B------:R-:W-:-:S03]  /*14b30*/  SEL R18, R25, R23, !P4 ;  /* 0x0000001719127207 */ /* 0x000fc60006000000 */
[----:B0-----:R-:W4:Y:S04]  /*14b40*/  LDL.LU R0, [R1+0x18] ;  /* 0x0000180001007983 */ /* 0x001f280000300800 */
[----:B------:R0:W-:Y:S04]  /*14b50*/  STL [R1+0x2c], R5 ;  /* 0x00002c0501007387 */ /* 0x0001e80000100800 */
[----:B------:R1:W-:Y:S04]  /*14b60*/  STL [R1+0x24], R2 ;  /* 0x0000240201007387 */ /* 0x0003e80000100800 */
[----:B0-----:R-:W5:Y:S01]  /*14b70*/  LDL.LU R5, [R1+0x20] ;  /* 0x0000200001057983 */ /* 0x001f620000300800 */
[----:B-1----:R-:W-:-:S03]  /*14b80*/  SEL R2, R25, R22, !P4 ;  /* 0x0000001619027207 */ /* 0x002fc60006000000 */
[----:B------:R0:W-:Y:S04]  /*14b90*/  STL [R1+0x1c], R6 ;  /* 0x00001c0601007387 */ /* 0x0001e80000100800 */
[----:B0-----:R-:W5:Y:S04]  /*14ba0*/  LDL.LU R6, [R1+0x28] ;  /* 0x0000280001067983 */ /* 0x001f680000300800 */
[----:B------:R0:W-:Y:S04]  /*14bb0*/  STL [R1+0x14], R2 ;  /* 0x0000140201007387 */ /* 0x0001e80000100800 */
[----:B------:R-:W5:Y:S04]  /*14bc0*/  LDL.LU R7, [R1+0x30] ;  /* 0x0000300001077983 */ /* 0x000f680000300800 */
[----:B------:R-:W-:Y:S01]  /*14bd0*/  STL [R1+0x1fd0], R18 ;  /* 0x001fd01201007387 */ /* 0x000fe20000100800 */
[----:B0-----:R-:W-:-:S03]  /*14be0*/  SEL R2, R25, R24, !P4 ;  /* 0x0000001819027207 */ /* 0x001fc60006000000 */
[----:B------:R-:W5:Y:S04]  /*14bf0*/  LDL.LU R8, [R1+0x38] ;  /* 0x0000380001087983 */ /* 0x000f680000300800 */
[----:B------:R-:W5:Y:S04]  /*14c00*/  LDL.LU R9, [R1+0x48] ;  /* 0x0000480001097983 */ /* 0x000f680000300800 */
[----:B------:R0:W-:Y:S04]  /*14c10*/  STL [R1], R2 ;  /* 0x0000000201007387 */ /* 0x0001e80000100800 */
[----:B------:R-:W5:Y:S04]  /*14c20*/  LDL.LU R10, [R1+0x50] ;  /* 0x00005000010a7983 */ /* 0x000f680000300800 */
[----:B------:R-:W5:Y:S01]  /*14c30*/  LDL.LU R11, [R1+0x58] ;  /* 0x00005800010b7983 */ /* 0x000f620000300800 */
[----:B0-----:R-:W-:-:S03]  /*14c40*/  LEA.HI.X.SX32 R2, R28, UR9, 0x1, P6 ;  /* 0x000000091c027c11 */ /* 0x001fc6000b0f0eff */
[----:B------:R-:W5:Y:S01]  /*14c50*/  LDL.LU R12, [R1+0x60] ;  /* 0x00006000010c7983 */ /* 0x000f620000300800 */
[----:B------:R-:W-:-:S03]  /*14c60*/  IMAD R28, R26, UR7, RZ ;  /* 0x000000071a1c7c24 */ /* 0x000fc6000f8e02ff */
[----:B------:R0:W-:Y:S04]  /*14c70*/  STL [R1+0x1fc4], R2 ;  /* 0x001fc40201007387 */ /* 0x0001e80000100800 */
[----:B------:R-:W5:Y:S04]  /*14c80*/  LDL.LU R13, [R1+0x68] ;  /* 0x00006800010d7983 */ /* 0x000f680000300800 */
[----:B------:R-:W5:Y:S01]  /*14c90*/  LDL.LU R14, [R1+0x70] ;  /* 0x00007000010e7983 */ /* 0x000f620000300800 */
[----:B0-----:R-:W-:Y:S02]  /*14ca0*/  IMAD R2, R27, UR7, RZ ;  /* 0x000000071b027c24 */ /* 0x001fe4000f8e02ff */
[----:B------:R-:W-:-:S03]  /*14cb0*/  IMAD R27, R29, UR7, RZ ;  /* 0x000000071d1b7c24 */ /* 0x000fc6000f8e02ff */
[----:B------:R-:W-:Y:S04]  /*14cc0*/  STL [R1+0x4], R2 ;  /* 0x0000040201007387 */ /* 0x000fe80000100800 */
[----:B------:R-:W-:Y:S04]  /*14cd0*/  STL [R1+0x1fd4], R28 ;  /* 0x001fd41c01007387 */ /* 0x000fe80000100800 */
[----:B------:R-:W-:Y:S01]  /*14ce0*/  STL [R1+0x1fd8], R27 ;  /* 0x001fd81b01007387 */ /* 0x000fe20000100800 */
[----:B---3--:R-:W-:-:S05]  /*14cf0*/  IMAD R26, R4, UR7, RZ ;  /* 0x00000007041a7c24 */ /* 0x008fca000f8e02ff */
[----:B------:R-:W-:Y:S04]  /*14d00*/  STL [R1+0x1fdc], R26 ;  /* 0x001fdc1a01007387 */ /* 0x000fe80000100800 */
[----:B------:R-:W3:Y:S01]  /*14d10*/  LDL.LU R15, [R1+0x90] ;  /* 0x00009000010f7983 */ /* 0x000ee20000300800 */
[----:B--2---:R-:W-:-:S05]  /*14d20*/  IMAD R3, R3, UR7, RZ ;  /* 0x0000000703037c24 */ /* 0x004fca000f8e02ff */
[----:B------:R-:W-:Y:S01]  /*14d30*/  STL [R1+0x1fe0], R3 ;  /* 0x001fe00301007387 */ /* 0x000fe20000100800 */
[----:B----4-:R-:W-:-:S03]  /*14d40*/  IMAD R4, R0, UR7, RZ ;  /* 0x0000000700047c24 */ /* 0x010fc6000f8e02ff */
[----:B------:R-:W2:Y:S04]  /*14d50*/  LDL.LU R0, [R1+0x98] ;  /* 0x0000980001007983 */ /* 0x000ea80000300800 */
[----:B------:R-:W-:Y:S01]  /*14d60*/  STL [R1+0x1fe4], R4 ;  /* 0x001fe40401007387 */ /* 0x000fe20000100800 */
[----:B-----5:R-:W-:-:S05]  /*14d70*/  IMAD R5, R5, UR7, RZ ;  /* 0x0000000705057c24 */ /* 0x020fca000f8e02ff */
[----:B------:R-:W-:Y:S01]  /*14d80*/  STL [R1+0x1fe8], R5 ;  /* 0x001fe80501007387 */ /* 0x000fe20000100800 */
[----:B------:R-:W-:Y:S02]  /*14d90*/  IMAD R6, R6, UR7, RZ ;  /* 0x0000000706067c24 */ /* 0x000fe4000f8e02ff */
[----:B------:R-:W-:-:S03]  /*14da0*/  IMAD R7, R7, UR7, RZ ;  /* 0x0000000707077c24 */ /* 0x000fc6000f8e02ff */
[----:B------:R-:W-:Y:S01]  /*14db0*/  STL [R1+0x1fec], R6 ;  /* 0x001fec0601007387 */ /* 0x000fe20000100800 */
[----:B------:R-:W-:-:S03]  /*14dc0*/  IMAD R8, R8, UR7, RZ ;  /* 0x0000000708087c24 */ /* 0x000fc6000f8e02ff */
[----:B------:R-:W-:Y:S01]  /*14dd0*/  STL [R1+0x1fc0], R7 ;  /* 0x001fc00701007387 */ /* 0x000fe20000100800 */
[----:B------:R-:W-:-:S03]  /*14de0*/  IMAD R9, R9, UR7, RZ ;  /* 0x0000000709097c24 */ /* 0x000fc6000f8e02ff */
[----:B------:R-:W-:Y:S01]  /*14df0*/  STL [R1+0x1ff0], R8 ;  /* 0x001ff00801007387 */ /* 0x000fe20000100800 */
[----:B------:R-:W-:-:S03]  /*14e00*/  IMAD R10, R10, UR7, RZ ;  /* 0x000000070a0a7c24 */ /* 0x000fc6000f8e02ff */
[----:B------:R0:W-:Y:S01]  /*14e10*/  STL [R1+0x1ff4], R9 ;  /* 0x001ff40901007387 */ /* 0x0001e20000100800 */
[----:B------:R-:W-:-:S03]  /*14e20*/  IMAD R11, R11, UR7, RZ ;  /* 0x000000070b0b7c24 */ /* 0x000fc6000f8e02ff */
[----:B------:R1:W-:Y:S01]  /*14e30*/  STL [R1+0x1ff8], R10 ;  /* 0x001ff80a01007387 */ /* 0x0003e20000100800 */
[----:B------:R-:W-:-:S03]  /*14e40*/  IMAD R12, R12, UR7, RZ ;  /* 0x000000070c0c7c24 */ /* 0x000fc6000f8e02ff */
[----:B------:R-:W-:Y:S04]  /*14e50*/  STL [R1+0x1ffc], R11 ;  /* 0x001ffc0b01007387 */ /* 0x000fe80000100800 */
[----:B------:R-:W4:Y:S01]  /*14e60*/  LDL.LU R17, [R1+0xa8] ;  /* 0x0000a80001117983 */ /* 0x000f220000300800 */
[----:B------:R-:W-:-:S03]  /*14e70*/  IMAD R13, R13, UR7, RZ ;  /* 0x000000070d0d7c24 */ /* 0x000fc6000f8e02ff */
[----:B------:R-:W5:Y:S01]  /*14e80*/  LDL.LU R19, [R1+0xb0] ;  /* 0x0000b00001137983 */ /* 0x000f620000300800 */
[----:B------:R-:W-:-:S03]  /*14e90*/  IMAD R14, R14, UR7, RZ ;  /* 0x000000070e0e7c24 */ /* 0x000fc6000f8e02ff */
[----:B------:R-:W-:Y:S04]  /*14ea0*/  STL [R1+0x2000], R12 ;  /* 0x0020000c01007387 */ /* 0x000fe80000100800 */
[----:B------:R-:W5:Y:S04]  /*14eb0*/  LDL.LU R20, [R1+0xe0] ;  /* 0x0000e00001147983 */ /* 0x000f680000300800 */
[----:B------:R-:W5:Y:S04]  /*14ec0*/  LDL.LU R21, [R1+0x168] ;  /* 0x0001680001157983 */ /* 0x000f680000300800 */
[----:B------:R-:W-:Y:S04]  /*14ed0*/  STL [R1+0x2004], R13 ;  /* 0x0020040d01007387 */ /* 0x000fe80000100800 */
[----:B------:R-:W5:Y:S04]  /*14ee0*/  LDL.LU R22, [R1+0x16c] ;  /* 0x00016c0001167983 */ /* 0x000f680000300800 */
[----:B------:R-:W5:Y:S04]  /*14ef0*/  LDL.LU R23, [R1+0x170] ;  /* 0x0001700001177983 */ /* 0x000f680000300800 */
[----:B------:R-:W-:Y:S04]  /*14f00*/  STL [R1+0x2008], R14 ;  /* 0x0020080e01007387 */ /* 0x000fe80000100800 */
[----:B------:R-:W5:Y:S04]  /*14f10*/  LDL.LU R24, [R1+0x174] ;  /* 0x0001740001187983 */ /* 0x000f680000300800 */
[----:B------:R-:W5:Y:S01]  /*14f20*/  LDL.LU R25, [R1+0x178] ;  /* 0x0001780001197983 */ /* 0x000f620000300800 */
[----:B---3--:R-:W-:-:S05]  /*14f30*/  IMAD R15, R15, UR7, RZ ;  /* 0x000000070f0f7c24 */ /* 0x008fca000f8e02ff */
[----:B------:R-:W-:Y:S04]  /*14f40*/  STL [R1+0x200c], R15 ;  /* 0x00200c0f01007387 */ /* 0x000fe80000100800 */
[----:B------:R-:W3:Y:S04]  /*14f50*/  LDL.LU R29, [R1+0x17c] ;  /* 0x00017c00011d7983 */ /* 0x000ee80000300800 */
[----:B0-----:R-:W1:Y:S04]  /*14f60*/  LDL.LU R9, [R1+0x180] ;  /* 0x0001800001097983 */ /* 0x001e680000300800 */
[----:B------:R-:W3:Y:S04]  /*14f70*/  LDL.LU R8, [R1+0x184] ;  /* 0x0001840001087983 */ /* 0x000ee80000300800 */
        /* <DEDUP_REMOVED lines=8> */
[----:B------:R-:W3:Y:S01]  /*15000*/  LDL.LU R2, [R1+0x1e0] ;  /* 0x0001e00001027983 */ /* 0x000ee20000300800 */
[----:B--2---:R-:W-:-:S03]  /*15010*/  IMAD R16, R0, UR7, RZ ;  /* 0x0000000700107c24 */ /* 0x004fc6000f8e02ff */
[----:B------:R-:W2:Y:S04]  /*15020*/  LDL.LU R18, [R1+0x1e4] ;  /* 0x0001e40001127983 */ /* 0x000ea80000300800 */
[----:B------:R-:W2:Y:S04]  /*15030*/  LDL.LU R0, [R1+0x1e8] ;  /* 0x0001e80001007983 */ /* 0x000ea80000300800 */
[----:B------:R-:W-:Y:S01]  /*15040*/  STL [R1+0x2010], R16 ;  /* 0x0020101001007387 */ /* 0x000fe20000100800 */
[----:B----4-:R-:W-:Y:S02]  /*15050*/  IMAD R17, R17, UR7, RZ ;  /* 0x0000000711117c24 */ /* 0x010fe4000f8e02ff */
[----:B-----5:R-:W-:-:S03]  /*15060*/  IMAD R19, R19, UR7, RZ ;  /* 0x0000000713137c24 */ /* 0x020fc6000f8e02ff */
[----:B------:R-:W-:Y:S01]  /*15070*/  STL [R1+0x2014], R17 ;  /* 0x0020141101007387 */ /* 0x000fe20000100800 */
[----:B------:R-:W-:-:S03]  /*15080*/  IMAD R20, R20, UR7, RZ ;  /* 0x0000000714147c24 */ /* 0x000fc6000f8e02ff */
        /* <DEDUP_REMOVED lines=10> */
[----:B------:R-:W-:Y:S04]  /*15130*/  STL [R1+0x202c], R24 ;  /* 0x00202c1801007387 */ /* 0x000fe80000100800 */
[----:B------:R-:W-:Y:S01]  /*15140*/  STL [R1+0x2030], R25 ;  /* 0x0020301901007387 */ /* 0x000fe20000100800 */
[----:B---3--:R-:W-:Y:S02]  /*15150*/  IMAD R29, R29, UR7, RZ ;  /* 0x000000071d1d7c24 */ /* 0x008fe4000f8e02ff */
[----:B-1----:R-:W-:-:S03]  /*15160*/  IMAD R10, R9, UR7, RZ ;  /* 0x00000007090a7c24 */ /* 0x002fc6000f8e02ff */
        /* <DEDUP_REMOVED lines=14> */
[----:B------:R1:W-:Y:S04]  /*15250*/  STL [R1+0x38], R4 ;  /* 0x0000380401007387 */ /* 0x0003e80000100800 */
[----:B------:R3:W-:Y:S01]  /*15260*/  STL [R1+0x48], R3 ;  /* 0x0000480301007387 */ /* 0x0007e20000100800 */
[----:B0-----:R-:W-:Y:S02]  /*15270*/  IMAD R5, R27, UR7, RZ ;  /* 0x000000071b057c24 */ /* 0x001fe4000f8e02ff */
[----:B-1----:R-:W-:-:S03]  /*15280*/  IMAD R4, R28, UR7, RZ ;  /* 0x000000071c047c24 */ /* 0x002fc6000f8e02ff */
[----:B------:R-:W-:Y:S01]  /*15290*/  STL [R1+0x50], R5 ;  /* 0x0000500501007387 */ /* 0x000fe20000100800 */
[----:B---3--:R-:W-:-:S03]  /*152a0*/  IMAD R3, R2, UR7, RZ ;  /* 0x0000000702037c24 */ /* 0x008fc6000f8e02ff */
[----:B------:R-:W-:Y:S04]  /*152b0*/  STL [R1+0x58], R4 ;  /* 0x0000580401007387 */ /* 0x000fe80000100800 */
[----:B------:R-:W-:Y:S04]  /*152c0*/  STL [R1+0x60], R3 ;  /* 0x0000600301007387 */ /* 0x000fe80000100800 */
[----:B------:R-:W3:Y:S01]  /*152d0*/  LDL.LU R29, [R1+0x204] ;  /* 0x00020400011d7983 */ /* 0x000ee20000300800 */
[----:B--2---:R-:W-:Y:S02]  /*152e0*/  IMAD R2, R18, UR7, RZ ;  /* 0x0000000712027c24 */ /* 0x004fe4000f8e02ff */
[----:B------:R-:W-:-:S03]  /*152f0*/  IMAD R0, R0, UR7, RZ ;  /* 0x0000000700007c24 */ /* 0x000fc6000f8e02ff */
[----:B------:R-:W-:Y:S04]  /*15300*/  STL [R1+0x68], R2 ;  /* 0x0000680201007387 */ /* 0x000fe80000100800 */
[----:B---3--:R0:W-:Y:S04]  /*15310*/  STL [R1+0x205c], R29 ;  /* 0x00205c1d01007387 */ /* 0x0081e80000100800 */
[----:B------:R-:W-:Y:S04]  /*15320*/  STL [R1+0x70], R0 ;  /* 0x0000700001007387 */ /* 0x000fe80000100800 */
        /* <DEDUP_REMOVED lines=31> */
[----:B--2---:R-:W-:-:S05]  /*15520*/  IMAD R29, R29, UR7, RZ ;  /* 0x000000071d1d7c24 */ /* 0x004fca000f8e02ff */
[----:B------:R0:W-:Y:S04]  /*15530*/  STL [R1+0x90], R29 ;  /* 0x0000901d01007387 */ /* 0x0001e80000100800 */
[----:B0-----:R-:W2:Y:S02]  /*15540*/  LDL.LU R29, [R1+0x2060] ;  /* 0x00206000011d7983 */ /* 0x001ea40000300800 */
[----:B--2---:R-:W-:-:S05]  /*15550*/  IMAD R29, R29, UR7, RZ ;  /* 0x000000071d1d7c24 */ /* 0x004fca000f8e02ff */
[----:B------:R0:W-:Y:S04]  /*15560*/  STL [R1+0x98], R29 ;  /* 0x0000981d01007387 */ /* 0x0001e80000100800 */
[----:B0-----:R-:W2:Y:S02]  /*15570*/  LDL.LU R29, [R1+0x205c] ;  /* 0x00205c00011d7983 */ /* 0x001ea40000300800 */
[----:B--2---:R-:W-:-:S05]  /*15580*/  IMAD R29, R29, UR7, RZ ;  /* 0x000000071d1d7c24 */ /* 0x004fca000f8e02ff */
[----:B------:R3:W-:Y:S02]  /*15590*/  STL [R1+0xa8], R29 ;  /* 0x0000a81d01007387 */ /* 0x0007e40000100800 */
[----:B---3--:R-:W-:Y:S02]  /*155a0*/  IMAD R29, R25, UR7, RZ ;  /* 0x00000007191d7c24 */ /* 0x008fe4000f8e02ff */
[----:B----4-:R-:W-:Y:S02]  /*155b0*/  IMAD R25, R24, UR7, RZ ;  /* 0x0000000718197c24 */ /* 0x010fe4000f8e02ff */
[----:B-----5:R-:W-:Y:S02]  /*155c0*/  IMAD R24, R23, UR7, RZ ;  /* 0x0000000717187c24 */ /* 0x020fe4000f8e02ff */
[----:B------:R-:W-:Y:S01]  /*155d0*/  IMAD R23, R22, UR7, RZ ;  /* 0x0000000716177c24 */ /* 0x000fe2000f8e02ff */
[----:B------:R-:W-:Y:S01]  /*155e0*/  STL [R1+0xb0], R29 ;  /* 0x0000b01d01007387 */ /* 0x000fe20000100800 */
[----:B------:R-:W-:-:S02]  /*155f0*/  IMAD R22, R21, UR7, RZ ;  /* 0x0000000715167c24 */ /* 0x000fc4000f8e02ff */
[----:B------:R-:W-:Y:S01]  /*15600*/  IMAD R21, R20, UR7, RZ ;  /* 0x0000000714157c24 */ /* 0x000fe2000f8e02ff */
[----:B------:R-:W-:Y:S01]  /*15610*/  STL [R1+0xe0], R25 ;  /* 0x0000e01901007387 */ /* 0x000fe20000100800 */
[----:B------:R-:W-:Y:S02]  /*15620*/  IMAD R20, R19, UR7, RZ ;  /* 0x0000000713147c24 */ /* 0x000fe4000f8e02ff */
[----:B------:R-:W-:Y:S01]  /*15630*/  IMAD R19, R17, UR7, RZ ;  /* 0x0000000711137c24 */ /* 0x000fe2000f8e02ff */
[----:B------:R-:W-:Y:S01]  /*15640*/  STL [R1+0x168], R24 ;  /* 0x0001681801007387 */ /* 0x000fe20000100800 */
[----:B------:R-:W-:Y:S02]  /*15650*/  IMAD R17, R16, UR7, RZ ;  /* 0x0000000710117c24 */ /* 0x000fe4000f8e02ff */
[----:B------:R-:W-:Y:S01]  /*15660*/  IMAD R16, R15, UR7, RZ ;  /* 0x000000070f107c24 */ /* 0x000fe2000f8e02ff */
        /* <DEDUP_REMOVED lines=27> */
[----:B------:R-:W-:Y:S04]  /*15820*/  STL [R1+0x1dc], R8 ;  /* 0x0001dc0801007387 */ /* 0x000fe80000100800 */
[----:B------:R-:W-:Y:S04]  /*15830*/  STL [R1+0x1e0], R7 ;  /* 0x0001e00701007387 */ /* 0x000fe80000100800 */
[----:B------:R-:W-:Y:S04]  /*15840*/  STL [R1+0x1e4], R6 ;  /* 0x0001e40601007387 */ /* 0x000fe80000100800 */
[----:B------:R0:W-:Y:S04]  /*15850*/  STL [R1+0x1e8], R5 ;  /* 0x0001e80501007387 */ /* 0x0001e80000100800 */
[----:B------:R1:W-:Y:S04]  /*15860*/  STL [R1+0x1ec], R4 ;  /* 0x0001ec0401007387 */ /* 0x0003e80000100800 */
[----:B------:R2:W-:Y:S01]  /*15870*/  STL [R1+0x200], R3 ;  /* 0x0002000301007387 */ /* 0x0005e20000100800 */
[----:B0-----:R-:W-:-:S02]  /*15880*/  IMAD R5, R27, UR7, RZ ;  /* 0x000000071b057c24 */ /* 0x001fc4000f8e02ff */
[----:B-1----:R-:W-:-:S03]  /*15890*/  IMAD R4, R28, UR7, RZ ;  /* 0x000000071c047c24 */ /* 0x002fc6000f8e02ff */
[----:B------:R-:W-:Y:S01]  /*158a0*/  STL [R1+0x204], R5 ;  /* 0x0002040501007387 */ /* 0x000fe20000100800 */
[----:B--2---:R-:W-:-:S03]  /*158b0*/  IMAD R3, R2, UR7, RZ ;  /* 0x0000000702037c24 */ /* 0x004fc6000f8e02ff */
[----:B------:R-:W-:Y:S04]  /*158c0*/  STL [R1+0x208], R4 ;  /* 0x0002080401007387 */ /* 0x000fe80000100800 */
[----:B------:R-:W-:Y:S04]  /*158d0*/  STL [R1+0x220], R3 ;  /* 0x0002200301007387 */ /* 0x000fe80000100800 */
[----:B------:R-:W2:Y:S01]  /*158e0*/  LDL.LU R29, [R1+0x2cc] ;  /* 0x0002cc00011d7983 */ /* 0x000ea20000300800 */
[----:B------:R-:W-:Y:S02]  /*158f0*/  IMAD R2, R18, UR7, RZ ;  /* 0x0000000712027c24 */ /* 0x000fe4000f8e02ff */
[----:B------:R-:W-:-:S03]  /*15900*/  IMAD R0, R0, UR7, RZ ;  /* 0x0000000700007c24 */ /* 0x000fc6000f8e02ff */
[----:B------:R-:W-:Y:S04]  /*15910*/  STL [R1+0x240], R2 ;  /* 0x0002400201007387 */ /* 0x000fe80000100800 */
[----:B--2---:R0:W-:Y:S04]  /*15920*/  STL [R1+0x2054], R29 ;  /* 0x0020541d01007387 */ /* 0x0041e80000100800 */
        /* <DEDUP_REMOVED lines=231> */
[----:B0-----:R-:W2:Y:S01]  /*167a0*/  LDL.LU R29, [R1+0x2044] ;  /* 0x00204400011d7983 */ /* 0x001ea20000300800 */
[----:B---3--:R-:W-:Y:S02]  /*167b0*/  IMAD R25, R25, UR7, RZ ;  /* 0x0000000719197c24 */ /* 0x008fe4000f8e02ff */
[----:B--2---:R-:W-:-:S05]  /*167c0*/  IMAD R29, R29, UR7, RZ ;  /* 0x000000071d1d7c24 */ /* 0x004fca000f8e02ff */
[----:B------:R4:W-:Y:S04]  /*167d0*/  STL [R1+0x338], R29 ;  /* 0x0003381d01007387 */ /* 0x0009e80000100800 */
[----:B------:R0:W-:Y:S01]  /*167e0*/  STL [R1+0x334], R25 ;  /* 0x0003341901007387 */ /* 0x0001e20000100800 */
[----:B----4-:R-:W-:Y:S02]  /*167f0*/  IMAD R29, R24, UR7, RZ ;  /* 0x00000007181d7c24 */ /* 0x010fe4000f8e02ff */
[----:B-----5:R-:W-:Y:S02]  /*16800*/  IMAD R24, R22, UR7, RZ ;  /* 0x0000000716187c24 */ /* 0x020fe4000f8e02ff */
[----:B0-----:R-:W-:Y:S02]  /*16810*/  IMAD R25, R23, UR7, RZ ;  /* 0x0000000717197c24 */ /* 0x001fe4000f8e02ff */
        /* <DEDUP_REMOVED lines=47> */
[----:B------:R-:W-:Y:S01]  /*16b10*/  STL [R1+0x238], R4 ;  /* 0x0002380401007387 */ /* 0x000fe20000100800 */
[----:B------:R-:W-:-:S03]  /*16b20*/  IMAD R2, R0, UR7, RZ ;  /* 0x0000000700027c24 */ /* 0x000fc6000f8e02ff */
[----:B------:R-:W2:Y:S04]  /*16b30*/  LDL.LU R0, [R1+0x22c] ;  /* 0x00022c0001007983 */ /* 0x000ea80000300800 */
[----:B------:R-:W-:Y:S04]  /*16b40*/  STL [R1+0x234], R3 ;  /* 0x0002340301007387 */ /* 0x000fe80000100800 */
[----:B------:R-:W3:Y:S04]  /*16b50*/  LDL.LU R29, [R1+0x224] ;  /* 0x00022400011d7983 */ /* 0x000ee80000300800 */
[----:B------:R-:W-:Y:S04]  /*16b60*/  STL [R1+0x230], R2 ;  /* 0x0002300201007387 */ /* 0x000fe80000100800 */
[----:B---3--:R0:W-:Y:S04]  /*16b70*/  STL [R1+0x2040], R29 ;  /* 0x0020401d01007387 */ /* 0x0081e80000100800 */
[----:B0-----:R-:W3:Y:S04]  /*16b80*/  LDL.LU R29, [R1+0x228] ;  /* 0x00022800011d7983 */ /* 0x001ee80000300800 */
        /* <DEDUP_REMOVED lines=19> */
[----:B--2---:R-:W-:-:S03]  /*16cc0*/  IMAD R0, R0, UR7, RZ ;  /* 0x0000000700007c24 */ /* 0x004fc6000f8e02ff */
[----:B------:R-:W2:Y:S04]  /*16cd0*/  LDL.LU R5, [R1+0x1a8] ;  /* 0x0001a80001057983 */ /* 0x000ea80000300800 */
[----:B------:R-:W5:Y:S04]  /*16ce0*/  LDL.LU R4, [R1+0x1a4] ;  /* 0x0001a40001047983 */ /* 0x000f680000300800 */
[----:B------:R-:W5:Y:S04]  /*16cf0*/  LDL.LU R3, [R1+0x1a0] ;  /* 0x0001a00001037983 */ /* 0x000f680000300800 */
[----:B------:R-:W5:Y:S04]  /*16d00*/  LDL.LU R26, [R1+0x190] ;  /* 0x00019000011a7983 */ /* 0x000f680000300800 */
[----:B------:R-:W5:Y:S04]  /*16d10*/  LDL.LU R27, [R1+0x164] ;  /* 0x00016400011b7983 */ /* 0x000f680000300800 */
[----:B------:R-:W5:Y:S04]  /*16d20*/  LDL.LU R28, [R1+0x160] ;  /* 0x00016000011c7983 */ /* 0x000f680000300800 */
[----:B------:R-:W4:Y:S04]  /*16d30*/  LDL.LU R2, [R1+0x15c] ;  /* 0x00015c0001027983 */ /* 0x000f280000300800 */
[----:B------:R-:W5:Y:S04]  /*16d40*/  LDL.LU R18, [R1+0x158] ;  /* 0x0001580001127983 */ /* 0x000f680000300800 */
[----:B------:R0:W-:Y:S04]  /*16d50*/  STL [R1+0x22c], R0 ;  /* 0x00022c0001007387 */ /* 0x0001e80000100800 */
[----:B0-----:R-:W5:Y:S01]  /*16d60*/  LDL.LU R0, [R1+0x154] ;  /* 0x0001540001007983 */ /* 0x001f620000300800 */
[----:B---3--:R-:W-:-:S05]  /*16d70*/  IMAD R29, R29, UR7, RZ ;  /* 0x000000071d1d7c24 */ /* 0x008fca000f8e02ff */
[----:B------:R0:W-:Y:S04]  /*16d80*/  STL [R1+0x228], R29 ;  /* 0x0002281d01007387 */ /* 0x0001e80000100800 */
[----:B0-----:R-:W3:Y:S01]  /*16d90*/  LDL.LU R29, [R1+0x2040] ;  /* 0x00204000011d7983 */ /* 0x001ee20000300800 */
[----:B--2---:R-:W-:Y:S02]  /*16da0*/  IMAD R5, R5, UR7, RZ ;  /* 0x0000000705057c24 */ /* 0x004fe4000f8e02ff */
[----:B----4-:R-:W-:Y:S02]  /*16db0*/  IMAD R2, R2, UR7, RZ ;  /* 0x0000000702027c24 */ /* 0x010fe4000f8e02ff */
[----:B---3--:R-:W-:-:S05]  /*16dc0*/  IMAD R29, R29, UR7, RZ ;  /* 0x000000071d1d7c24 */ /* 0x008fca000f8e02ff */
[----:B------:R0:W-:Y:S02]  /*16dd0*/  STL [R1+0x224], R29 ;  /* 0x0002241d01007387 */ /* 0x0001e40000100800 */
[----:B0-----:R-:W-:Y:S02]  /*16de0*/  IMAD R29, R25, UR7, RZ ;  /* 0x00000007191d7c24 */ /* 0x001fe4000f8e02ff */
[----:B-----5:R-:W-:Y:S02]  /*16df0*/  IMAD R25, R24, UR7, RZ ;  /* 0x0000000718197c24 */ /* 0x020fe4000f8e02ff */
[----:B------:R-:W-:Y:S02]  /*16e00*/  IMAD R24, R23, UR7, RZ ;  /* 0x0000000717187c24 */ /* 0x000fe4000f8e02ff */
        /* <DEDUP_REMOVED lines=30> */
[----:B------:R-:W-:-:S03]  /*16ff0*/  IMAD R6, R4, UR7, RZ ;  /* 0x0000000704067c24 */ /* 0x000fc6000f8e02ff */
[----:B------:R-:W-:Y:S01]  /*17000*/  STL [R1+0x1bc], R11 ;  /* 0x0001bc0b01007387 */ /* 0x000fe20000100800 */
[----:B------:R-:W-:-:S03]  /*17010*/  IMAD R4, R3, UR7, RZ ;  /* 0x0000000703047c24 */ /* 0x000fc6000f8e02ff */
[----:B------:R-:W-:Y:S04]  /*17020*/  STL [R1+0x1b8], R10 ;  /* 0x0001b80a01007387 */ /* 0x000fe80000100800 */
[----:B------:R-:W-:Y:S04]  /*17030*/  STL [R1+0x1b4], R9 ;  /* 0x0001b40901007387 */ /* 0x000fe80000100800 */
[----:B------:R-:W-:Y:S01]  /*17040*/  STL [R1+0x1b0], R8 ;  /* 0x0001b00801007387 */ /* 0x000fe20000100800 */
[----:B------:R-:W-:-:S03]  /*17050*/  IMAD R3, R27, UR7, RZ ;  /* 0x000000071b037c24 */ /* 0x000fc6000f8e02ff */
[----:B------:R-:W-:Y:S04]  /*17060*/  STL [R1+0x1ac], R7 ;  /* 0x0001ac0701007387 */ /* 0x000fe80000100800 */
[----:B------:R0:W-:Y:S04]  /*17070*/  STL [R1+0x1a8], R5 ;  /* 0x0001a80501007387 */ /* 0x0001e80000100800 */
[----:B------:R-:W-:Y:S01]  /*17080*/  STL [R1+0x1a4], R6 ;  /* 0x0001a40601007387 */ /* 0x000fe20000100800 */
[----:B0-----:R-:W-:-:S03]  /*17090*/  IMAD R5, R26, UR7, RZ ;  /* 0x000000071a057c24 */ /* 0x001fc6000f8e02ff */
[----:B------:R0:W-:Y:S04]  /*170a0*/  STL [R1+0x1a0], R4 ;  /* 0x0001a00401007387 */ /* 0x0001e80000100800 */
[----:B------:R-:W-:Y:S04]  /*170b0*/  STL [R1+0x190], R5 ;  /* 0x0001900501007387 */ /* 0x000fe80000100800 */
[----:B------:R1:W-:Y:S01]  /*170c0*/  STL [R1+0x164], R3 ;  /* 0x0001640301007387 */ /* 0x0003e20000100800 */
[----:B0-----:R-:W-:-:S05]  /*170d0*/  IMAD R4, R28, UR7, RZ ;  /* 0x000000071c047c24 */ /* 0x001fca000f8e02ff */
[----:B------:R-:W-:Y:S01]  /*170e0*/  STL [R1+0x160], R4 ;  /* 0x0001600401007387 */ /* 0x000fe20000100800 */
[----:B-1----:R-:W-:-:S03]  /*170f0*/  IMAD R3, R18, UR7, RZ ;  /* 0x0000000712037c24 */ /* 0x002fc6000f8e02ff */
[----:B------:R-:W2:Y:S04]  /*17100*/  LDL.LU R18, [R1+0x150] ;  /* 0x0001500001127983 */ /* 0x000ea80000300800 */
[----:B------:R0:W-:Y:S04]  /*17110*/  STL [R1+0x15c], R2 ;  /* 0x00015c0201007387 */ /* 0x0001e80000100800 */
[----:B------:R-:W-:Y:S01]  /*17120*/  STL [R1+0x158], R3 ;  /* 0x0001580301007387 */ /* 0x000fe20000100800 */
[----:B0-----:R-:W-:-:S03]  /*17130*/  IMAD R2, R0, UR7, RZ ;  /* 0x0000000700027c24 */ /* 0x001fc6000f8e02ff */
[----:B------:R-:W3:Y:S04]  /*17140*/  LDL.LU R0, [R1+0x148] ;  /* 0x0001480001007983 */ /* 0x000ee80000300800 */
[----:B---3--:R0:W-:Y:S04]  /*17150*/  STL [R1+0x203c], R0 ;  /* 0x00203c0001007387 */ /* 0x0081e80000100800 */
[----:B------:R1:W-:Y:S04]  /*17160*/  STL [R1+0x154], R2 ;  /* 0x0001540201007387 */ /* 0x0003e80000100800 */
        /* <DEDUP_REMOVED lines=22> */
[----:B------:R-:W2:Y:S04]  /*172d0*/  LDL.LU R5, [R1+0xf4] ;  /* 0x0000f40001057983 */ /* 0x000ea80000300800 */
[----:B------:R-:W2:Y:S04]  /*172e0*/  LDL.LU R4, [R1+0xf0] ;  /* 0x0000f00001047983 */ /* 0x000ea80000300800 */
[----:B------:R-:W2:Y:S04]  /*172f0*/  LDL.LU R3, [R1+0xec] ;  /* 0x0000ec0001037983 */ /* 0x000ea80000300800 */
[----:B------:R-:W2:Y:S04]  /*17300*/  LDL.LU R26, [R1+0xe8] ;  /* 0x0000e800011a7983 */ /* 0x000ea80000300800 */
[----:B------:R-:W2:Y:S04]  /*17310*/  LDL.LU R27, [R1+0xe4] ;  /* 0x0000e400011b7983 */ /* 0x000ea80000300800 */
[----:B-1----:R-:W2:Y:S04]  /*17320*/  LDL.LU R2, [R1+0xdc] ;  /* 0x0000dc0001027983 */ /* 0x002ea80000300800 */
[----:B------:R-:W2:Y:S04]  /*17330*/  LDL.LU R28, [R1+0xd8] ;  /* 0x0000d800011c7983 */ /* 0x000ea80000300800 */
[----:B------:R0:W-:Y:S04]  /*17340*/  STL [R1+0x150], R18 ;  /* 0x0001501201007387 */ /* 0x0001e80000100800 */
[----:B0-----:R-:W2:Y:S01]  /*17350*/  LDL.LU R18, [R1+0xd4] ;  /* 0x0000d40001127983 */ /* 0x001ea20000300800 */
[----:B---3--:R-:W-:-:S05]  /*17360*/  IMAD R0, R0, UR7, RZ ;  /* 0x0000000700007c24 */ /* 0x008fca000f8e02ff */
[----:B------:R0:W-:Y:S04]  /*17370*/  STL [R1+0x14c], R0 ;  /* 0x00014c0001007387 */ /* 0x0001e80000100800 */
[----:B0-----:R-:W3:Y:S01]  /*17380*/  LDL.LU R0, [R1+0x203c] ;  /* 0x00203c0001007983 */ /* 0x001ee20000300800 */
[----:B----4-:R-:W-:Y:S02]  /*17390*/  IMAD R29, R29, UR7, RZ ;  /* 0x000000071d1d7c24 */ /* 0x010fe4000f8e02ff */
[----:B-----5:R-:W-:Y:S02]  /*173a0*/  IMAD R25, R25, UR7, RZ ;  /* 0x0000000719197c24 */ /* 0x020fe4000f8e02ff */
[----:B------:R-:W-:Y:S02]  /*173b0*/  IMAD R24, R24, UR7, RZ ;  /* 0x0000000718187c24 */ /* 0x000fe4000f8e02ff */
[----:B------:R-:W-:-:S02]  /*173c0*/  IMAD R23, R23, UR7, RZ ;  /* 0x0000000717177c24 */ /* 0x000fc4000f8e02ff */
[----:B------:R-:W-:Y:S02]  /*173d0*/  IMAD R22, R22, UR7, RZ ;  /* 0x0000000716167c24 */ /* 0x000fe4000f8e02ff */
[----:B------:R-:W-:Y:S02]  /*173e0*/  IMAD R21, R21, UR7, RZ ;  /* 0x0000000715157c24 */ /* 0x000fe4000f8e02ff */
[----:B------:R-:W-:Y:S02]  /*173f0*/  IMAD R20, R20, UR7, RZ ;  /* 0x0000000714147c24 */ /* 0x000fe4000f8e02ff */
[----:B------:R-:W-:Y:S02]  /*17400*/  IMAD R19, R19, UR7, RZ ;  /* 0x0000000713137c24 */ /* 0x000fe4000f8e02ff */
        /* <DEDUP_REMOVED lines=11> */
[----:B--2---:R-:W-:Y:S02]  /*174c0*/  IMAD R6, R6, UR7, RZ ;  /* 0x0000000706067c24 */ /* 0x004fe4000f8e02ff */
[----:B------:R-:W-:Y:S02]  /*174d0*/  IMAD R5, R5, UR7, RZ ;  /* 0x0000000705057c24 */ /* 0x000fe4000f8e02ff */
[----:B------:R-:W-:-:S02]  /*174e0*/  IMAD R4, R4, UR7, RZ ;  /* 0x0000000704047c24 */ /* 0x000fc4000f8e02ff */
[----:B------:R-:W-:Y:S02]  /*174f0*/  IMAD R3, R3, UR7, RZ ;  /* 0x0000000703037c24 */ /* 0x000fe4000f8e02ff */
[----:B---3--:R-:W-:-:S05]  /*17500*/  IMAD R0, R0, UR7, RZ ;  /* 0x0000000700007c24 */ /* 0x008fca000f8e02ff */
[----:B------:R0:W-:Y:S04]  /*17510*/  STL [R1+0x148], R0 ;  /* 0x0001480001007387 */ /* 0x0001e80000100800 */
[----:B0-----:R-:W2:Y:S04]  /*17520*/  LDL.LU R0, [R1+0x2038] ;  /* 0x0020380001007983 */ /* 0x001ea80000300800 */
[----:B------:R-:W-:Y:S04]  /*17530*/  STL [R1+0x144], R29 ;  /* 0x0001441d01007387 */ /* 0x000fe80000100800 */
        /* <DEDUP_REMOVED lines=20> */
[----:B------:R1:W-:Y:S01]  /*17680*/  STL [R1+0xf0], R4 ;  /* 0x0000f00401007387 */ /* 0x0003e20000100800 */
[----:B0-----:R-:W-:-:S03]  /*17690*/  IMAD R5, R26, UR7, RZ ;  /* 0x000000071a057c24 */ /* 0x001fc6000f8e02ff */
[----:B------:R0:W-:Y:S01]  /*176a0*/  STL [R1+0xec], R3 ;  /* 0x0000ec0301007387 */ /* 0x0001e20000100800 */
[----:B-1----:R-:W-:-:S03]  /*176b0*/  IMAD R4, R27, UR7, RZ ;  /* 0x000000071b047c24 */ /* 0x002fc6000f8e02ff */
[----:B------:R-:W-:Y:S01]  /*176c0*/  STL [R1+0xe8], R5 ;  /* 0x0000e80501007387 */ /* 0x000fe20000100800 */
[----:B0-----:R-:W-:-:S03]  /*176d0*/  IMAD R3, R2, UR7, RZ ;  /* 0x0000000702037c24 */ /* 0x001fc6000f8e02ff */
[----:B------:R-:W3:Y:S04]  /*176e0*/  LDL.LU R2, [R1+0xc8] ;  /* 0x0000c80001027983 */ /* 0x000ee80000300800 */
[----:B------:R0:W-:Y:S04]  /*176f0*/  STL [R1+0xe4], R4 ;  /* 0x0000e40401007387 */ /* 0x0001e80000100800 */
[----:B------:R1:W-:Y:S04]  /*17700*/  STL [R1+0xdc], R3 ;  /* 0x0000dc0301007387 */ /* 0x0003e80000100800 */
[----:B------:R-:W4:Y:S01]  /*17710*/  LDL.LU R29, [R1+0xb4] ;  /* 0x0000b400011d7983 */ /* 0x000f220000300800 */
[----:B0-----:R-:W-:-:S02]  /*17720*/  IMAD R4, R28, UR7, RZ ;  /* 0x000000071c047c24 */ /* 0x001fc4000f8e02ff */
[----:B-1----:R-:W-:-:S03]  /*17730*/  IMAD R3, R18, UR7, RZ ;  /* 0x0000000712037c24 */ /* 0x002fc6000f8e02ff */
[----:B------:R0:W-:Y:S04]  /*17740*/  STL [R1+0xd8], R4 ;  /* 0x0000d80401007387 */ /* 0x0001e80000100800 */
[----:B------:R-:W5:Y:S04]  /*17750*/  LDL.LU R25, [R1+0xac] ;  /* 0x0000ac0001197983 */ /* 0x000f680000300800 */
[----:B------:R1:W-:Y:S04]  /*17760*/  STL [R1+0xd4], R3 ;  /* 0x0000d40301007387 */ /* 0x0003e80000100800 */
        /* <DEDUP_REMOVED lines=18> */
[----:B0-----:R-:W5:Y:S04]  /*17890*/  LDL.LU R4, [R1+0x3c] ;  /* 0x00003c0001047983 */ /* 0x001f680000300800 */
[----:B-1----:R-:W5:Y:S04]  /*178a0*/  LDL.LU R3, [R1+0x34] ;  /* 0x0000340001037983 */ /* 0x002f680000300800 */
[----:B------:R-:W5:Y:S04]  /*178b0*/  LDL.LU R26, [R1+0x2c] ;  /* 0x00002c00011a7983 */ /* 0x000f680000300800 */
[----:B------:R-:W5:Y:S04]  /*178c0*/  LDL.LU R27, [R1+0x24] ;  /* 0x00002400011b7983 */ /* 0x000f680000300800 */
[----:B------:R-:W5:Y:S04]  /*178d0*/  LDL.LU R28, [R1+0x1c] ;  /* 0x00001c00011c7983 */ /* 0x000f680000300800 */
[----:B------:R-:W5:Y:S01]  /*178e0*/  LDL.LU R18, [R1+0x14] ;  /* 0x0000140001127983 */ /* 0x000f620000300800 */
[----:B--2---:R-:W-:-:S03]  /*178f0*/  IMAD R7, R0, UR7, RZ ;  /* 0x0000000700077c24 */ /* 0x004fc6000f8e02ff */
[----:B------:R-:W2:Y:S04]  /*17900*/  LDL.LU R0, [R1+0x410] ;  /* 0x0004100001007983 */ /* 0x000ea80000300800 */
[----:B------:R3:W-:Y:S02]  /*17910*/  STL [R1+0xd0], R7 ;  /* 0x0000d00701007387 */ /* 0x0007e40000100800 */
[----:B---3--:R-:W-:Y:S02]  /*17920*/  IMAD R7, R2, UR7, RZ ;  /* 0x0000000702077c24 */ /* 0x008fe4000f8e02ff */
[----:B------:R-:W3:Y:S04]  /*17930*/  LDL.LU R2, [R1] ;  /* 0x0000000001027983 */ /* 0x000ee80000300800 */
[----:B------:R0:W-:Y:S01]  /*17940*/  STL [R1+0xc8], R7 ;  /* 0x0000c80701007387 */ /* 0x0001e20000100800 */
[----:B----4-:R-:W-:-:S03]  /*17950*/  IMAD R29, R29, UR7, RZ ;  /* 0x000000071d1d7c24 */ /* 0x010fc6000f8e02ff */
[----:B0-----:R-:W4:Y:S04]  /*17960*/  LDL.LU R7, [R1+0x4] ;  /* 0x0000040001077983 */ /* 0x001f280000300800 */
[----:B------:R0:W-:Y:S01]  /*17970*/  STL [R1+0xb4], R29 ;  /* 0x0000b41d01007387 */ /* 0x0001e20000100800 */
[----:B-----5:R-:W-:-:S03]  /*17980*/  IMAD R25, R25, UR7, RZ ;  /* 0x0000000719197c24 */ /* 0x020fc6000f8e02ff */
[----:B0-----:R-:W5:Y:S01]  /*17990*/  LDL.LU R29, [R1+0x2034] ;  /* 0x00203400011d7983 */ /* 0x001f620000300800 */
[----:B------:R-:W-:-:S03]  /*179a0*/  IMAD R24, R24, UR7, RZ ;  /* 0x0000000718187c24 */ /* 0x000fc6000f8e02ff */
[----:B------:R0:W-:Y:S01]  /*179b0*/  STL [R1+0xac], R25 ;  /* 0x0000ac1901007387 */ /* 0x0001e20000100800 */
[----:B------:R-:W-:Y:S02]  /*179c0*/  IMAD R23, R23, UR7, RZ ;  /* 0x0000000717177c24 */ /* 0x000fe4000f8e02ff */
[----:B------:R-:W-:Y:S01]  /*179d0*/  IMAD R22, R22, UR7, RZ ;  /* 0x0000000716167c24 */ /* 0x000fe2000f8e02ff */
[----:B0-----:R-:W5:Y:S01]  /*179e0*/  LDL.LU R25, [R1+0x2030] ;  /* 0x0020300001197983 */ /* 0x001f620000300800 */
[----:B------:R-:W-:-:S03]  /*179f0*/  IMAD R21, R21, UR7, RZ ;  /* 0x0000000715157c24 */ /* 0x000fc6000f8e02ff */
[----:B------:R0:W-:Y:S01]  /*17a00*/  STL [R1+0xa4], R24 ;  /* 0x0000a41801007387 */ /* 0x0001e20000100800 */
[----:B------:R-:W-:Y:S02]  /*17a10*/  IMAD R20, R20, UR7, RZ ;  /* 0x0000000714147c24 */ /* 0x000fe4000f8e02ff */
[----:B------:R-:W-:Y:S01]  /*17a20*/  IMAD R19, R19, UR7, RZ ;  /* 0x0000000713137c24 */ /* 0x000fe2000f8e02ff */
[----:B0-----:R-:W5:Y:S04]  /*17a30*/  LDL.LU R24, [R1+0x202c] ;  /* 0x00202c0001187983 */ /* 0x001f680000300800 */
[----:B------:R0:W-:Y:S01]  /*17a40*/  STL [R1+0xa0], R23 ;  /* 0x0000a01701007387 */ /* 0x0001e20000100800 */
[----:B------:R-:W-:Y:S02]  /*17a50*/  IMAD R17, R17, UR7, RZ ;  /* 0x0000000711117c24 */ /* 0x000fe4000f8e02ff */
[----:B------:R-:W-:Y:S01]  /*17a60*/  IMAD R16, R16, UR7, RZ ;  /* 0x0000000710107c24 */ /* 0x000fe2000f8e02ff */
[----:B0-----:R-:W5:Y:S04]  /*17a70*/  LDL.LU R23, [R1+0x2028] ;  /* 0x0020280001177983 */ /* 0x001f680000300800 */
[----:B------:R0:W-:Y:S01]  /*17a80*/  STL [R1+0x9c], R22 ;  /* 0x00009c1601007387 */ /* 0x0001e20000100800 */
[----:B------:R-:W-:-:S03]  /*17a90*/  IMAD R15, R15, UR7, RZ ;  /* 0x000000070f0f7c24 */ /* 0x000fc6000f8e02ff */
        /* <DEDUP_REMOVED lines=46> */
[----:B------:R0:W-:Y:S04]  /*17d80*/  STL [R1+0x3c], R4 ;  /* 0x00003c0401007387 */ /* 0x0001e80000100800 */
        /* <DEDUP_REMOVED lines=10> */
[----:B0-----:R-:W3:Y:S01]  /*17e30*/  LDL.LU R18, [R1+0x1fd0] ;  /* 0x001fd00001127983 */ /* 0x001ee20000300800 */
[----:B--2---:R-:W-:-:S02]  /*17e40*/  IMAD R0, R0, UR8, RZ ;  /* 0x0000000800007c24 */ /* 0x004fc4000f8e02ff */
[----:B---3--:R-:W-:-:S05]  /*17e50*/  IMAD R18, R18, UR7, RZ ;  /* 0x0000000712127c24 */ /* 0x008fca000f8e02ff */
[----:B------:R0:W-:Y:S04]  /*17e60*/  STL [R1+0x10], R18 ;  /* 0x0000101201007387 */ /* 0x0001e80000100800 */
[----:B0-----:R-:W4:Y:S01]  /*17e70*/  LDL.LU R18, [R1+0x1fcc] ;  /* 0x001fcc0001127983 */ /* 0x001f220000300800 */
[----:B------:R-:W-:Y:S01]  /*17e80*/  IMAD R2, R2, UR7, RZ ;  /* 0x0000000702027c24 */ /* 0x000fe2000f8e02ff */
[----:B------:R-:W-:Y:S02]  /*17e90*/  ULDC UR7, c[0x0][0x238] ;  /* 0x00008e0000077ab9 */ /* 0x000fe40000000800 */
[----:B------:R0:W-:Y:S04]  /*17ea0*/  STL [R1+0x3ac], R0 ;  /* 0x0003ac0001007387 */ /* 0x0001e80000100800 */
[----:B0-----:R-:W2:Y:S04]  /*17eb0*/  LDL.LU R0, [R1+0x1fc8] ;  /* 0x001fc80001007983 */ /* 0x001ea80000300800 */
[----:B------:R4:W-:Y:S02]  /*17ec0*/  STL [R1], R2 ;  /* 0x0000000201007387 */ /* 0x0009e40000100800 */
[----:B----4-:R-:W-:-:S05]  /*17ed0*/  IADD3 R2, P5, R7, R18, RZ ;  /* 0x0000001207027210 */ /* 0x010fca0007fbe0ff */
[----:B------:R5:W-:Y:S02]  /*17ee0*/  STL [R1+0x1e30], R2 ;  /* 0x001e300201007387 */ /* 0x000be40000100800 */
[----:B-----5:R-:W-:-:S05]  /*17ef0*/  IADD3 R2, P4, R28, R18, RZ ;  /* 0x000000121c027210 */ /* 0x020fca0007f9e0ff */
[----:B------:R0:W-:Y:S02]  /*17f00*/  STL [R1+0x1e34], R2 ;  /* 0x001e340201007387 */ /* 0x0001e40000100800 */
[----:B0-----:R-:W-:-:S05]  /*17f10*/  IADD3 R2, P3, R27, R18, RZ ;  /* 0x000000121b027210 */ /* 0x001fca0007f7e0ff */
        /* <DEDUP_REMOVED lines=8> */
[----:B------:R0:W-:Y:S04]  /*17fa0*/  STL [R1+0x1e48], R2 ;  /* 0x001e480201007387 */ /* 0x0001e80000100800 */
[----:B0-----:R-:W3:Y:S02]  /*17fb0*/  LDL.LU R2, [R1+0x1fc4] ;  /* 0x001fc40001027983 */ /* 0x001ee40000300800 */
[----:B---3--:R-:W-:-:S05]  /*17fc0*/  LEA.HI.X.SX32 R7, R7, R2, 0x1, P5 ;  /* 0x0000000207077211 */ /* 0x008fca00028f0eff */
[----:B------:R0:W-:Y:S02]  /*17fd0*/  STL [R1+0x1e28], R7 ;  /* 0x001e280701007387 */ /* 0x0001e40000100800 */
[----:B0-----:R-:W-:-:S05]  /*17fe0*/  IADD3 R7, P5, R6, R18, RZ ;  /* 0x0000001206077210 */ /* 0x001fca0007fbe0ff */
[----:B------:R0:W-:Y:S04]  /*17ff0*/  STL [R1+0x1e2c], R7 ;  /* 0x001e2c0701007387 */ /* 0x0001e80000100800 */
[----:B0-----:R-:W3:Y:S01]  /*18000*/  LDL.LU R7, [R1+0x1fc0] ;  /* 0x001fc00001077983 */ /* 0x001ee20000300800 */
[----:B------:R-:W-:-:S05]  /*18010*/  LEA.HI.X.SX32 R28, R28, R2, 0x1, P4 ;  /* 0x000000021c1c7211 */ /* 0x000fca00020f0eff */
[----:B------:R3:W-:Y:S01]  /*18020*/  STL [R1+0x1e20], R28 ;  /* 0x001e201c01007387 */ /* 0x0007e20000100800 */
[-C--:B------:R-:W-:Y:S02]  /*18030*/  LEA.HI.X.SX32 R27, R27, R2.reuse, 0x1, P3 ;  /* 0x000000021b1b7211 */ /* 0x080fe400018f0eff */
[-C--:B------:R-:W-:Y:S02]  /*18040*/  LEA.HI.X.SX32 R26, R26, R2.reuse, 0x1, P2 ;  /* 0x000000021a1a7211 */ /* 0x080fe400010f0eff */
[-C--:B------:R-:W-:Y:S02]  /*18050*/  LEA.HI.X.SX32 R3, R3, R2.reuse, 0x1, P1 ;  /* 0x0000000203037211 */ /* 0x080fe400008f0eff */
[-C--:B------:R-:W-:Y:S02]  /*18060*/  LEA.HI.X.SX32 R4, R4, R2.reuse, 0x1, P0 ;  /* 0x0000000204047211 */ /* 0x080fe400000f0eff */
[----:B------:R-:W-:Y:S02]  /*18070*/  LEA.HI.X.SX32 R5, R5, R2, 0x1, P6 ;  /* 0x0000000205057211 */ /* 0x000fe400030f0eff */
[----:B---3--:R-:W-:-:S05]  /*18080*/  IADD3 R28, P4, R7, R18, RZ ;  /* 0x00000012071c7210 */ /* 0x008fca0007f9e0ff */
[----:B------:R0:W-:Y:S04]  /*18090*/  STL [R1+0x1e24], R28 ;  /* 0x001e241c01007387 */ /* 0x0001e80000100800 */
[----:B------:R1:W-:Y:S01]  /*180a0*/  STL [R1+0x1e18], R27 ;  /* 0x001e181b01007387 */ /* 0x0003e20000100800 */
[-C--:B0-----:R-:W-:Y:S02]  /*180b0*/  IADD3 R28, P3, R8, R18.reuse, RZ ;  /* 0x00000012081c7210 */ /* 0x081fe40007f7e0ff */
[----:B-1----:R-:W-:-:S03]  /*180c0*/  IADD3 R27, P2, R9, R18, RZ ;  /* 0x00000012091b7210 */ /* 0x002fc60007f5e0ff */
[----:B------:R-:W-:Y:S04]  /*180d0*/  STL [R1+0x1e1c], R28 ;  /* 0x001e1c1c01007387 */ /* 0x000fe80000100800 */
[----:B------:R0:W-:Y:S04]  /*180e0*/  STL [R1+0x1e10], R26 ;  /* 0x001e101a01007387 */ /* 0x0001e80000100800 */
[----:B------:R-:W-:Y:S01]  /*180f0*/  STL [R1+0x1e14], R27 ;  /* 0x001e141b01007387 */ /* 0x000fe20000100800 */
[----:B0-----:R-:W-:-:S03]  /*18100*/  IADD3 R26, P1, R10, R18, RZ ;  /* 0x000000120a1a7210 */ /* 0x001fc60007f3e0ff */
[----:B------:R0:W-:Y:S04]  /*18110*/  STL [R1+0x1e08], R3 ;  /* 0x001e080301007387 */ /* 0x0001e80000100800 */
[----:B------:R-:W-:Y:S04]  /*18120*/  STL [R1+0x1e0c], R26 ;  /* 0x001e0c1a01007387 */ /* 0x000fe80000100800 */
[----:B------:R1:W-:Y:S01]  /*18130*/  STL [R1+0x1e00], R4 ;  /* 0x001e000401007387 */ /* 0x0003e20000100800 */
[----:B0-----:R-:W-:-:S05]  /*18140*/  IADD3 R3, P0, R11, R18, RZ ;  /* 0x000000120b037210 */ /* 0x001fca0007f1e0ff */
[----:B------:R0:W-:Y:S01]  /*18150*/  STL [R1+0x1e04], R3 ;  /* 0x001e040301007387 */ /* 0x0001e20000100800 */
[----:B-1----:R-:W-:-:S03]  /*18160*/  IADD3 R4, P6, R12, R18, RZ ;  /* 0x000000120c047210 */ /* 0x002fc60007fde0ff */
[----:B------:R1:W-:Y:S04]  /*18170*/  STL [R1+0x1df8], R5 ;  /* 0x001df80501007387 */ /* 0x0003e80000100800 */
[----:B------:R3:W-:Y:S01]  /*18180*/  STL [R1+0x1dfc], R4 ;  /* 0x001dfc0401007387 */ /* 0x0007e20000100800 */
[----:B0-----:R-:W-:Y:S02]  /*18190*/  LEA.HI.X.SX32 R3, R6, R2, 0x1, P5 ;  /* 0x0000000206037211 */ /* 0x001fe400028f0eff */
[----:B-1----:R-:W-:-:S03]  /*181a0*/  IADD3 R5, P5, R13, R18, RZ ;  /* 0x000000120d057210 */ /* 0x002fc60007fbe0ff */
[----:B------:R0:W-:Y:S01]  /*181b0*/  STL [R1+0x1df0], R3 ;  /* 0x001df00301007387 */ /* 0x0001e20000100800 */
[----:B---3--:R-:W-:-:S03]  /*181c0*/  LEA.HI.X.SX32 R4, R7, R2, 0x1, P4 ;  /* 0x0000000207047211 */ /* 0x008fc600020f0eff */
[----:B------:R1:W-:Y:S04]  /*181d0*/  STL [R1+0x1df4], R5 ;  /* 0x001df40501007387 */ /* 0x0003e80000100800 */
[----:B------:R3:W-:Y:S01]  /*181e0*/  STL [R1+0x1de8], R4 ;  /* 0x001de80401007387 */ /* 0x0007e20000100800 */
[----:B0-----:R-:W-:Y:S02]  /*181f0*/  IADD3 R3, P4, R14, R18, RZ ;  /* 0x000000120e037210 */ /* 0x001fe40007f9e0ff */
[----:B-1----:R-:W-:-:S03]  /*18200*/  LEA.HI.X.SX32 R5, R8, R2, 0x1, P3 ;  /* 0x0000000208057211 */ /* 0x002fc600018f0eff */
[----:B------:R0:W-:Y:S01]  /*18210*/  STL [R1+0x1dec], R3 ;  /* 0x001dec0301007387 */ /* 0x0001e20000100800 */
[----:B---3--:R-:W-:-:S03]  /*18220*/  IADD3 R4, P3, R15, R18, RZ ;  /* 0x000000120f047210 */ /* 0x008fc60007f7e0ff */
[----:B------:R1:W-:Y:S04]  /*18230*/  STL [R1+0x1de0], R5 ;  /* 0x001de00501007387 */ /* 0x0003e80000100800 */
[----:B------:R-:W3:Y:S01]  /*18240*/  LDL.LU R27, [R1+0x8] ;  /* 0x00000800011b7983 */ /* 0x000ee20000300800 */
[----:B0-----:R-:W-:-:S03]  /*18250*/  LEA.HI.X.SX32 R3, R9, R2, 0x1, P2 ;  /* 0x0000000209037211 */ /* 0x001fc600010f0eff */
[----:B------:R0:W-:Y:S01]  /*18260*/  STL [R1+0x1de4], R4 ;  /* 0x001de40401007387 */ /* 0x0001e20000100800 */
[----:B-1----:R-:W-:-:S03]  /*18270*/  LEA.HI.X.SX32 R5, R10, R2, 0x1, P1 ;  /* 0x000000020a057211 */ /* 0x002fc600008f0eff */
[----:B------:R1:W-:Y:S01]  /*18280*/  STL [R1+0x1dd8], R3 ;  /* 0x001dd80301007387 */ /* 0x0003e20000100800 */
[-C--:B0-----:R-:W-:Y:S02]  /*18290*/  IADD3 R4, P2, R16, R18.reuse, RZ ;  /* 0x0000001210047210 */ /* 0x081fe40007f5e0ff */
[----:B-1----:R-:W-:-:S03]  /*182a0*/  IADD3 R3, P1, R17, R18, RZ ;  /* 0x0000001211037210 */ /* 0x002fc60007f3e0ff */
[----:B------:R0:W-:Y:S04]  /*182b0*/  STL [R1+0x1ddc], R4 ;  /* 0x001ddc0401007387 */ /* 0x0001e80000100800 */
[----:B------:R1:W-:Y:S04]  /*182c0*/  STL [R1+0x1dd0], R5 ;  /* 0x001dd00501007387 */ /* 0x0003e80000100800 */
[----:B------:R-:W4:Y:S01]  /*182d0*/  LDL.LU R28, [R1+0x18] ;  /* 0x00001800011c7983 */ /* 0x000f220000300800 */
[----:B0-----:R-:W-:-:S03]  /*182e0*/  LEA.HI.X.SX32 R4, R11, R2, 0x1, P0 ;  /* 0x000000020b047211 */ /* 0x001fc600000f0eff */
[----:B------:R0:W-:Y:S01]  /*182f0*/  STL [R1+0x1dd4], R3 ;  /* 0x001dd40301007387 */ /* 0x0001e20000100800 */
[----:B-1----:R-:W-:-:S03]  /*18300*/  LEA.HI.X.SX32 R5, R12, R2, 0x1, P6 ;  /* 0x000000020c057211 */ /* 0x002fc600030f0eff */
[----:B------:R1:W-:Y:S01]  /*18310*/  STL [R1+0x1dc8], R4 ;  /* 0x001dc80401007387 */ /* 0x0003e20000100800 */
[-C--:B0-----:R-:W-:Y:S02]  /*18320*/  IADD3 R3, P0, R19, R18.reuse, RZ ;  /* 0x0000001213037210 */ /* 0x081fe40007f1e0ff */
[----:B-1----:R-:W-:-:S03]  /*18330*/  IADD3 R4, P6, R20, R18, RZ ;  /* 0x0000001214047210 */ /* 0x002fc60007fde0ff */
[----:B------:R0:W-:Y:S04]  /*18340*/  STL [R1+0x1dcc], R3 ;  /* 0x001dcc0301007387 */ /* 0x0001e80000100800 */
[----:B------:R-:W-:Y:S01]  /*18350*/  STL [R1+0x1dc0], R5 ;  /* 0x001dc00501007387 */ /* 0x000fe20000100800 */
[----:B0-----:R-:W-:-:S03]  /*18360*/  LEA.HI.X.SX32 R3, R13, R2, 0x1, P5 ;  /* 0x000000020d037211 */ /* 0x001fc600028f0eff */
[----:B------:R-:W5:Y:S04]  /*18370*/  LDL.LU R13, [R1+0x28] ;  /* 0x00002800010d7983 */ /* 0x000f680000300800 */
[----:B------:R0:W-:Y:S04]  /*18380*/  STL [R1+0x1dc4], R4 ;  /* 0x001dc40401007387 */ /* 0x0001e80000100800 */
[----:B------:R1:W-:Y:S01]  /*18390*/  STL [R1+0x1db8], R3 ;  /* 0x001db80301007387 */ /* 0x0003e20000100800 */
[----:B0-----:R-:W-:Y:S02]  /*183a0*/  IADD3 R4, P5, R21, R18, RZ ;  /* 0x0000001215047210 */ /* 0x001fe40007fbe0ff */
[----:B-1----:R-:W-:-:S02]  /*183b0*/  LEA.HI.X.SX32 R3, R14, R2, 0x1, P4 ;  /* 0x000000020e037211 */ /* 0x002fc400020f0eff */
[----:B------:R-:W2:Y:S04]  /*183c0*/  LDL.LU R14, [R1+0x20] ;  /* 0x00002000010e7983 */ /* 0x000ea80000300800 */
[----:B------:R-:W-:Y:S04]  /*183d0*/  STL [R1+0x1dbc], R4 ;  /* 0x001dbc0401007387 */ /* 0x000fe80000100800 */
[----:B------:R-:W5:Y:S04]  /*183e0*/  LDL.LU R12, [R1+0x30] ;  /* 0x00003000010c7983 */ /* 0x000f680000300800 */
[----:B------:R0:W-:Y:S02]  /*183f0*/  STL [R1+0x1db0], R3 ;  /* 0x001db00301007387 */ /* 0x0001e40000100800 */
[----:B0-----:R-:W-:-:S02]  /*18400*/  LEA.HI.X.SX32 R3, R15, R2, 0x1, P3 ;  /* 0x000000020f037211 */ /* 0x001fc400018f0eff */
[----:B------:R-:W2:Y:S01]  /*18410*/  LDL.LU R15, [R1+0xc] ;  /* 0x00000c00010f7983 */ /* 0x000ea20000300800 */
[----:B------:R-:W-:-:S05]  /*18420*/  IADD3 R4, P4, R22, R18, RZ ;  /* 0x0000001216047210 */ /* 0x000fca0007f9e0ff */
[----:B------:R0:W-:Y:S04]  /*18430*/  STL [R1+0x1db4], R4 ;  /* 0x001db40401007387 */ /* 0x0001e80000100800 */
[----:B------:R-:W5:Y:S04]  /*18440*/  LDL.LU R11, [R1+0x38] ;  /* 0x00003800010b7983 */ /* 0x000f680000300800 */
[----:B------:R1:W-:Y:S01]  /*18450*/  STL [R1+0x1da8], R3 ;  /* 0x001da80301007387 */ /* 0x0003e20000100800 */
[----:B0-----:R-:W-:-:S03]  /*18460*/  IADD3 R4, P3, R23, R18, RZ ;  /* 0x0000001217047210 */ /* 0x001fc60007f7e0ff */
[----:B------:R-:W5:Y:S01]  /*18470*/  LDL.LU R10, [R1+0x48] ;  /* 0x00004800010a7983 */ /* 0x000f620000300800 */
[----:B-1----:R-:W-:-:S03]  /*18480*/  LEA.HI.X.SX32 R3, R16, R2, 0x1, P2 ;  /* 0x0000000210037211 */ /* 0x002fc600010f0eff */
[----:B------:R0:W-:Y:S04]  /*18490*/  STL [R1+0x1dac], R4 ;  /* 0x001dac0401007387 */ /* 0x0001e80000100800 */
[----:B------:R1:W-:Y:S04]  /*184a0*/  STL [R1+0x1da0], R3 ;  /* 0x001da00301007387 */ /* 0x0003e80000100800 */
[----:B------:R-:W5:Y:S01]  /*184b0*/  LDL.LU R9, [R1+0x50] ;  /* 0x0000500001097983 */ /* 0x000f620000300800 */
[----:B0-----:R-:W-:Y:S02]  /*184c0*/  IADD3 R4, P2, R24, R18, RZ ;  /* 0x0000001218047210 */ /* 0x001fe40007f5e0ff */
        /* <DEDUP_REMOVED lines=11> */
[----:B------:R-:W-:Y:S04]  /*18580*/  STL [R1+0x1d94], R4 ;  /* 0x001d940401007387 */ /* 0x000fe80000100800 */
[----:B------:R0:W-:Y:S04]  /*18590*/  STL [R1+0x1d88], R3 ;  /* 0x001d880301007387 */ /* 0x0001e80000100800 */
[----:B------:R-:W5:Y:S01]  /*185a0*/  LDL.LU R6, [R1+0x68] ;  /* 0x0000680001067983 */ /* 0x000f620000300800 */
[----:B0-----:R-:W-:Y:S02]  /*185b0*/  LEA.HI.X.SX32 R3, R21, R2, 0x1, P5 ;  /* 0x0000000215037211 */ /* 0x001fe400028f0eff */
[----:B---3--:R-:W-:-:S05]  /*185c0*/  IADD3 R4, P6, R27, R18, RZ ;  /* 0x000000121b047210 */ /* 0x008fca0007fde0ff */
[----:B------:R-:W-:Y:S04]  /*185d0*/  STL [R1+0x1d8c], R4 ;  /* 0x001d8c0401007387 */ /* 0x000fe80000100800 */
[----:B------:R0:W-:Y:S04]  /*185e0*/  STL [R1+0x1d80], R3 ;  /* 0x001d800301007387 */ /* 0x0001e80000100800 */
[----:B------:R-:W3:Y:S01]  /*185f0*/  LDL.LU R5, [R1+0x70] ;  /* 0x0000700001057983 */ /* 0x000ee20000300800 */
[----:B0-----:R-:W-:Y:S02]  /*18600*/  LEA.HI.X.SX32 R3, R22, R2, 0x1, P4 ;  /* 0x0000000216037211 */ /* 0x001fe400020f0eff */
[----:B----4-:R-:W-:-:S02]  /*18610*/  IADD3 R16, P4, R28, R18, RZ ;  /* 0x000000121c107210 */ /* 0x010fc40007f9e0ff */
[----:B--2---:R-:W-:-:S05]  /*18620*/  IADD3 R4, P5, R15, R18, RZ ;  /* 0x000000120f047210 */ /* 0x004fca0007fbe0ff */
[----:B------:R0:W-:Y:S04]  /*18630*/  STL [R1+0x1d84], R4 ;  /* 0x001d840401007387 */ /* 0x0001e80000100800 */
[----:B------:R1:W-:Y:S04]  /*18640*/  STL [R1+0x1d78], R3 ;  /* 0x001d780301007387 */ /* 0x0003e80000100800 */
[----:B0-----:R-:W2:Y:S01]  /*18650*/  LDL.LU R4, [R1+0x90] ;  /* 0x0000900001047983 */ /* 0x001ea20000300800 */
[----:B-1----:R-:W-:-:S03]  /*18660*/  LEA.HI.X.SX32 R3, R23, R2, 0x1, P3 ;  /* 0x0000000217037211 */ /* 0x002fc600018f0eff */
[----:B------:R0:W-:Y:S01]  /*18670*/  STL [R1+0x1d7c], R16 ;  /* 0x001d7c1001007387 */ /* 0x0001e20000100800 */
[----:B------:R-:W-:-:S03]  /*18680*/  IADD3 R17, P3, R14, R18, RZ ;  /* 0x000000120e117210 */ /* 0x000fc60007f7e0ff */
[----:B------:R1:W-:Y:S01]  /*18690*/  STL [R1+0x1d70], R3 ;  /* 0x001d700301007387 */ /* 0x0003e20000100800 */
[----:B0-----:R-:W-:-:S03]  /*186a0*/  LEA.HI.X.SX32 R16, R24, R2, 0x1, P2 ;  /* 0x0000000218107211 */ /* 0x001fc600010f0eff */
[----:B-1----:R-:W4:Y:S04]  /*186b0*/  LDL.LU R3, [R1+0x98] ;  /* 0x0000980001037983 */ /* 0x002f280000300800 */
[----:B------:R5:W-:Y:S04]  /*186c0*/  STL [R1+0x1d74], R17 ;  /* 0x001d741101007387 */ /* 0x000be80000100800 */
[----:B------:R0:W-:Y:S04]  /*186d0*/  STL [R1+0x1d68], R16 ;  /* 0x001d681001007387 */ /* 0x0001e80000100800 */
[----:B------:R-:W4:Y:S01]  /*186e0*/  LDL.LU R26, [R1+0xa8] ;  /* 0x0000a800011a7983 */ /* 0x000f220000300800 */
[----:B-----5:R-:W-:-:S02]  /*186f0*/  IADD3 R17, P2, R13, R18, RZ ;  /* 0x000000120d117210 */ /* 0x020fc40007f5e0ff */
[----:B0-----:R-:W-:-:S03]  /*18700*/  LEA.HI.X.SX32 R16, R25, R2, 0x1, P1 ;  /* 0x0000000219107211 */ /* 0x001fc600008f0eff */
[----:B------:R0:W-:Y:S01]  /*18710*/  STL [R1+0x1d6c], R17 ;  /* 0x001d6c1101007387 */ /* 0x0001e20000100800 */
[----:B------:R-:W-:-:S03]  /*18720*/  IADD3 R19, P1, R12, R18, RZ ;  /* 0x000000120c137210 */ /* 0x000fc60007f3e0ff */
[----:B------:R1:W-:Y:S01]  /*18730*/  STL [R1+0x166c], R16 ;  /* 0x00166c1001007387 */ /* 0x0003e20000100800 */
[----:B0-----:R-:W-:-:S03]  /*18740*/  LEA.HI.X.SX32 R17, R29, R2, 0x1, P0 ;  /* 0x000000021d117211 */ /* 0x001fc600000f0eff */
[----:B-1----:R-:W5:Y:S04]  /*18750*/  LDL.LU R16, [R1+0xb0] ;  /* 0x0000b00001107983 */ /* 0x002f680000300800 */
[----:B------:R0:W-:Y:S04]  /*18760*/  STL [R1+0x168c], R19 ;  /* 0x00168c1301007387 */ /* 0x0001e80000100800 */
[----:B------:R1:W-:Y:S01]  /*18770*/  STL [R1+0x1670], R17 ;  /* 0x0016701101007387 */ /* 0x0003e20000100800 */
[----:B0-----:R-:W-:Y:S02]  /*18780*/  IADD3 R19, P0, R11, R18, RZ ;  /* 0x000000120b137210 */ /* 0x001fe40007f1e0ff */
[----:B-1----:R-:W-:-:S02]  /*18790*/  LEA.HI.X.SX32 R17, R27, R2, 0x1, P6 ;  /* 0x000000021b117211 */ /* 0x002fc400030f0eff */
[----:B------:R-:W5:Y:S04]  /*187a0*/  LDL.LU R27, [R1+0xe0] ;  /* 0x0000e000011b7983 */ /* 0x000f680000300800 */
        /* <DEDUP_REMOVED lines=25> */
[----:B------:R-:W-:Y:S04]  /*18940*/  STL [R1+0x16bc], R19 ;  /* 0x0016bc1301007387 */ /* 0x000fe80000100800 */
[----:B------:R0:W-:Y:S02]  /*18950*/  STL [R1+0x1688], R17 ;  /* 0x0016881101007387 */ /* 0x0001e40000100800 */
[----:B0-----:R-:W-:-:S02]  /*18960*/  LEA.HI.X.SX32 R17, R11, R2, 0x1, P0 ;  /* 0x000000020b117211 */ /* 0x001fc400000f0eff */
[----:B------:R-:W5:Y:S01]  /*18970*/  LDL.LU R11, [R1+0x17c] ;  /* 0x00017c00010b7983 */ /* 0x000f620000300800 */
[----:B---3--:R-:W-:-:S05]  /*18980*/  IADD3 R19, P1, R5, R18, RZ ;  /* 0x0000001205137210 */ /* 0x008fca0007f3e0ff */
[----:B------:R-:W-:Y:S04]  /*18990*/  STL [R1+0x16c4], R19 ;  /* 0x0016c41301007387 */ /* 0x000fe80000100800 */
[----:B------:R0:W-:Y:S02]  /*189a0*/  STL [R1+0x1690], R17 ;  /* 0x0016901101007387 */ /* 0x0001e40000100800 */
[----:B0-----:R-:W-:Y:S02]  /*189b0*/  LEA.HI.X.SX32 R17, R10, R2, 0x1, P6 ;  /* 0x000000020a117211 */ /* 0x001fe400030f0eff */
[----:B------:R-:W3:Y:S01]  /*189c0*/  LDL.LU R10, [R1+0x180] ;  /* 0x00018000010a7983 */ /* 0x000ee20000300800 */
[----:B--2---:R-:W-:-:S05]  /*189d0*/  IADD3 R19, P0, R4, R18, RZ ;  /* 0x0000001204137210 */ /* 0x004fca0007f1e0ff */
[----:B------:R4:W-:Y:S04]  /*189e0*/  STL [R1+0x16cc], R19 ;  /* 0x0016cc1301007387 */ /* 0x0009e80000100800 */
[----:B------:R0:W-:Y:S01]  /*189f0*/  STL [R1+0x1698], R17 ;  /* 0x0016981101007387 */ /* 0x0001e20000100800 */
[----:B----4-:R-:W-:Y:S02]  /*18a00*/  IADD3 R19, P6, R3, R18, RZ ;  /* 0x0000001203137210 */ /* 0x010fe40007fde0ff */
[----:B0-----:R-:W-:Y:S02]  /*18a10*/  LEA.HI.X.SX32 R17, R9, R2, 0x1, P5 ;  /* 0x0000000209117211 */ /* 0x001fe400028f0eff */
[----:B------:R-:W2:Y:S04]  /*18a20*/  LDL.LU R9, [R1+0x184] ;  /* 0x0001840001097983 */ /* 0x000ea80000300800 */
[----:B------:R0:W-:Y:S04]  /*18a30*/  STL [R1+0x16d4], R19 ;  /* 0x0016d41301007387 */ /* 0x0001e80000100800 */
[----:B------:R1:W-:Y:S01]  /*18a40*/  STL [R1+0x16a0], R17 ;  /* 0x0016a01101007387 */ /* 0x0003e20000100800 */
[----:B0-----:R-:W-:-:S02]  /*18a50*/  IADD3 R19, P5, R26, R18, RZ ;  /* 0x000000121a137210 */ /* 0x001fc40007fbe0ff */
[----:B-1----:R-:W-:Y:S02]  /*18a60*/  LEA.HI.X.SX32 R17, R8, R2, 0x1, P4 ;  /* 0x0000000208117211 */ /* 0x002fe400020f0eff */
[----:B------:R-:W4:Y:S04]  /*18a70*/  LDL.LU R8, [R1+0x188] ;  /* 0x0001880001087983 */ /* 0x000f280000300800 */
[----:B------:R5:W-:Y:S04]  /*18a80*/  STL [R1+0x16dc], R19 ;  /* 0x0016dc1301007387 */ /* 0x000be80000100800 */
[----:B------:R0:W-:Y:S01]  /*18a90*/  STL [R1+0x16a8], R17 ;  /* 0x0016a81101007387 */ /* 0x0001e20000100800 */
[----:B-----5:R-:W-:-:S02]  /*18aa0*/  IADD3 R19, P4, R16, R18, RZ ;  /* 0x0000001210137210 */ /* 0x020fc40007f9e0ff */
[----:B0-----:R-:W-:Y:S02]  /*18ab0*/  LEA.HI.X.SX32 R17, R7, R2, 0x1, P3 ;  /* 0x0000000207117211 */ /* 0x001fe400018f0eff */
[----:B------:R-:W5:Y:S04]  /*18ac0*/  LDL.LU R7, [R1+0x18c] ;  /* 0x00018c0001077983 */ /* 0x000f680000300800 */
[----:B------:R0:W-:Y:S04]  /*18ad0*/  STL [R1+0x16e4], R19 ;  /* 0x0016e41301007387 */ /* 0x0001e80000100800 */
[----:B------:R1:W-:Y:S01]  /*18ae0*/  STL [R1+0x16b0], R17 ;  /* 0x0016b01101007387 */ /* 0x0003e20000100800 */
[----:B0-----:R-:W-:-:S02]  /*18af0*/  IADD3 R19, P3, R27, R18, RZ ;  /* 0x000000121b137210 */ /* 0x001fc40007f7e0ff */
[----:B-1----:R-:W-:Y:S02]  /*18b00*/  LEA.HI.X.SX32 R17, R6, R2, 0x1, P2 ;  /* 0x0000000206117211 */ /* 0x002fe400010f0eff */
        /* <DEDUP_REMOVED lines=29> */
[-C--:B-1----:R-:W-:Y:S02]  /*18ce0*/  LEA.HI.X.SX32 R17, R27, R2.reuse, 0x1, P3 ;  /* 0x000000021b117211 */ /* 0x082fe400018f0eff */
        /* <DEDUP_REMOVED lines=11> */
[----:B------:R-:W-:Y:S04]  /*18da0*/  STL [R1+0x172c], R19 ;  /* 0x00172c1301007387 */ /* 0x000fe80000100800 */
[----:B------:R0:W-:Y:S02]  /*18db0*/  STL [R1+0x16f8], R17 ;  /* 0x0016f81101007387 */ /* 0x0001e40000100800 */
[----:B0-----:R-:W-:Y:S02]  /*18dc0*/  LEA.HI.X.SX32 R17, R14, R2, 0x1, P0 ;  /* 0x000000020e117211 */ /* 0x001fe400000f0eff */
[-C--:B----4-:R-:W-:Y:S01]  /*18dd0*/  IADD3 R19, P1, R8, R18.reuse, RZ ;  /* 0x0000001208137210 */ /* 0x090fe20007f3e0ff */
[----:B------:R-:W2:Y:S04]  /*18de0*/  LDL.LU R14, [R1+0x1ec] ;  /* 0x0001ec00010e7983 */ /* 0x000ea80000300800 */
[----:B------:R5:W-:Y:S04]  /*18df0*/  STL [R1+0x1734], R19 ;  /* 0x0017341301007387 */ /* 0x000be80000100800 */
[----:B------:R0:W-:Y:S01]  /*18e00*/  STL [R1+0x1700], R17 ;  /* 0x0017001101007387 */ /* 0x0001e20000100800 */
[----:B-----5:R-:W-:-:S02]  /*18e10*/  IADD3 R19, P0, R7, R18, RZ ;  /* 0x0000001207137210 */ /* 0x020fc40007f1e0ff */
[----:B0-----:R-:W-:Y:S02]  /*18e20*/  LEA.HI.X.SX32 R17, R13, R2, 0x1, P6 ;  /* 0x000000020d117211 */ /* 0x001fe400030f0eff */
[----:B------:R-:W4:Y:S04]  /*18e30*/  LDL.LU R13, [R1+0x200] ;  /* 0x00020000010d7983 */ /* 0x000f280000300800 */
        /* <DEDUP_REMOVED lines=53> */
[----:B------:R-:W2:Y:S01]  /*19190*/  LDL.LU R26, [R1+0x26c] ;  /* 0x00026c00011a7983 */ /* 0x000ea20000300800 */
[----:B----4-:R-:W-:-:S05]  /*191a0*/  IADD3 R19, P3, R13, R18, RZ ;  /* 0x000000120d137210 */ /* 0x010fca0007f7e0ff */
[----:B------:R-:W-:Y:S04]  /*191b0*/  STL [R1+0x1794], R19 ;  /* 0x0017941301007387 */ /* 0x000fe80000100800 */
[----:B------:R0:W-:Y:S02]  /*191c0*/  STL [R1+0x1760], R17 ;  /* 0x0017601101007387 */ /* 0x0001e40000100800 */
[----:B0-----:R-:W-:Y:S02]  /*191d0*/  LEA.HI.X.SX32 R17, R16, R2, 0x1, P1 ;  /* 0x0000000210117211 */ /* 0x001fe400008f0eff */
[-C--:B-----5:R-:W-:Y:S01]  /*191e0*/  IADD3 R19, P2, R12, R18.reuse, RZ ;  /* 0x000000120c137210 */ /* 0x0a0fe20007f5e0ff */
        /* <DEDUP_REMOVED lines=59> */
[----:B------:R-:W4:Y:S01]  /*195a0*/  LDL.LU R6, [R1+0x2a8] ;  /* 0x0002a80001067983 */ /* 0x000f220000300800 */
[----:B-----5:R-:W-:-:S05]  /*195b0*/  IADD3 R19, P4, R27, R18, RZ ;  /* 0x000000121b137210 */ /* 0x020fca0007f9e0ff */
[----:B------:R-:W-:Y:S04]  /*195c0*/  STL [R1+0x17fc], R19 ;  /* 0x0017fc1301007387 */ /* 0x000fe80000100800 */
[----:B------:R0:W-:Y:S02]  /*195d0*/  STL [R1+0x17c8], R17 ;  /* 0x0017c81101007387 */ /* 0x0001e40000100800 */
[----:B0-----:R-:W-:Y:S02]  /*195e0*/  LEA.HI.X.SX32 R17, R5, R2, 0x1, P2 ;  /* 0x0000000205117211 */ /* 0x001fe400010f0eff */
[-C--:B------:R-:W-:Y:S01]  /*195f0*/  IADD3 R19, P3, R15, R18.reuse, RZ ;  /* 0x000000120f137210 */ /* 0x080fe20007f7e0ff */
        /* <DEDUP_REMOVED lines=59> */
[----:B------:R-:W5:Y:S01]  /*199b0*/  LDL.LU R10, [R1+0x2fc] ;  /* 0x0002fc00010a7983 */ /* 0x000f620000300800 */
[----:B------:R-:W-:-:S05]  /*199c0*/  IADD3 R19, P5, R4, R18, RZ ;  /* 0x0000001204137210 */ /* 0x000fca0007fbe0ff */
        /* <DEDUP_REMOVED lines=328> */
[----:B------:R-:W-:Y:S01]  /*1ae50*/  IADD3 R19, P2, R6, R18, RZ ;  /* 0x0000001206137210 */ /* 0x000fe20007f5e0ff */
[----:B------:R-:W5:Y:S04]  /*1ae60*/  LDL.LU R12, [R1+0x218] ;  /* 0x00021800010c7983 */ /* 0x000f680000300800 */
[----:B------:R-:W-:Y:S04]  /*1ae70*/  STL [R1+0x1a74], R19 ;  /* 0x001a741301007387 */ /* 0x000fe80000100800 */
[----:B------:R0:W-:Y:S02]  /*1ae80*/  STL [R1+0x1a40], R17 ;  /* 0x001a401101007387 */ /* 0x0001e40000100800 */
[----:B0-----:R-:W-:-:S02]  /*1ae90*/  LEA.HI.X.SX32 R17, R11, R2, 0x1, P0 ;  /* 0x000000020b117211 */ /* 0x001fc400000f0eff */
[----:B------:R-:W-:Y:S01]  /*1aea0*/  IADD3 R19, P1, R5, R18, RZ ;  /* 0x0000001205137210 */ /* 0x000fe20007f3e0ff */
        /* <DEDUP_REMOVED lines=127> */
[----:B------:R0:W-:Y:S01]  /*1b6a0*/  STL [R1+0x1b10], R17 ;  /* 0x001b101101007387 */ /* 0x0001e20000100800 */
[-C--:B------:R-:W-:Y:S02]  /*1b6b0*/  LEA.HI.X.SX32 R16, R16, R2.reuse, 0x1, P1 ;  /* 0x0000000210107211 */ /* 0x080fe400008f0eff */
[-C--:B0-----:R-:W-:Y:S02]  /*1b6c0*/  LEA.HI.X.SX32 R17, R26, R2.reuse, 0x1, P2 ;  /* 0x000000021a117211 */ /* 0x081fe400010f0eff */
[----:B------:R-:W3:Y:S01]  /*1b6d0*/  LDL.LU R26, [R1+0x150] ;  /* 0x00015000011a7983 */ /* 0x000ee20000300800 */
[----:B------:R-:W-:-:S02]  /*1b6e0*/  LEA.HI.X.SX32 R15, R15, R2, 0x1, P6 ;  /* 0x000000020f0f7211 */ /* 0x000fc400030f0eff */
[----:B------:R-:W-:Y:S02]  /*1b6f0*/  LEA.HI.X.SX32 R14, R14, R2, 0x1, P4 ;  /* 0x000000020e0e7211 */ /* 0x000fe400020f0eff */
[----:B--2---:R-:W-:-:S05]  /*1b700*/  IADD3 R19, P3, R13, R18, RZ ;  /* 0x000000120d137210 */ /* 0x004fca0007f7e0ff */
[----:B------:R-:W-:Y:S04]  /*1b710*/  STL [R1+0x1b4c], R19 ;  /* 0x001b4c1301007387 */ /* 0x000fe80000100800 */
[----:B------:R0:W-:Y:S04]  /*1b720*/  STL [R1+0x1b18], R17 ;  /* 0x001b181101007387 */ /* 0x0001e80000100800 */
[----:B0-----:R-:W2:Y:S01]  /*1b730*/  LDL.LU R17, [R1+0x14c] ;  /* 0x00014c0001117983 */ /* 0x001ea20000300800 */
[----:B----4-:R-:W-:-:S05]  /*1b740*/  IADD3 R19, P2, R12, R18, RZ ;  /* 0x000000120c137210 */ /* 0x010fca0007f5e0ff */
[----:B------:R-:W-:Y:S04]  /*1b750*/  STL [R1+0x1b54], R19 ;  /* 0x001b541301007387 */ /* 0x000fe80000100800 */
[----:B------:R0:W-:Y:S02]  /*1b760*/  STL [R1+0x1b20], R16 ;  /* 0x001b201001007387 */ /* 0x0001e40000100800 */
[----:B0-----:R-:W-:Y:S02]  /*1b770*/  LEA.HI.X.SX32 R16, R27, R2, 0x1, P0 ;  /* 0x000000021b107211 */ /* 0x001fe400000f0eff */
[----:B------:R-:W4:Y:S01]  /*1b780*/  LDL.LU R27, [R1+0x148] ;  /* 0x00014800011b7983 */ /* 0x000f220000300800 */
[----:B-----5:R-:W-:-:S05]  /*1b790*/  IADD3 R19, P1, R11, R18, RZ ;  /* 0x000000120b137210 */ /* 0x020fca0007f3e0ff */
[----:B------:R-:W-:Y:S04]  /*1b7a0*/  STL [R1+0x1b5c], R19 ;  /* 0x001b5c1301007387 */ /* 0x000fe80000100800 */
[----:B------:R0:W-:Y:S04]  /*1b7b0*/  STL [R1+0x1b28], R16 ;  /* 0x001b281001007387 */ /* 0x0001e80000100800 */
[----:B0-----:R-:W5:Y:S01]  /*1b7c0*/  LDL.LU R16, [R1+0x144] ;  /* 0x0001440001107983 */ /* 0x001f620000300800 */
[----:B------:R-:W-:-:S05]  /*1b7d0*/  IADD3 R19, P0, R10, R18, RZ ;  /* 0x000000120a137210 */ /* 0x000fca0007f1e0ff */
[----:B------:R-:W-:Y:S04]  /*1b7e0*/  STL [R1+0x1b64], R19 ;  /* 0x001b641301007387 */ /* 0x000fe80000100800 */
[----:B------:R0:W-:Y:S02]  /*1b7f0*/  STL [R1+0x1b30], R15 ;  /* 0x001b300f01007387 */ /* 0x0001e40000100800 */
[----:B0-----:R-:W-:Y:S02]  /*1b800*/  LEA.HI.X.SX32 R15, R28, R2, 0x1, P5 ;  /* 0x000000021c0f7211 */ /* 0x001fe400028f0eff */
[----:B------:R-:W5:Y:S01]  /*1b810*/  LDL.LU R28, [R1+0x140] ;  /* 0x00014000011c7983 */ /* 0x000f620000300800 */
[----:B------:R-:W-:-:S05]  /*1b820*/  IADD3 R19, P6, R9, R18, RZ ;  /* 0x0000001209137210 */ /* 0x000fca0007fde0ff */
[----:B------:R-:W-:Y:S04]  /*1b830*/  STL [R1+0x1b6c], R19 ;  /* 0x001b6c1301007387 */ /* 0x000fe80000100800 */
[----:B------:R0:W-:Y:S01]  /*1b840*/  STL [R1+0x1b38], R15 ;  /* 0x001b380f01007387 */ /* 0x0001e20000100800 */
[----:B------:R-:W-:-:S03]  /*1b850*/  LEA.HI.X.SX32 R13, R13, R2, 0x1, P3 ;  /* 0x000000020d0d7211 */ /* 0x000fc600018f0eff */
[----:B0-----:R-:W5:Y:S01]  /*1b860*/  LDL.LU R15, [R1+0x13c] ;  /* 0x00013c00010f7983 */ /* 0x001f620000300800 */
        /* <DEDUP_REMOVED lines=22> */
[----:B------:R0:W-:Y:S04]  /*1b9d0*/  STL [R1+0x1b60], R10 ;  /* 0x001b600a01007387 */ /* 0x0001e80000100800 */
[----:B0-----:R-:W5:Y:S01]  /*1b9e0*/  LDL.LU R10, [R1+0x128] ;  /* 0x00012800010a7983 */ /* 0x001f620000300800 */
[----:B------:R-:W-:-:S05]  /*1b9f0*/  IADD3 R19, P0, R3, R18, RZ ;  /* 0x0000001203137210 */ /* 0x000fca0007f1e0ff */
[----:B------:R-:W-:Y:S04]  /*1ba00*/  STL [R1+0x1b9c], R19 ;  /* 0x001b9c1301007387 */ /* 0x000fe80000100800 */
[----:B------:R0:W-:Y:S04]  /*1ba10*/  STL [R1+0x1b68], R9 ;  /* 0x001b680901007387 */ /* 0x0001e80000100800 */
[----:B0-----:R-:W5:Y:S01]  /*1ba20*/  LDL.LU R9, [R1+0x124] ;  /* 0x0001240001097983 */ /* 0x001f620000300800 */
[----:B------:R-:W-:Y:S02]  /*1ba30*/  LEA.HI.X.SX32 R8, R8, R2, 0x1, P5 ;  /* 0x0000000208087211 */ /* 0x000fe400028f0eff */
[----:B---3--:R-:W-:-:S02]  /*1ba40*/  IADD3 R19, P6, R26, R18, RZ ;  /* 0x000000121a137210 */ /* 0x008fc40007fde0ff */
[----:B------:R-:W-:-:S03]  /*1ba50*/  LEA.HI.X.SX32 R7, R7, R2, 0x1, P4 ;  /* 0x0000000207077211 */ /* 0x000fc600020f0eff */
[----:B------:R-:W-:Y:S04]  /*1ba60*/  STL [R1+0x1ba4], R19 ;  /* 0x001ba41301007387 */ /* 0x000fe80000100800 */
[----:B------:R0:W-:Y:S01]  /*1ba70*/  STL [R1+0x1b70], R8 ;  /* 0x001b700801007387 */ /* 0x0001e20000100800 */
[----:B------:R-:W-:-:S03]  /*1ba80*/  LEA.HI.X.SX32 R6, R6, R2, 0x1, P3 ;  /* 0x0000000206067211 */ /* 0x000fc600018f0eff */
[----:B0-----:R-:W3:Y:S01]  /*1ba90*/  LDL.LU R8, [R1+0x120] ;  /* 0x0001200001087983 */ /* 0x001ee20000300800 */
[----:B------:R-:W-:Y:S02]  /*1baa0*/  LEA.HI.X.SX32 R20, R5, R2, 0x1, P2 ;  /* 0x0000000205147211 */ /* 0x000fe400010f0eff */
[----:B--2---:R-:W-:-:S05]  /*1bab0*/  IADD3 R19, P5, R17, R18, RZ ;  /* 0x0000001211137210 */ /* 0x004fca0007fbe0ff */
[----:B------:R-:W-:Y:S04]  /*1bac0*/  STL [R1+0x1bac], R19 ;  /* 0x001bac1301007387 */ /* 0x000fe80000100800 */
[----:B------:R0:W-:Y:S04]  /*1bad0*/  STL [R1+0x1b78], R7 ;  /* 0x001b780701007387 */ /* 0x0001e80000100800 */
[----:B0-----:R-:W2:Y:S01]  /*1bae0*/  LDL.LU R7, [R1+0x11c] ;  /* 0x00011c0001077983 */ /* 0x001ea20000300800 */
[----:B----4-:R-:W-:-:S05]  /*1baf0*/  IADD3 R19, P4, R27, R18, RZ ;  /* 0x000000121b137210 */ /* 0x010fca0007f9e0ff */
[----:B------:R-:W-:Y:S04]  /*1bb00*/  STL [R1+0x1bb4], R19 ;  /* 0x001bb41301007387 */ /* 0x000fe80000100800 */
[----:B------:R0:W-:Y:S04]  /*1bb10*/  STL [R1+0x1b80], R6 ;  /* 0x001b800601007387 */ /* 0x0001e80000100800 */
[----:B0-----:R-:W4:Y:S01]  /*1bb20*/  LDL.LU R6, [R1+0x118] ;  /* 0x0001180001067983 */ /* 0x001f220000300800 */
[----:B-----5:R-:W-:-:S05]  /*1bb30*/  IADD3 R19, P3, R16, R18, RZ ;  /* 0x0000001210137210 */ /* 0x020fca0007f7e0ff */
[----:B------:R0:W-:Y:S04]  /*1bb40*/  STL [R1+0x1bbc], R19 ;  /* 0x001bbc1301007387 */ /* 0x0001e80000100800 */
[----:B------:R-:W5:Y:S04]  /*1bb50*/  LDL.LU R5, [R1+0x114] ;  /* 0x0001140001057983 */ /* 0x000f680000300800 */
[----:B------:R1:W-:Y:S01]  /*1bb60*/  STL [R1+0x1b88], R20 ;  /* 0x001b881401007387 */ /* 0x0003e20000100800 */
[----:B0-----:R-:W-:Y:S02]  /*1bb70*/  IADD3 R19, P2, R28, R18, RZ ;  /* 0x000000121c137210 */ /* 0x001fe40007f5e0ff */
[----:B-1----:R-:W-:-:S03]  /*1bb80*/  LEA.HI.X.SX32 R20, R4, R2, 0x1, P1 ;  /* 0x0000000204147211 */ /* 0x002fc600008f0eff */
        /* <DEDUP_REMOVED lines=16> */
[----:B------:R-:W-:Y:S01]  /*1bc90*/  STL [R1+0x1ba8], R20 ;  /* 0x001ba81401007387 */ /* 0x000fe20000100800 */
[-C--:B------:R-:W-:Y:S02]  /*1bca0*/  LEA.HI.X.SX32 R16, R16, R2.reuse, 0x1, P3 ;  /* 0x0000000210107211 */ /* 0x080fe400018f0eff */
[----:B0-----:R-:W-:Y:S02]  /*1bcb0*/  LEA.HI.X.SX32 R19, R27, R2, 0x1, P4 ;  /* 0x000000021b137211 */ /* 0x001fe400020f0eff */
[----:B------:R-:W5:Y:S01]  /*1bcc0*/  LDL.LU R27, [R1+0x104] ;  /* 0x00010400011b7983 */ /* 0x000f620000300800 */
[----:B------:R-:W-:-:S05]  /*1bcd0*/  IADD3 R17, P5, R12, R18, RZ ;  /* 0x000000120c117210 */ /* 0x000fca0007fbe0ff */
[----:B------:R-:W-:Y:S04]  /*1bce0*/  STL [R1+0x1be4], R17 ;  /* 0x001be41101007387 */ /* 0x000fe80000100800 */
[----:B------:R0:W-:Y:S04]  /*1bcf0*/  STL [R1+0x1bb0], R19 ;  /* 0x001bb01301007387 */ /* 0x0001e80000100800 */
[----:B0-----:R-:W5:Y:S01]  /*1bd00*/  LDL.LU R19, [R1+0x100] ;  /* 0x0001000001137983 */ /* 0x001f620000300800 */
[----:B------:R-:W-:-:S05]  /*1bd10*/  IADD3 R17, P4, R11, R18, RZ ;  /* 0x000000120b117210 */ /* 0x000fca0007f9e0ff */
[----:B------:R-:W-:Y:S04]  /*1bd20*/  STL [R1+0x1bec], R17 ;  /* 0x001bec1101007387 */ /* 0x000fe80000100800 */
[----:B------:R0:W-:Y:S02]  /*1bd30*/  STL [R1+0x1bb8], R16 ;  /* 0x001bb81001007387 */ /* 0x0001e40000100800 */
[----:B0-----:R-:W-:Y:S02]  /*1bd40*/  LEA.HI.X.SX32 R16, R28, R2, 0x1, P2 ;  /* 0x000000021c107211 */ /* 0x001fe400010f0eff */
[----:B------:R-:W-:Y:S01]  /*1bd50*/  IADD3 R17, P3, R10, R18, RZ ;  /* 0x000000120a117210 */ /* 0x000fe20007f7e0ff */
[----:B------:R-:W5:Y:S04]  /*1bd60*/  LDL.LU R28, [R1+0xfc] ;  /* 0x0000fc00011c7983 */ /* 0x000f680000300800 */
[----:B------:R0:W-:Y:S04]  /*1bd70*/  STL [R1+0x1bf4], R17 ;  /* 0x001bf41101007387 */ /* 0x0001e80000100800 */
[----:B------:R1:W-:Y:S04]  /*1bd80*/  STL [R1+0x1bc0], R16 ;  /* 0x001bc01001007387 */ /* 0x0003e80000100800 */
[----:B0-----:R-:W5:Y:S01]  /*1bd90*/  LDL.LU R17, [R1+0xf8] ;  /* 0x0000f80001117983 */ /* 0x001f620000300800 */
[----:B-1----:R-:W-:-:S02]  /*1bda0*/  LEA.HI.X.SX32 R16, R15, R2, 0x1, P1 ;  /* 0x000000020f107211 */ /* 0x002fc400008f0eff */
[----:B------:R-:W-:-:S05]  /*1bdb0*/  IADD3 R20, P2, R9, R18, RZ ;  /* 0x0000001209147210 */ /* 0x000fca0007f5e0ff */
[----:B------:R-:W-:Y:S04]  /*1bdc0*/  STL [R1+0x1bfc], R20 ;  /* 0x001bfc1401007387 */ /* 0x000fe80000100800 */
[----:B------:R0:W-:Y:S04]  /*1bdd0*/  STL [R1+0x1bc8], R16 ;  /* 0x001bc81001007387 */ /* 0x0001e80000100800 */
[----:B0-----:R-:W5:Y:S01]  /*1bde0*/  LDL.LU R16, [R1+0xf4] ;  /* 0x0000f40001107983 */ /* 0x001f620000300800 */
[----:B---3--:R-:W-:Y:S02]  /*1bdf0*/  IADD3 R15, P1, R8, R18, RZ ;  /* 0x00000012080f7210 */ /* 0x008fe40007f3e0ff */
[----:B------:R-:W-:-:S03]  /*1be00*/  LEA.HI.X.SX32 R14, R14, R2, 0x1, P0 ;  /* 0x000000020e0e7211 */ /* 0x000fc600000f0eff */
[----:B------:R2:W-:Y:S01]  /*1be10*/  STL [R1+0x1c04], R15 ;  /* 0x001c040f01007387 */ /* 0x0005e20000100800 */
[----:B------:R-:W-:-:S03]  /*1be20*/  LEA.HI.X.SX32 R13, R13, R2, 0x1, P6 ;  /* 0x000000020d0d7211 */ /* 0x000fc600030f0eff */
[----:B------:R-:W-:Y:S01]  /*1be30*/  STL [R1+0x1bd0], R14 ;  /* 0x001bd00e01007387 */ /* 0x000fe20000100800 */
[-C--:B------:R-:W-:Y:S02]  /*1be40*/  LEA.HI.X.SX32 R11, R11, R2.reuse, 0x1, P4 ;  /* 0x000000020b0b7211 */ /* 0x080fe400020f0eff */
[----:B------:R-:W-:Y:S02]  /*1be50*/  LEA.HI.X.SX32 R9, R9, R2, 0x1, P2 ;  /* 0x0000000209097211 */ /* 0x000fe400010f0eff */
[----:B--2---:R-:W-:-:S05]  /*1be60*/  IADD3 R15, P0, R7, R18, RZ ;  /* 0x00000012070f7210 */ /* 0x004fca0007f1e0ff */
[----:B------:R0:W-:Y:S04]  /*1be70*/  STL [R1+0x1c0c], R15 ;  /* 0x001c0c0f01007387 */ /* 0x0001e80000100800 */
[----:B0-----:R-:W2:Y:S04]  /*1be80*/  LDL.LU R15, [R1+0xf0] ;  /* 0x0000f000010f7983 */ /* 0x001ea80000300800 */
[----:B------:R0:W-:Y:S01]  /*1be90*/  STL [R1+0x1bd8], R13 ;  /* 0x001bd80d01007387 */ /* 0x0001e20000100800 */
[----:B----4-:R-:W-:Y:S02]  /*1bea0*/  IADD3 R14, P6, R6, R18, RZ ;  /* 0x00000012060e7210 */ /* 0x010fe40007fde0ff */
[----:B0-----:R-:W-:-:S03]  /*1beb0*/  LEA.HI.X.SX32 R13, R12, R2, 0x1, P5 ;  /* 0x000000020c0d7211 */ /* 0x001fc600028f0eff */
[----:B------:R0:W-:Y:S01]  /*1bec0*/  STL [R1+0x1c14], R14 ;  /* 0x001c140e01007387 */ /* 0x0001e20000100800 */
[----:B-----5:R-:W-:-:S03]  /*1bed0*/  IADD3 R12, P5, R5, R18, RZ ;  /* 0x00000012050c7210 */ /* 0x020fc60007fbe0ff */
[----:B0-----:R-:W3:Y:S04]  /*1bee0*/  LDL.LU R14, [R1+0xec] ;  /* 0x0000ec00010e7983 */ /* 0x001ee80000300800 */
[----:B------:R0:W-:Y:S04]  /*1bef0*/  STL [R1+0x1be0], R13 ;  /* 0x001be00d01007387 */ /* 0x0001e80000100800 */
[----:B------:R1:W-:Y:S04]  /*1bf00*/  STL [R1+0x1c1c], R12 ;  /* 0x001c1c0c01007387 */ /* 0x0003e80000100800 */
[----:B0-----:R-:W4:Y:S01]  /*1bf10*/  LDL.LU R13, [R1+0xe8] ;  /* 0x0000e800010d7983 */ /* 0x001f220000300800 */
[----:B-1----:R-:W-:-:S03]  /*1bf20*/  IADD3 R12, P4, R4, R18, RZ ;  /* 0x00000012040c7210 */ /* 0x002fc60007f9e0ff */
[----:B------:R0:W-:Y:S04]  /*1bf30*/  STL [R1+0x1be8], R11 ;  /* 0x001be80b01007387 */ /* 0x0001e80000100800 */
[----:B------:R1:W-:Y:S01]  /*1bf40*/  STL [R1+0x1c24], R12 ;  /* 0x001c240c01007387 */ /* 0x0003e20000100800 */
[----:B0-----:R-:W-:-:S03]  /*1bf50*/  LEA.HI.X.SX32 R11, R10, R2, 0x1, P3 ;  /* 0x000000020a0b7211 */ /* 0x001fc600018f0eff */
[----:B-1----:R-:W5:Y:S01]  /*1bf60*/  LDL.LU R12, [R1+0xe4] ;  /* 0x0000e400010c7983 */ /* 0x002f620000300800 */
[----:B------:R-:W-:-:S03]  /*1bf70*/  IADD3 R10, P3, R3, R18, RZ ;  /* 0x00000012030a7210 */ /* 0x000fc60007f7e0ff */
[----:B------:R0:W-:Y:S04]  /*1bf80*/  STL [R1+0x1bf0], R11 ;  /* 0x001bf00b01007387 */ /* 0x0001e80000100800 */
[----:B------:R1:W-:Y:S04]  /*1bf90*/  STL [R1+0x1c2c], R10 ;  /* 0x001c2c0a01007387 */ /* 0x0003e80000100800 */
[----:B0-----:R-:W5:Y:S04]  /*1bfa0*/  LDL.LU R11, [R1+0xdc] ;  /* 0x0000dc00010b7983 */ /* 0x001f680000300800 */
[----:B------:R0:W-:Y:S01]  /*1bfb0*/  STL [R1+0x1bf8], R9 ;  /* 0x001bf80901007387 */ /* 0x0001e20000100800 */
[----:B-1----:R-:W-:-:S02]  /*1bfc0*/  IADD3 R10, P2, R26, R18, RZ ;  /* 0x000000121a0a7210 */ /* 0x002fc40007f5e0ff */
[----:B0-----:R-:W-:-:S03]  /*1bfd0*/  LEA.HI.X.SX32 R9, R8, R2, 0x1, P1 ;  /* 0x0000000208097211 */ /* 0x001fc600008f0eff */
[----:B------:R0:W-:Y:S01]  /*1bfe0*/  STL [R1+0x1c34], R10 ;  /* 0x001c340a01007387 */ /* 0x0001e20000100800 */
[----:B------:R-:W-:-:S03]  /*1bff0*/  LEA.HI.X.SX32 R7, R7, R2, 0x1, P0 ;  /* 0x0000000207077211 */ /* 0x000fc600000f0eff */
[----:B0-----:R-:W5:Y:S04]  /*1c000*/  LDL.LU R10, [R1+0xd8] ;  /* 0x0000d800010a7983 */ /* 0x001f680000300800 */
[----:B------:R0:W-:Y:S04]  /*1c010*/  STL [R1+0x1c00], R9 ;  /* 0x001c000901007387 */ /* 0x0001e80000100800 */
[----:B0-----:R-:W5:Y:S01]  /*1c020*/  LDL.LU R9, [R1+0xd4] ;  /* 0x0000d40001097983 */ /* 0x001f620000300800 */
[----:B------:R-:W-:-:S05]  /*1c030*/  IADD3 R8, P1, R27, R18, RZ ;  /* 0x000000121b087210 */ /* 0x000fca0007f3e0ff */
[----:B------:R0:W-:Y:S04]  /*1c040*/  STL [R1+0x1c3c], R8 ;  /* 0x001c3c0801007387 */ /* 0x0001e80000100800 */
[----:B------:R1:W-:Y:S04]  /*1c050*/  STL [R1+0x1c08], R7 ;  /* 0x001c080701007387 */ /* 0x0003e80000100800 */
[----:B0-----:R-:W5:Y:S01]  /*1c060*/  LDL.LU R8, [R1+0xd0] ;  /* 0x0000d00001087983 */ /* 0x001f620000300800 */
[----:B-1----:R-:W-:Y:S02]  /*1c070*/  LEA.HI.X.SX32 R7, R6, R2, 0x1, P6 ;  /* 0x0000000206077211 */ /* 0x002fe400030f0eff */
[----:B------:R-:W-:-:S05]  /*1c080*/  IADD3 R20, P0, R19, R18, RZ ;  /* 0x0000001213147210 */ /* 0x000fca0007f1e0ff */
[----:B------:R0:W-:Y:S04]  /*1c090*/  STL [R1+0x1c44], R20 ;  /* 0x001c441401007387 */ /* 0x0001e80000100800 */
[----:B------:R1:W-:Y:S01]  /*1c0a0*/  STL [R1+0x1c10], R7 ;  /* 0x001c100701007387 */ /* 0x0003e20000100800 */
[----:B0-----:R-:W-:-:S03]  /*1c0b0*/  LEA.HI.X.SX32 R20, R5, R2, 0x1, P5 ;  /* 0x0000000205147211 */ /* 0x001fc600028f0eff */
[----:B-1----:R-:W5:Y:S01]  /*1c0c0*/  LDL.LU R7, [R1+0xc8] ;  /* 0x0000c80001077983 */ /* 0x002f620000300800 */
[----:B------:R-:W-:-:S05]  /*1c0d0*/  IADD3 R6, P6, R28, R18, RZ ;  /* 0x000000121c067210 */ /* 0x000fca0007fde0ff */
[----:B------:R0:W-:Y:S01]  /*1c0e0*/  STL [R1+0x1c4c], R6 ;  /* 0x001c4c0601007387 */ /* 0x0001e20000100800 */
[----:B------:R-:W-:-:S03]  /*1c0f0*/  IADD3 R5, P5, R17, R18, RZ ;  /* 0x0000001211057210 */ /* 0x000fc60007fbe0ff */
[----:B0-----:R-:W5:Y:S04]  /*1c100*/  LDL.LU R6, [R1+0xb4] ;  /* 0x0000b40001067983 */ /* 0x001f680000300800 */
[----:B------:R0:W-:Y:S04]  /*1c110*/  STL [R1+0x1c18], R20 ;  /* 0x001c181401007387 */ /* 0x0001e80000100800 */
[----:B------:R1:W-:Y:S01]  /*1c120*/  STL [R1+0x1c54], R5 ;  /* 0x001c540501007387 */ /* 0x0003e20000100800 */
[----:B0-----:R-:W-:-:S03]  /*1c130*/  LEA.HI.X.SX32 R20, R4, R2, 0x1, P4 ;  /* 0x0000000204147211 */ /* 0x001fc600020f0eff */
[----:B-1----:R-:W5:Y:S01]  /*1c140*/  LDL.LU R5, [R1+0xac] ;  /* 0x0000ac0001057983 */ /* 0x002f620000300800 */
[----:B------:R-:W-:-:S03]  /*1c150*/  IADD3 R4, P4, R16, R18, RZ ;  /* 0x0000001210047210 */ /* 0x000fc60007f9e0ff */
[----:B------:R-:W-:Y:S04]  /*1c160*/  STL [R1+0x1c20], R20 ;  /* 0x001c201401007387 */ /* 0x000fe80000100800 */
[----:B------:R0:W-:Y:S04]  /*1c170*/  STL [R1+0x1c5c], R4 ;  /* 0x001c5c0401007387 */ /* 0x0001e80000100800 */
[----:B0-----:R-:W5:Y:S01]  /*1c180*/  LDL.LU R4, [R1+0xa4] ;  /* 0x0000a40001047983 */ /* 0x001f620000300800 */
[-C--:B------:R-:W-:Y:S02]  /*1c190*/  LEA.HI.X.SX32 R3, R3, R2.reuse, 0x1, P3 ;  /* 0x0000000203037211 */ /* 0x080fe400018f0eff */
[----:B------:R-:W-:-:S03]  /*1c1a0*/  LEA.HI.X.SX32 R21, R26, R2, 0x1, P2 ;  /* 0x000000021a157211 */ /* 0x000fc600010f0eff */
[----:B------:R0:W-:Y:S04]  /*1c1b0*/  STL [R1+0x1c28], R3 ;  /* 0x001c280301007387 */ /* 0x0001e80000100800 */
[----:B0-----:R-:W5:Y:S01]  /*1c1c0*/  LDL.LU R3, [R1+0xa0] ;  /* 0x0000a00001037983 */ /* 0x001f620000300800 */
[----:B------:R-:W-:Y:S02]  /*1c1d0*/  LEA.HI.X.SX32 R17, R17, R2, 0x1, P5 ;  /* 0x0000000211117211 */ /* 0x000fe400028f0eff */
[----:B--2---:R-:W-:-:S05]  /*1c1e0*/  IADD3 R20, P3, R15, R18, RZ ;  /* 0x000000120f147210 */ /* 0x004fca0007f7e0ff */
[----:B------:R-:W-:Y:S04]  /*1c1f0*/  STL [R1+0x1c64], R20 ;  /* 0x001c641401007387 */ /* 0x000fe80000100800 */
[----:B------:R0:W-:Y:S04]  /*1c200*/  STL [R1+0x1c30], R21 ;  /* 0x001c301501007387 */ /* 0x0001e80000100800 */
[----:B------:R-:W2:Y:S01]  /*1c210*/  LDL.LU R26, [R1+0x9c] ;  /* 0x00009c00011a7983 */ /* 0x000ea20000300800 */
[----:B0-----:R-:W-:Y:S02]  /*1c220*/  LEA.HI.X.SX32 R21, R27, R2, 0x1, P1 ;  /* 0x000000021b157211 */ /* 0x001fe400008f0eff */
[----:B---3--:R-:W-:-:S05]  /*1c230*/  IADD3 R20, P2, R14, R18, RZ ;  /* 0x000000120e147210 */ /* 0x008fca0007f5e0ff */
[----:B------:R4:W-:Y:S04]  /*1c240*/  STL [R1+0x1c6c], R20 ;  /* 0x001c6c1401007387 */ /* 0x0009e80000100800 */
[----:B------:R0:W-:Y:S04]  /*1c250*/  STL [R1+0x1c38], R21 ;  /* 0x001c381501007387 */ /* 0x0001e80000100800 */
[----:B------:R-:W3:Y:S01]  /*1c260*/  LDL.LU R27, [R1+0x94] ;  /* 0x00009400011b7983 */ /* 0x000ee20000300800 */
[----:B----4-:R-:W-:Y:S02]  /*1c270*/  IADD3 R20, P1, R13, R18, RZ ;  /* 0x000000120d147210 */ /* 0x010fe40007f3e0ff */
[----:B0-----:R-:W-:-:S03]  /*1c280*/  LEA.HI.X.SX32 R21, R19, R2, 0x1, P0 ;  /* 0x0000000213157211 */ /* 0x001fc600000f0eff */
[----:B------:R5:W-:Y:S01]  /*1c290*/  STL [R1+0x1c74], R20 ;  /* 0x001c741401007387 */ /* 0x000be20000100800 */
[----:B------:R-:W-:-:S03]  /*1c2a0*/  LEA.HI.X.SX32 R19, R28, R2, 0x1, P6 ;  /* 0x000000021c137211 */ /* 0x000fc600030f0eff */
[----:B------:R-:W-:Y:S04]  /*1c2b0*/  STL [R1+0x1c40], R21 ;  /* 0x001c401501007387 */ /* 0x000fe80000100800 */
[----:B------:R-:W4:Y:S01]  /*1c2c0*/  LDL.LU R28, [R1+0x8c] ;  /* 0x00008c00011c7983 */ /* 0x000f220000300800 */
[----:B-----5:R-:W-:-:S05]  /*1c2d0*/  IADD3 R20, P0, R12, R18, RZ ;  /* 0x000000120c147210 */ /* 0x020fca0007f1e0ff */
[----:B------:R0:W-:Y:S04]  /*1c2e0*/  STL [R1+0x1c7c], R20 ;  /* 0x001c7c1401007387 */ /* 0x0001e80000100800 */
[----:B------:R-:W-:Y:S01]  /*1c2f0*/  STL [R1+0x1c48], R19 ;  /* 0x001c481301007387 */ /* 0x000fe20000100800 */
[----:B0-----:R-:W-:-:S05]  /*1c300*/  IADD3 R20, P6, R11, R18, RZ ;  /* 0x000000120b147210 */ /* 0x001fca0007fde0ff */
[----:B------:R-:W-:Y:S04]  /*1c310*/  STL [R1+0x1c84], R20 ;  /* 0x001c841401007387 */ /* 0x000fe80000100800 */
[----:B------:R-:W5:Y:S04]  /*1c320*/  LDL.LU R22, [R1+0x88] ;  /* 0x0000880001167983 */ /* 0x000f680000300800 */
[----:B------:R0:W-:Y:S01]  /*1c330*/  STL [R1+0x1c50], R17 ;  /* 0x001c501101007387 */ /* 0x0001e20000100800 */
[-C--:B------:R-:W-:Y:S02]  /*1c340*/  LEA.HI.X.SX32 R15, R15, R2.reuse, 0x1, P3 ;  /* 0x000000020f0f7211 */ /* 0x080fe400018f0eff */
[----:B0-----:R-:W-:-:S02]  /*1c350*/  LEA.HI.X.SX32 R17, R16, R2, 0x1, P4 ;  /* 0x0000000210117211 */ /* 0x001fc400020f0eff */
[----:B------:R-:W-:-:S05]  /*1c360*/  IADD3 R19, P5, R10, R18, RZ ;  /* 0x000000120a137210 */ /* 0x000fca0007fbe0ff */
[----:B------:R-:W-:Y:S04]  /*1c370*/  STL [R1+0x1c8c], R19 ;  /* 0x001c8c1301007387 */ /* 0x000fe80000100800 */
[----:B------:R-:W-:Y:S04]  /*1c380*/  STL [R1+0x1c58], R17 ;  /* 0x001c581101007387 */ /* 0x000fe80000100800 */
[----:B------:R-:W5:Y:S01]  /*1c390*/  LDL.LU R21, [R1+0x84] ;  /* 0x0000840001157983 */ /* 0x000f620000300800 */
[----:B------:R-:W-:Y:S02]  /*1c3a0*/  IADD3 R16, P4, R9, R18, RZ ;  /* 0x0000001209107210 */ /* 0x000fe40007f9e0ff */
[----:B------:R-:W-:-:S03]  /*1c3b0*/  LEA.HI.X.SX32 R14, R14, R2, 0x1, P2 ;  /* 0x000000020e0e7211 */ /* 0x000fc600010f0eff */
        /* <DEDUP_REMOVED lines=12> */
[----:B------:R-:W-:Y:S02]  /*1c480*/  LEA.HI.X.SX32 R11, R11, R2, 0x1, P6 ;  /* 0x000000020b0b7211 */ /* 0x000fe400030f0eff */
[----:B------:R-:W-:-:S05]  /*1c490*/  IADD3 R13, P1, R6, R18, RZ ;  /* 0x00000012060d7210 */ /* 0x000fca0007f3e0ff */
[----:B------:R0:W-:Y:S04]  /*1c4a0*/  STL [R1+0x1cac], R13 ;  /* 0x001cac0d01007387 */ /* 0x0001e80000100800 */
[----:B------:R1:W-:Y:S01]  /*1c4b0*/  STL [R1+0x1c78], R12 ;  /* 0x001c780c01007387 */ /* 0x0003e20000100800 */
[----:B0-----:R-:W-:-:S05]  /*1c4c0*/  IADD3 R13, P0, R5, R18, RZ ;  /* 0x00000012050d7210 */ /* 0x001fca0007f1e0ff */
[----:B------:R-:W-:Y:S04]  /*1c4d0*/  STL [R1+0x1cb4], R13 ;  /* 0x001cb40d01007387 */ /* 0x000fe80000100800 */
[----:B------:R-:W5:Y:S04]  /*1c4e0*/  LDL.LU R17, [R1+0x78] ;  /* 0x0000780001117983 */ /* 0x000f680000300800 */
[----:B------:R0:W-:Y:S01]  /*1c4f0*/  STL [R1+0x1c80], R11 ;  /* 0x001c800b01007387 */ /* 0x0001e20000100800 */
[----:B-1----:R-:W-:Y:S02]  /*1c500*/  IADD3 R12, P6, R4, R18, RZ ;  /* 0x00000012040c7210 */ /* 0x002fe40007fde0ff */
[----:B0-----:R-:W-:-:S03]  /*1c510*/  LEA.HI.X.SX32 R11, R10, R2, 0x1, P5 ;  /* 0x000000020a0b7211 */ /* 0x001fc600028f0eff */
[----:B------:R-:W-:Y:S04]  /*1c520*/  STL [R1+0x1cbc], R12 ;  /* 0x001cbc0c01007387 */ /* 0x000fe80000100800 */
[----:B------:R-:W-:Y:S04]  /*1c530*/  STL [R1+0x1c88], R11 ;  /* 0x001c880b01007387 */ /* 0x000fe80000100800 */
[----:B------:R-:W5:Y:S01]  /*1c540*/  LDL.LU R16, [R1] ;  /* 0x0000000001107983 */ /* 0x000f620000300800 */
[----:B------:R-:W-:Y:S02]  /*1c550*/  LEA.HI.X.SX32 R9, R9, R2, 0x1, P4 ;  /* 0x0000000209097211 */ /* 0x000fe400020f0eff */
[----:B------:R-:W-:-:S05]  /*1c560*/  IADD3 R10, P5, R3, R18, RZ ;  /* 0x00000012030a7210 */ /* 0x000fca0007fbe0ff */
[----:B------:R-:W-:Y:S04]  /*1c570*/  STL [R1+0x1cc4], R10 ;  /* 0x001cc40a01007387 */ /* 0x000fe80000100800 */
[----:B------:R0:W-:Y:S01]  /*1c580*/  STL [R1+0x1c90], R9 ;  /* 0x001c900901007387 */ /* 0x0001e20000100800 */
[-C--:B------:R-:W-:Y:S02]  /*1c590*/  LEA.HI.X.SX32 R7, R7, R2.reuse, 0x1, P2 ;  /* 0x0000000207077211 */ /* 0x080fe400010f0eff */
[-C--:B0-----:R-:W-:Y:S02]  /*1c5a0*/  LEA.HI.X.SX32 R9, R8, R2.reuse, 0x1, P3 ;  /* 0x0000000208097211 */ /* 0x081fe400018f0eff */
[-C--:B------:R-:W-:Y:S02]  /*1c5b0*/  LEA.HI.X.SX32 R5, R5, R2.reuse, 0x1, P0 ;  /* 0x0000000205057211 */ /* 0x080fe400000f0eff */
[----:B------:R-:W-:-:S02]  /*1c5c0*/  LEA.HI.X.SX32 R3, R3, R2, 0x1, P5 ;  /* 0x0000000203037211 */ /* 0x000fc400028f0eff */
[----:B--2---:R-:W-:-:S05]  /*1c5d0*/  IADD3 R10, P4, R26, R18, RZ ;  /* 0x000000121a0a7210 */ /* 0x004fca0007f9e0ff */
[----:B------:R-:W-:Y:S04]  /*1c5e0*/  STL [R1+0x1ccc], R10 ;  /* 0x001ccc0a01007387 */ /* 0x000fe80000100800 */
[----:B------:R-:W2:Y:S04]  /*1c5f0*/  LDL.LU R15, [R1+0x74] ;  /* 0x00007400010f7983 */ /* 0x000ea80000300800 */
[----:B------:R-:W-:Y:S01]  /*1c600*/  STL [R1+0x1c98], R9 ;  /* 0x001c980901007387 */ /* 0x000fe20000100800 */
[----:B---3--:R-:W-:-:S05]  /*1c610*/  IADD3 R8, P3, R27, R18, RZ ;  /* 0x000000121b087210 */ /* 0x008fca0007f7e0ff */
[----:B------:R4:W-:Y:S04]  /*1c620*/  STL [R1+0x1cd4], R8 ;  /* 0x001cd40801007387 */ /* 0x0009e80000100800 */
[----:B------:R-:W3:Y:S01]  /*1c630*/  LDL.LU R14, [R1+0x6c] ;  /* 0x00006c00010e7983 */ /* 0x000ee20000300800 */
[----:B----4-:R-:W-:-:S03]  /*1c640*/  IADD3 R8, P2, R28, R18, RZ ;  /* 0x000000121c087210 */ /* 0x010fc60007f5e0ff */
[----:B------:R0:W-:Y:S04]  /*1c650*/  STL [R1+0x1ca0], R7 ;  /* 0x001ca00701007387 */ /* 0x0001e80000100800 */
[----:B------:R-:W4:Y:S04]  /*1c660*/  LDL.LU R13, [R1+0x64] ;  /* 0x00006400010d7983 */ /* 0x000f280000300800 */
[----:B------:R-:W-:Y:S01]  /*1c670*/  STL [R1+0x1cdc], R8 ;  /* 0x001cdc0801007387 */ /* 0x000fe20000100800 */
[----:B0-----:R-:W-:-:S03]  /*1c680*/  LEA.HI.X.SX32 R7, R6, R2, 0x1, P1 ;  /* 0x0000000206077211 */ /* 0x001fc600008f0eff */
[----:B------:R-:W4:Y:S04]  /*1c690*/  LDL.LU R12, [R1+0x5c] ;  /* 0x00005c00010c7983 */ /* 0x000f280000300800 */
[----:B------:R-:W-:Y:S04]  /*1c6a0*/  STL [R1+0x1ca8], R7 ;  /* 0x001ca80701007387 */ /* 0x000fe80000100800 */
[----:B------:R-:W4:Y:S01]  /*1c6b0*/  LDL.LU R11, [R1+0x54] ;  /* 0x00005400010b7983 */ /* 0x000f220000300800 */
[----:B-----5:R-:W-:-:S05]  /*1c6c0*/  IADD3 R6, P1, R22, R18, RZ ;  /* 0x0000001216067210 */ /* 0x020fca0007f3e0ff */
[----:B------:R-:W-:Y:S04]  /*1c6d0*/  STL [R1+0x1ce4], R6 ;  /* 0x001ce40601007387 */ /* 0x000fe80000100800 */
[----:B------:R-:W5:Y:S04]  /*1c6e0*/  LDL.LU R10, [R1+0x4c] ;  /* 0x00004c00010a7983 */ /* 0x000f680000300800 */
[----:B------:R0:W-:Y:S04]  /*1c6f0*/  STL [R1+0x1cb0], R5 ;  /* 0x001cb00501007387 */ /* 0x0001e80000100800 */
[----:B------:R-:W5:Y:S01]  /*1c700*/  LDL.LU R9, [R1+0x44] ;  /* 0x0000440001097983 */ /* 0x000f620000300800 */
[----:B0-----:R-:W-:-:S02]  /*1c710*/  LEA.HI.X.SX32 R5, R4, R2, 0x1, P6 ;  /* 0x0000000204057211 */ /* 0x001fc400030f0eff */
[----:B------:R-:W-:-:S05]  /*1c720*/  IADD3 R6, P0, R21, R18, RZ ;  /* 0x0000001215067210 */ /* 0x000fca0007f1e0ff */
[----:B------:R-:W-:Y:S04]  /*1c730*/  STL [R1+0x1cec], R6 ;  /* 0x001cec0601007387 */ /* 0x000fe80000100800 */
[----:B------:R-:W5:Y:S04]  /*1c740*/  LDL.LU R8, [R1+0x40] ;  /* 0x0000400001087983 */ /* 0x000f680000300800 */
[----:B------:R0:W-:Y:S04]  /*1c750*/  STL [R1+0x1cb8], R5 ;  /* 0x001cb80501007387 */ /* 0x0001e80000100800 */
[----:B0-----:R-:W5:Y:S01]  /*1c760*/  LDL.LU R5, [R1+0x3c] ;  /* 0x00003c0001057983 */ /* 0x001f620000300800 */
[----:B------:R-:W-:-:S05]  /*1c770*/  IADD3 R4, P6, R20, R18, RZ ;  /* 0x0000001214047210 */ /* 0x000fca0007fde0ff */
[----:B------:R0:W-:Y:S04]  /*1c780*/  STL [R1+0x1cf4], R4 ;  /* 0x001cf40401007387 */ /* 0x0001e80000100800 */
[----:B0-----:R-:W5:Y:S04]  /*1c790*/  LDL.LU R4, [R1+0x34] ;  /* 0x0000340001047983 */ /* 0x001f680000300800 */
[----:B------:R0:W-:Y:S04]  /*1c7a0*/  STL [R1+0x1cc0], R3 ;  /* 0x001cc00301007387 */ /* 0x0001e80000100800 */
[----:B------:R-:W5:Y:S01]  /*1c7b0*/  LDL.LU R7, [R1+0x2c] ;  /* 0x00002c0001077983 */ /* 0x000f620000300800 */
[----:B0-----:R-:W-:-:S02]  /*1c7c0*/  LEA.HI.X.SX32 R3, R26, R2, 0x1, P4 ;  /* 0x000000021a037211 */ /* 0x001fc400020f0eff */
[----:B------:R-:W-:-:S05]  /*1c7d0*/  IADD3 R6, P5, R19, R18, RZ ;  /* 0x0000001213067210 */ /* 0x000fca0007fbe0ff */
[----:B------:R0:W-:Y:S01]  /*1c7e0*/  STL [R1+0x1cfc], R6 ;  /* 0x001cfc0601007387 */ /* 0x0001e20000100800 */
[----:B------:R-:W-:-:S03]  /*1c7f0*/  LEA.HI.X.SX32 R24, R27, R2, 0x1, P3 ;  /* 0x000000021b187211 */ /* 0x000fc600018f0eff */
[----:B0-----:R-:W5:Y:S04]  /*1c800*/  LDL.LU R6, [R1+0x24] ;  /* 0x0000240001067983 */ /* 0x001f680000300800 */
[----:B------:R0:W-:Y:S04]  /*1c810*/  STL [R1+0x1cc8], R3 ;  /* 0x001cc80301007387 */ /* 0x0001e80000100800 */
[----:B0-----:R-:W5:Y:S01]  /*1c820*/  LDL.LU R3, [R1+0x1c] ;  /* 0x00001c0001037983 */ /* 0x001f620000300800 */
[----:B------:R-:W-:-:S05]  /*1c830*/  IADD3 R23, P4, R17, R18, RZ ;  /* 0x0000001211177210 */ /* 0x000fca0007f9e0ff */
[----:B------:R0:W-:Y:S04]  /*1c840*/  STL [R1+0x1d64], R23 ;  /* 0x001d641701007387 */ /* 0x0001e80000100800 */
[----:B------:R-:W5:Y:S04]  /*1c850*/  LDL.LU R26, [R1+0x14] ;  /* 0x00001400011a7983 */ /* 0x000f680000300800 */
[----:B------:R1:W-:Y:S04]  /*1c860*/  STL [R1+0x1cd0], R24 ;  /* 0x001cd01801007387 */ /* 0x0003e80000100800 */
[----:B------:R-:W5:Y:S01]  /*1c870*/  LDL.LU R27, [R1+0x10] ;  /* 0x00001000011b7983 */ /* 0x000f620000300800 */
[----:B0-----:R-:W-:-:S02]  /*1c880*/  IADD3 R23, P3, R16, R18, RZ ;  /* 0x0000001210177210 */ /* 0x001fc40007f7e0ff */
[----:B-1----:R-:W-:-:S03]  /*1c890*/  LEA.HI.X.SX32 R24, R28, R2, 0x1, P2 ;  /* 0x000000021c187211 */ /* 0x002fc600010f0eff */
[----:B------:R2:W-:Y:S04]  /*1c8a0*/  STL [R1+0x1d04], R23 ;  /* 0x001d041701007387 */ /* 0x0005e80000100800 */
[----:B------:R-:W5:Y:S01]  /*1c8b0*/  LDL.LU R28, [R1+0x3ac] ;  /* 0x0003ac00011c7983 */ /* 0x000f620000300800 */
[----:B------:R-:W-:-:S03]  /*1c8c0*/  LEA.HI.X.SX32 R22, R22, R2, 0x1, P1 ;  /* 0x0000000216167211 */ /* 0x000fc600008f0eff */
[----:B------:R-:W-:Y:S01]  /*1c8d0*/  STL [R1+0x1cd8], R24 ;  /* 0x001cd81801007387 */ /* 0x000fe20000100800 */
[----:B------:R-:W-:Y:S01]  /*1c8e0*/  LEA.HI.X.SX32 R19, R19, R2, 0x1, P5 ;  /* 0x0000000213137211 */ /* 0x000fe200028f0eff */
[----:B------:R-:W-:Y:S01]  /*1c8f0*/  IMAD R0, R0, UR8, RZ ;  /* 0x0000000800007c24 */ /* 0x000fe2000f8e02ff */
[----:B--2---:R-:W-:-:S05]  /*1c900*/  IADD3 R23, P2, R15, R18, RZ ;  /* 0x000000120f177210 */ /* 0x004fca0007f5e0ff */
[----:B------:R0:W-:Y:S04]  /*1c910*/  STL [R1+0x1d0c], R23 ;  /* 0x001d0c1701007387 */ /* 0x0001e80000100800 */
[----:B------:R4:W-:Y:S01]  /*1c920*/  STL [R1+0x1ce0], R22 ;  /* 0x001ce01601007387 */ /* 0x0009e20000100800 */
[-C--:B0-----:R-:W-:Y:S02]  /*1c930*/  LEA.HI.X.SX32 R23, R21, R2.reuse, 0x1, P0 ;  /* 0x0000000215177211 */ /* 0x081fe400000f0eff */
[----:B------:R-:W-:Y:S02]  /*1c940*/  LEA.HI.X.SX32 R21, R20, R2, 0x1, P6 ;  /* 0x0000000214157211 */ /* 0x000fe400030f0eff */
[----:B---3--:R-:W-:-:S05]  /*1c950*/  IADD3 R24, P1, R14, R18, RZ ;  /* 0x000000120e187210 */ /* 0x008fca0007f3e0ff */
[----:B------:R-:W-:Y:S01]  /*1c960*/  STL [R1+0x1d14], R24 ;  /* 0x001d141801007387 */ /* 0x000fe20000100800 */
[----:B----4-:R-:W-:-:S03]  /*1c970*/  IADD3 R22, P0, R13, R18, RZ ;  /* 0x000000120d167210 */ /* 0x010fc60007f1e0ff */
[----:B------:R-:W-:Y:S04]  /*1c980*/  STL [R1+0x1ce8], R23 ;  /* 0x001ce81701007387 */ /* 0x000fe80000100800 */
[----:B------:R-:W-:Y:S01]  /*1c990*/  STL [R1+0x1d1c], R22 ;  /* 0x001d1c1601007387 */ /* 0x000fe20000100800 */
[----:B------:R-:W-:-:S03]  /*1c9a0*/  IADD3 R20, P6, R12, R18, RZ ;  /* 0x000000120c147210 */ /* 0x000fc60007fde0ff */
[----:B------:R0:W-:Y:S04]  /*1c9b0*/  STL [R1+0x1cf0], R21 ;  /* 0x001cf01501007387 */ /* 0x0001e80000100800 */
[----:B------:R1:W-:Y:S04]  /*1c9c0*/  STL [R1+0x1d24], R20 ;  /* 0x001d241401007387 */ /* 0x0003e80000100800 */
[----:B------:R5:W-:Y:S01]  /*1c9d0*/  STL [R1+0x1cf8], R19 ;  /* 0x001cf81301007387 */ /* 0x000be20000100800 */
[----:B0-----:R-:W-:Y:S02]  /*1c9e0*/  IADD3 R21, P5, R11, R18, RZ ;  /* 0x000000120b157210 */ /* 0x001fe40007fbe0ff */
[----:B-1----:R-:W-:-:S02]  /*1c9f0*/  LEA.HI.X.SX32 R20, R17, R2, 0x1, P4 ;  /* 0x0000000211147211 */ /* 0x002fc400020f0eff */
[-C--:B------:R-:W-:Y:S01]  /*1ca00*/  LEA.HI.X.SX32 R17, R16, R2.reuse, 0x1, P3 ;  /* 0x0000000210117211 */ /* 0x080fe200018f0eff */
[----:B------:R-:W-:Y:S01]  /*1ca10*/  STL [R1+0x1d2c], R21 ;  /* 0x001d2c1501007387 */ /* 0x000fe20000100800 */
[----:B------:R-:W-:-:S03]  /*1ca20*/  LEA.HI.X.SX32 R15, R15, R2, 0x1, P2 ;  /* 0x000000020f0f7211 */ /* 0x000fc600010f0eff */
[----:B------:R-:W-:Y:S01]  /*1ca30*/  STL [R1+0x1d60], R20 ;  /* 0x001d601401007387 */ /* 0x000fe20000100800 */
[----:B-----5:R-:W-:-:S05]  /*1ca40*/  IADD3 R19, P4, R10, R18, RZ ;  /* 0x000000120a137210 */ /* 0x020fca0007f9e0ff */
[----:B------:R-:W-:Y:S01]  /*1ca50*/  STL [R1+0x1d34], R19 ;  /* 0x001d341301007387 */ /* 0x000fe20000100800 */
[----:B------:R-:W-:-:S03]  /*1ca60*/  IADD3 R16, P3, R9, R18, RZ ;  /* 0x0000001209107210 */ /* 0x000fc60007f7e0ff */
[----:B------:R-:W-:Y:S04]  /*1ca70*/  STL [R1+0x1d00], R17 ;  /* 0x001d001101007387 */ /* 0x000fe80000100800 */
[----:B------:R0:W-:Y:S04]  /*1ca80*/  STL [R1+0x1d3c], R16 ;  /* 0x001d3c1001007387 */ /* 0x0001e80000100800 */
[----:B------:R1:W-:Y:S01]  /*1ca90*/  STL [R1+0x1d08], R15 ;  /* 0x001d080f01007387 */ /* 0x0003e20000100800 */
[-C--:B------:R-:W-:Y:S02]  /*1caa0*/  LEA.HI.X.SX32 R12, R12, R2.reuse, 0x1, P6 ;  /* 0x000000020c0c7211 */ /* 0x080fe400030f0eff */
[----:B0-----:R-:W-:-:S02]  /*1cab0*/  LEA.HI.X.SX32 R16, R14, R2, 0x1, P1 ;  /* 0x000000020e107211 */ /* 0x001fc400008f0eff */
[----:B------:R-:W-:Y:S02]  /*1cac0*/  LEA.HI.X.SX32 R14, R13, R2, 0x1, P0 ;  /* 0x000000020d0e7211 */ /* 0x000fe400000f0eff */
[----:B------:R-:W-:-:S05]  /*1cad0*/  IADD3 R17, P2, R8, R18, RZ ;  /* 0x0000001208117210 */ /* 0x000fca0007f5e0ff */
[----:B------:R-:W-:Y:S04]  /*1cae0*/  STL [R1+0x1d44], R17 ;  /* 0x001d441101007387 */ /* 0x000fe80000100800 */
[----:B------:R-:W-:Y:S01]  /*1caf0*/  STL [R1+0x1d10], R16 ;  /* 0x001d101001007387 */ /* 0x000fe20000100800 */
[----:B-1----:R-:W-:-:S05]  /*1cb00*/  IADD3 R15, P1, R5, R18, RZ ;  /* 0x00000012050f7210 */ /* 0x002fca0007f3e0ff */
[----:B------:R-:W-:Y:S04]  /*1cb10*/  STL [R1+0x1d48], R15 ;  /* 0x001d480f01007387 */ /* 0x000fe80000100800 */
[----:B------:R0:W-:Y:S01]  /*1cb20*/  STL [R1+0x1d18], R14 ;  /* 0x001d180e01007387 */ /* 0x0001e20000100800 */
[----:B------:R-:W-:-:S05]  /*1cb30*/  IADD3 R13, P0, R4, R18, RZ ;  /* 0x00000012040d7210 */ /* 0x000fca0007f1e0ff */
[----:B------:R1:W-:Y:S01]  /*1cb40*/  STL [R1+0x1d4c], R13 ;  /* 0x001d4c0d01007387 */ /* 0x0003e20000100800 */
[----:B0-----:R-:W-:-:S03]  /*1cb50*/  IADD3 R14, P6, R7, R18, RZ ;  /* 0x00000012070e7210 */ /* 0x001fc60007fde0ff */
[----:B------:R0:W-:Y:S01]  /*1cb60*/  STL [R1+0x1d20], R12 ;  /* 0x001d200c01007387 */ /* 0x0001e20000100800 */
[-C--:B------:R-:W-:Y:S02]  /*1cb70*/  LEA.HI.X.SX32 R9, R9, R2.reuse, 0x1, P3 ;  /* 0x0000000209097211 */ /* 0x080fe400018f0eff */
[-C--:B-1----:R-:W-:Y:S02]  /*1cb80*/  LEA.HI.X.SX32 R13, R11, R2.reuse, 0x1, P5 ;  /* 0x000000020b0d7211 */ /* 0x082fe400028f0eff */
[----:B------:R-:W-:Y:S01]  /*1cb90*/  LEA.HI.X.SX32 R11, R10, R2, 0x1, P4 ;  /* 0x000000020a0b7211 */ /* 0x000fe200020f0eff */
[----:B------:R-:W-:Y:S04]  /*1cba0*/  STL [R1+0x1d50], R14 ;  /* 0x001d500e01007387 */ /* 0x000fe80000100800 */
[----:B------:R-:W-:Y:S01]  /*1cbb0*/  STL [R1+0x1d28], R13 ;  /* 0x001d280d01007387 */ /* 0x000fe20000100800 */
[----:B0-----:R-:W-:-:S05]  /*1cbc0*/  IADD3 R12, P5, R6, R18, RZ ;  /* 0x00000012060c7210 */ /* 0x001fca0007fbe0ff */
[----:B------:R-:W-:Y:S04]  /*1cbd0*/  STL [R1+0x1d54], R12 ;  /* 0x001d540c01007387 */ /* 0x000fe80000100800 */
[----:B------:R-:W-:Y:S01]  /*1cbe0*/  STL [R1+0x1d30], R11 ;  /* 0x001d300b01007387 */ /* 0x000fe20000100800 */
[----:B------:R-:W-:-:S05]  /*1cbf0*/  IADD3 R10, P4, R3, R18, RZ ;  /* 0x00000012030a7210 */ /* 0x000fca0007f9e0ff */
[----:B------:R0:W-:Y:S04]  /*1cc00*/  STL [R1+0x1d58], R10 ;  /* 0x001d580a01007387 */ /* 0x0001e80000100800 */
[----:B------:R1:W-:Y:S01]  /*1cc10*/  STL [R1+0x1d38], R9 ;  /* 0x001d380901007387 */ /* 0x0003e20000100800 */
[----:B0-----:R-:W-:Y:S02]  /*1cc20*/  LEA.HI.X.SX32 R10, R8, R2, 0x1, P2 ;  /* 0x00000002080a7211 */ /* 0x001fe400010f0eff */
[----:B------:R-:W-:Y:S02]  /*1cc30*/  IADD3 R11, P3, R26, R18, RZ ;  /* 0x000000121a0b7210 */ /* 0x000fe40007f7e0ff */
[----:B------:R-:W-:-:S03]  /*1cc40*/  LEA.HI.X.SX32 R8, R5, R2, 0x1, P1 ;  /* 0x0000000205087211 */ /* 0x000fc600008f0eff */
[----:B------:R-:W-:Y:S01]  /*1cc50*/  STL [R1+0x1d5c], R11 ;  /* 0x001d5c0b01007387 */ /* 0x000fe20000100800 */
[----:B-1----:R-:W-:-:S03]  /*1cc60*/  IADD3 R9, P2, R27, R18, RZ ;  /* 0x000000121b097210 */ /* 0x002fc60007f5e0ff */
[----:B------:R-:W-:Y:S04]  /*1cc70*/  STL [R1+0x1d40], R10 ;  /* 0x001d400a01007387 */ /* 0x000fe80000100800 */
[----:B------:R0:W-:Y:S04]  /*1cc80*/  STL [R1+0x1668], R9 ;  /* 0x0016680901007387 */ /* 0x0001e80000100800 */
[----:B------:R1:W-:Y:S01]  /*1cc90*/  STL [R1+0x1650], R8 ;  /* 0x0016500801007387 */ /* 0x0003e20000100800 */
[----:B0-----:R-:W-:Y:S02]  /*1cca0*/  LEA.HI.X.SX32 R9, R4, R2, 0x1, P0 ;  /* 0x0000000204097211 */ /* 0x001fe400000f0eff */
[----:B------:R-:W-:-:S02]  /*1ccb0*/  IADD3 R5, P1, R28, UR10, RZ ;  /* 0x0000000a1c057c10 */ /* 0x000fc4000ff3e0ff */
[-C--:B-1----:R-:W-:Y:S02]  /*1ccc0*/  LEA.HI.X.SX32 R8, R7, R2.reuse, 0x1, P6 ;  /* 0x0000000207087211 */ /* 0x082fe400030f0eff */
[----:B------:R-:W-:Y:S01]  /*1ccd0*/  IADD3 R4, P0, R0, UR10, RZ ;  /* 0x0000000a00047c10 */ /* 0x000fe2000ff1e0ff */
[----:B------:R-:W-:Y:S01]  /*1cce0*/  STL [R1+0x1654], R9 ;  /* 0x0016540901007387 */ /* 0x000fe20000100800 */
[-C--:B------:R-:W-:Y:S02]  /*1ccf0*/  LEA.HI.X.SX32 R7, R6, R2.reuse, 0x1, P5 ;  /* 0x0000000206077211 */ /* 0x080fe400028f0eff */
[-C--:B------:R-:W-:Y:S01]  /*1cd00*/  LEA.HI.X.SX32 R6, R3, R2.reuse, 0x1, P4 ;  /* 0x0000000203067211 */ /* 0x080fe200020f0eff */
[----:B------:R-:W-:Y:S01]  /*1cd10*/  STL [R1+0x13d0], R5 ;  /* 0x0013d00501007387 */ /* 0x000fe20000100800 */
[-C--:B------:R-:W-:Y:S02]  /*1cd20*/  LEA.HI.X.SX32 R3, R26, R2.reuse, 0x1, P3 ;  /* 0x000000021a037211 */ /* 0x080fe400018f0eff */
[----:B------:R-:W-:Y:S01]  /*1cd30*/  LEA.HI.X.SX32 R2, R27, R2, 0x1, P2 ;  /* 0x000000021b027211 */ /* 0x000fe200010f0eff */
[----:B------:R-:W-:Y:S04]  /*1cd40*/  STL [R1+0x1658], R8 ;  /* 0x0016580801007387 */ /* 0x000fe80000100800 */
[----:B------:R-:W-:Y:S04]  /*1cd50*/  STL [R1+0x13d4], R4 ;  /* 0x0013d40401007387 */ /* 0x000fe80000100800 */
[----:B------:R-:W-:Y:S04]  /*1cd60*/  STL [R1+0x165c], R7 ;  /* 0x00165c0701007387 */ /* 0x000fe80000100800 */
[----:B------:R-:W-:Y:S04]  /*1cd70*/  STL [R1+0x1660], R6 ;  /* 0x0016600601007387 */ /* 0x000fe80000100800 */
[----:B------:R0:W-:Y:S04]  /*1cd80*/  STL [R1+0x1664], R3 ;  /* 0x0016640301007387 */ /* 0x0001e80000100800 */
[----:B------:R1:W-:Y:S01]  /*1cd90*/  STL [R1+0x145c], R2 ;  /* 0x00145c0201007387 */ /* 0x0003e20000100800 */
[----:B0-----:R-:W-:-:S02]  /*1cda0*/  LEA.HI.X.SX32 R3, R28, UR11, 0x1, P1 ;  /* 0x0000000b1c037c11 */ /* 0x001fc400088f0eff */
[----:B-1----:R-:W-:Y:S02]  /*1cdb0*/  LEA.HI.X.SX32 R2, R0, UR11, 0x1, P0 ;  /* 0x0000000b00027c11 */ /* 0x002fe400080f0eff */
[----:B------:R-:W2:Y:S04]  /*1cdc0*/  LDL.LU R0, [R1+0x1fbc] ;  /* 0x001fbc0001007983 */ /* 0x000ea80000300800 */
[----:B------:R-:W-:Y:S04]  /*1cdd0*/  STL [R1+0x13c8], R3 ;  /* 0x0013c80301007387 */ /* 0x000fe80000100800 */
[----:B------:R-:W-:Y:S04]  /*1cde0*/  STL [R1+0x13cc], R2 ;  /* 0x0013cc0201007387 */ /* 0x000fe80000100800 */
[----:B------:R-:W-:Y:S04]  /*1cdf0*/  STL [R1+0x13f8], RZ ;  /* 0x0013f8ff01007387 */ /* 0x000fe80000100800 */
        /* <DEDUP_REMOVED lines=1005> */
[----:B------:R-:W-:Y:S01]  /*20cd0*/  STL [R1+0x234], RZ ;  /* 0x000234ff01007387 */ /* 0x000fe20000100800 */
[----:B------:R-:W-:-:S03]  /*20ce0*/  UIMAD UR14, UR7, 0x1f, URZ ;  /* 0x0000001f070e78a4 */ /* 0x000fc6000f8e023f */
[----:B------:R-:W-:Y:S04]  /*20cf0*/  STL [R1+0x238], RZ ;  /* 0x000238ff01007387 */ /* 0x000fe80000100800 */
[----:B------:R-:W-:Y:S04]  /*20d00*/  STL [R1+0x23c], RZ ;  /* 0x00023cff01007387 */ /* 0x000fe80000100800 */
[----:B------:R-:W-:Y:S04]  /*20d10*/  STL [R1+0x1f0], RZ ;  /* 0x0001f0ff01007387 */ /* 0x000fe80000100800 */
[----:B------:R-:W-:Y:S04]  /*20d20*/  STL [R1+0x1f4], RZ ;  /* 0x0001f4ff01007387 */ /* 0x000fe80000100800 */
[----:B------:R-:W-:Y:S04]  /*20d30*/  STL [R1+0x1f8], RZ ;  /* 0x0001f8ff01007387 */ /* 0x000fe80000100800 */
[----:B------:R-:W-:Y:S01]  /*20d40*/  STL [R1+0x1fc], RZ ;  /* 0x0001fcff01007387 */ /* 0x000fe20000100800 */
[----:B------:R-:W-:-:S03]  /*20d50*/  USHF.R.S32.HI UR13, URZ, 0x1f, UR14 ;  /* 0x0000001f3f0d7899 */ /* 0x000fc6000801140e */
[----:B------:R-:W-:Y:S01]  /*20d60*/  STL [R1+0x1b0], RZ ;  /* 0x0001b0ff01007387 */ /* 0x000fe20000100800 */
[----:B------:R-:W-:-:S03]  /*20d70*/  IADD3 R7, P0, R5, UR14, RZ ;  /* 0x0000000e05077c10 */ /* 0x000fc6000ff1e0ff */
[----:B------:R-:W-:Y:S01]  /*20d80*/  STL [R1+0x1b4], RZ ;  /* 0x0001b4ff01007387 */ /* 0x000fe20000100800 */
[----:B------:R-:W-:-:S03]  /*20d90*/  IADD3 R6, P1, R4, UR14, RZ ;  /* 0x0000000e04067c10 */ /* 0x000fc6000ff3e0ff */
[----:B------:R-:W-:Y:S04]  /*20da0*/  STL [R1+0x1b8], RZ ;  /* 0x0001b8ff01007387 */ /* 0x000fe80000100800 */
[----:B------:R-:W-:Y:S04]  /*20db0*/  STL [R1+0x1bc], RZ ;  /* 0x0001bcff01007387 */ /* 0x000fe80000100800 */
[----:B------:R-:W-:Y:S04]  /*20dc0*/  STL [R1+0x1a0], RZ ;  /* 0x0001a0ff01007387 */ /* 0x000fe80000100800 */
[----:B------:R-:W-:Y:S01]  /*20dd0*/  STL [R1+0x1a4], RZ ;  /* 0x0001a4ff01007387 */ /* 0x000fe20000100800 */
[----:B------:R-:W-:-:S03]  /*20de0*/  UIMAD UR12, UR7, 0x1e, URZ ;  /* 0x0000001e070c78a4 */ /* 0x000fc6000f8e023f */
[----:B------:R-:W-:Y:S04]  /*20df0*/  STL [R1+0x1a8], RZ ;  /* 0x0001a8ff01007387 */ /* 0x000fe80000100800 */
[----:B------:R-:W-:Y:S04]  /*20e00*/  STL [R1+0x1ac], RZ ;  /* 0x0001acff01007387 */ /* 0x000fe80000100800 */
[----:B------:R0:W-:Y:S04]  /*20e10*/  STL [R1+0x1464], R7 ;  /* 0x0014640701007387 */ /* 0x0001e80000100800 */
[----:B------:R-:W-:Y:S04]  /*20e20*/  STL [R1+0x180], RZ ;  /* 0x000180ff01007387 */ /* 0x000fe80000100800 */
[----:B------:R1:W-:Y:S01]  /*20e30*/  STL [R1+0x146c], R6 ;  /* 0x00146c0601007387 */ /* 0x0003e20000100800 */
[----:B0-----:R-:W-:Y:S01]  /*20e40*/  IADD3.X R7, R3, UR13, RZ, P0, !PT ;  /* 0x0000000d03077c10 */ /* 0x001fe200087fe4ff */
[----:B------:R-:W-:-:S04]  /*20e50*/  USHF.R.S32.HI UR11, URZ, 0x1f, UR12 ;  /* 0x0000001f3f0b7899 */ /* 0x000fc8000801140c */
[----:B------:R0:W-:Y:S01]  /*20e60*/  STL [R1+0x1460], R7 ;  /* 0x0014600701007387 */ /* 0x0001e20000100800 */
[----:B-1----:R-:W-:-:S05]  /*20e70*/  IADD3.X R6, R2, UR13, RZ, P1, !PT ;  /* 0x0000000d02067c10 */ /* 0x002fca0008ffe4ff */
[----:B------:R1:W-:Y:S01]  /*20e80*/  STL [R1+0x1468], R6 ;  /* 0x0014680601007387 */ /* 0x0003e20000100800 */
[----:B0-----:R-:W-:Y:S01]  /*20e90*/  IADD3 R7, P0, R5, UR12, RZ ;  /* 0x0000000c05077c10 */ /* 0x001fe2000ff1e0ff */
[----:B------:R-:W-:-:S04]  /*20ea0*/  UIMAD UR10, UR7, 0x1d, URZ ;  /* 0x0000001d070a78a4 */ /* 0x000fc8000f8e023f */
[----:B------:R0:W-:Y:S01]  /*20eb0*/  STL [R1+0x1474], R7 ;  /* 0x0014740701007387 */ /* 0x0001e20000100800 */
[----:B-1----:R-:W-:-:S03]  /*20ec0*/  IADD3 R6, P1, R4, UR12, RZ ;  /* 0x0000000c04067c10 */ /* 0x002fc6000ff3e0ff */
        /* <DEDUP_REMOVED lines=24> */
[----:B0-----:R-:W-:Y:S02]  /*21050*/  IADD3.X R7, R3, UR60, RZ, P0, !PT ;  /* 0x0000003c03077c10 */ /* 0x001fe400087fe4ff */
[----:B-1----:R-:W-:-:S03]  /*21060*/  IADD3.X R6, R2, UR60, RZ, P1, !PT ;  /* 0x0000003c02067c10 */ /* 0x002fc60008ffe4ff */
[----:B------:R0:W-:Y:S04]  /*21070*/  STL [R1+0x1490], R7 ;  /* 0x0014900701007387 */ /* 0x0001e80000100800 */
[----:B------:R1:W-:Y:S01]  /*21080*/  STL [R1+0x1498], R6 ;  /* 0x0014980601007387 */ /* 0x0003e20000100800 */
[----:B0-----:R-:W-:Y:S02]  /*21090*/  IADD3 R7, P0, R5, UR57, RZ ;  /* 0x0000003905077c10 */ /* 0x001fe4000ff1e0ff */
[----:B-1----:R-:W-:-:S05]  /*210a0*/  IADD3 R6, P1, R4, UR57, RZ ;  /* 0x0000003904067c10 */ /* 0x002fca000ff3e0ff */
[----:B------:R-:W-:Y:S04]  /*210b0*/  STL [R1+0x14ac], R6 ;  /* 0x0014ac0601007387 */ /* 0x000fe80000100800 */
[----:B------:R0:W-:Y:S04]  /*210c0*/  STL [R1+0x14a4], R7 ;  /* 0x0014a40701007387 */ /* 0x0001e80000100800 */
[----:B------:R-:W3:Y:S01]  /*210d0*/  LDL.LU R28, [R1+0x11d0] ;  /* 0x0011d000011c7983 */ /* 0x000ee20000300800 */
[----:B------:R-:W-:Y:S02]  /*210e0*/  USHF.R.S32.HI UR29, URZ, 0x1f, UR57 ;  /* 0x0000001f3f1d7899 */ /* 0x000fe40008011439 */
[----:B------:R-:W-:-:S04]  /*210f0*/  UIMAD UR56, UR7, 0x1a, URZ ;  /* 0x0000001a073878a4 */ /* 0x000fc8000f8e023f */
[----:B0-----:R-:W-:Y:S02]  /*21100*/  IADD3.X R7, R3, UR29, RZ, P0, !PT ;  /* 0x0000001d03077c10 */ /* 0x001fe400087fe4ff */
[----:B------:R-:W-:Y:S01]  /*21110*/  IADD3.X R6, R2, UR29, RZ, P1, !PT ;  /* 0x0000001d02067c10 */ /* 0x000fe20008ffe4ff */
[----:B------:R-:W-:Y:S02]  /*21120*/  UIMAD UR55, UR7, 0x19, URZ ;  /* 0x00000019073778a4 */ /* 0x000fe4000f8e023f */
[----:B------:R0:W-:Y:S04]  /*21130*/  STL [R1+0x14a0], R7 ;  /* 0x0014a00701007387 */ /* 0x0001e80000100800 */
[----:B------:R1:W-:Y:S01]  /*21140*/  STL [R1+0x14a8], R6 ;  /* 0x0014a80601007387 */ /* 0x0003e20000100800 */
[----:B0-----:R-:W-:-:S02]  /*21150*/  IADD3 R7, P4, R5, UR56, RZ ;  /* 0x0000003805077c10 */ /* 0x001fc4000ff9e0ff */
[----:B-1----:R-:W-:-:S03]  /*21160*/  IADD3 R6, P6, R4, UR56, RZ ;  /* 0x0000003804067c10 */ /* 0x002fc6000ffde0ff */
[----:B------:R-:W-:Y:S01]  /*21170*/  STL [R1+0x14b4], R7 ;  /* 0x0014b40701007387 */ /* 0x000fe20000100800 */
[----:B------:R-:W-:-:S03]  /*21180*/  UIMAD UR54, UR7, 0x18, URZ ;  /* 0x00000018073678a4 */ /* 0x000fc6000f8e023f */
[----:B------:R0:W-:Y:S01]  /*21190*/  STL [R1+0x14bc], R6 ;  /* 0x0014bc0601007387 */ /* 0x0001e20000100800 */
[----:B------:R-:W-:Y:S01]  /*211a0*/  UIMAD UR53, UR7, 0x17, URZ ;  /* 0x00000017073578a4 */ /* 0x000fe2000f8e023f */
[----:B0-----:R-:W-:Y:S02]  /*211b0*/  IADD3 R6, P5, R5, UR55, RZ ;  /* 0x0000003705067c10 */ /* 0x001fe4000ffbe0ff */
[----:B------:R-:W-:Y:S01]  /*211c0*/  IADD3 R7, P3, R4, UR55, RZ ;  /* 0x0000003704077c10 */ /* 0x000fe2000ff7e0ff */
[----:B------:R-:W-:Y:S02]  /*211d0*/  USHF.R.S32.HI UR28, URZ, 0x1f, UR56 ;  /* 0x0000001f3f1c7899 */ /* 0x000fe40008011438 */
[----:B------:R-:W-:Y:S02]  /*211e0*/  UIMAD UR52, UR7, 0x16, URZ ;  /* 0x00000016073478a4 */ /* 0x000fe4000f8e023f */
[----:B------:R-:W-:Y:S02]  /*211f0*/  USHF.R.S32.HI UR27, URZ, 0x1f, UR55 ;  /* 0x0000001f3f1b7899 */ /* 0x000fe40008011437 */
[----:B------:R-:W-:-:S02]  /*21200*/  UIMAD UR51, UR7, 0x15, URZ ;  /* 0x00000015073378a4 */ /* 0x000fc4000f8e023f */
[----:B------:R-:W-:Y:S02]  /*21210*/  USHF.R.S32.HI UR26, URZ, 0x1f, UR54 ;  /* 0x0000001f3f1a7899 */ /* 0x000fe40008011436 */
[----:B------:R-:W-:Y:S02]  /*21220*/  UIMAD UR50, UR7, 0x14, URZ ;  /* 0x00000014073278a4 */ /* 0x000fe4000f8e023f */
[----:B------:R-:W-:Y:S02]  /*21230*/  USHF.R.S32.HI UR25, URZ, 0x1f, UR53 ;  /* 0x0000001f3f197899 */ /* 0x000fe40008011435 */
[----:B------:R-:W-:Y:S02]  /*21240*/  UIMAD UR49, UR7, 0x13, URZ ;  /* 0x00000013073178a4 */ /* 0x000fe4000f8e023f */
[----:B------:R-:W-:Y:S02]  /*21250*/  USHF.R.S32.HI UR24, URZ, 0x1f, UR52 ;  /* 0x0000001f3f187899 */ /* 0x000fe40008011434 */
[----:B------:R-:W-:-:S02]  /*21260*/  UIMAD UR48, UR7, 0x12, URZ ;  /* 0x00000012073078a4 */ /* 0x000fc4000f8e023f */
[----:B------:R-:W-:Y:S02]  /*21270*/  USHF.R.S32.HI UR23, URZ, 0x1f, UR51 ;  /* 0x0000001f3f177899 */ /* 0x000fe40008011433 */
[----:B------:R-:W-:Y:S02]  /*21280*/  UIMAD UR47, UR7, 0x11, URZ ;  /* 0x00000011072f78a4 */ /* 0x000fe4000f8e023f */
[----:B------:R-:W-:Y:S02]  /*21290*/  USHF.R.S32.HI UR22, URZ, 0x1f, UR50 ;  /* 0x0000001f3f167899 */ /* 0x000fe40008011432 */
[----:B------:R-:W-:Y:S02]  /*212a0*/  USHF.L.U32 UR46, UR7, 0x4, URZ ;  /* 0x00000004072e7899 */ /* 0x000fe4000800063f */
        /* <DEDUP_REMOVED lines=15> */
[----:B------:R-:W-:Y:S02]  /*213a0*/  USHF.L.U32 UR38, UR7, 0x3, URZ ;  /* 0x0000000307267899 */ /* 0x000fe4000800063f */
        /* <DEDUP_REMOVED lines=10> */
[----:B------:R-:W-:Y:S01]  /*21450*/  USHF.R.S32.HI UR61, URZ, 0x1f, UR36 ;  /* 0x0000001f3f3d7899 */ /* 0x000fe20008011424 */
[----:B---3--:R-:W-:-:S05]  /*21460*/  SHF.R.S32.HI R8, RZ, 0x5, R28 ;  /* 0x00000005ff087819 */ /* 0x008fca000001141c */
[----:B------:R-:W-:Y:S04]  /*21470*/  STL [R1+0x1fb8], R8 ;  /* 0x001fb80801007387 */ /* 0x000fe80000100800 */
[----:B------:R0:W-:Y:S04]  /*21480*/  STL [R1+0x14c4], R6 ;  /* 0x0014c40601007387 */ /* 0x0001e80000100800 */
[----:B------:R1:W-:Y:S01]  /*21490*/  STL [R1+0x14cc], R7 ;  /* 0x0014cc0701007387 */ /* 0x0003e20000100800 */
[----:B0-----:R-:W-:Y:S02]  /*214a0*/  IADD3 R6, P2, R5, UR54, RZ ;  /* 0x0000003605067c10 */ /* 0x001fe4000ff5e0ff */
[----:B-1----:R-:W-:-:S03]  /*214b0*/  IADD3 R7, P1, R4, UR54, RZ ;  /* 0x0000003604077c10 */ /* 0x002fc6000ff3e0ff */
[----:B------:R0:W-:Y:S01]  /*214c0*/  STL [R1+0x14d4], R6 ;  /* 0x0014d40601007387 */ /* 0x0001e20000100800 */
[C---:B--2---:R-:W-:Y:S02]  /*214d0*/  LOP3.LUT R8, R0.reuse, 0x40, RZ, 0x3c, !PT ;  /* 0x0000004000087812 */ /* 0x044fe400078e3cff */
[----:B------:R-:W-:Y:S01]  /*214e0*/  IADD3.X R8, R3, UR28, RZ, P4, !PT ;  /* 0x0000001c03087c10 */ /* 0x000fe2000a7fe4ff */
[----:B------:R1:W-:Y:S01]  /*214f0*/  STL [R1+0x14dc], R7 ;  /* 0x0014dc0701007387 */ /* 0x0003e20000100800 */
[C---:B0-----:R-:W-:Y:S02]  /*21500*/  LOP3.LUT R6, R0.reuse, 0x20, RZ, 0x3c, !PT ;  /* 0x0000002000067812 */ /* 0x041fe400078e3cff */
[----:B------:R-:W-:Y:S02]  /*21510*/  IADD3 R6, P0, R5, UR53, RZ ;  /* 0x0000003505067c10 */ /* 0x000fe4000ff1e0ff */
[----:B-1----:R-:W-:Y:S02]  /*21520*/  LOP3.LUT R7, R0, 0x60, RZ, 0x3c, !PT ;  /* 0x0000006000077812 */ /* 0x002fe400078e3cff */
[----:B------:R-:W-:Y:S01]  /*21530*/  IADD3 R7, P4, R4, UR53, RZ ;  /* 0x0000003504077c10 */ /* 0x000fe2000ff9e0ff */
[----:B------:R0:W-:Y:S04]  /*21540*/  STL [R1+0x14e4], R6 ;  /* 0x0014e40601007387 */ /* 0x0001e80000100800 */
[----:B------:R1:W-:Y:S01]  /*21550*/  STL [R1+0x14b0], R8 ;  /* 0x0014b00801007387 */ /* 0x0003e20000100800 */
[----:B0-----:R-:W-:-:S03]  /*21560*/  IADD3.X R6, R2, UR28, RZ, P6, !PT ;  /* 0x0000001c02067c10 */ /* 0x001fc6000b7fe4ff */
[----:B------:R0:W-:Y:S01]  /*21570*/  STL [R1+0x14ec], R7 ;  /* 0x0014ec0701007387 */ /* 0x0001e20000100800 */
[----:B-1----:R-:W-:-:S03]  /*21580*/  IADD3 R8, P6, R5, UR52, RZ ;  /* 0x0000003405087c10 */ /* 0x002fc6000ffde0ff */
[----:B------:R1:W-:Y:S01]  /*21590*/  STL [R1+0x14b8], R6 ;  /* 0x0014b80601007387 */ /* 0x0003e20000100800 */
[----:B0-----:R-:W-:-:S03]  /*215a0*/  IADD3.X R7, R3, UR27, RZ, P5, !PT ;  /* 0x0000001b03077c10 */ /* 0x001fc6000affe4ff */
[----:B------:R0:W-:Y:S01]  /*215b0*/  STL [R1+0x14f4], R8 ;  /* 0x0014f40801007387 */ /* 0x0001e20000100800 */
[----:B-1----:R-:W-:-:S03]  /*215c0*/  IADD3 R6, P5, R4, UR52, RZ ;  /* 0x0000003404067c10 */ /* 0x002fc6000ffbe0ff */
[----:B------:R1:W-:Y:S04]  /*215d0*/  STL [R1+0x14c0], R7 ;  /* 0x0014c00701007387 */ /* 0x0003e80000100800 */
[----:B------:R2:W-:Y:S01]  /*215e0*/  STL [R1+0x14fc], R6 ;  /* 0x0014fc0601007387 */ /* 0x0005e20000100800 */
[----:B0-----:R-:W-:Y:S02]  /*215f0*/  IADD3.X R8, R2, UR27, RZ, P3, !PT ;  /* 0x0000001b02087c10 */ /* 0x001fe40009ffe4ff */
[----:B-1----:R-:W-:-:S03]  /*21600*/  IADD3 R7, P3, R5, UR51, RZ ;  /* 0x0000003305077c10 */ /* 0x002fc6000ff7e0ff */
[----:B------:R0:W-:Y:S01]  /*21610*/  STL [R1+0x14c8], R8 ;  /* 0x0014c80801007387 */ /* 0x0001e20000100800 */
[----:B--2---:R-:W-:-:S03]  /*21620*/  IADD3.X R6, R3, UR26, RZ, P2, !PT ;  /* 0x0000001a03067c10 */ /* 0x004fc600097fe4ff */
[----:B------:R1:W-:Y:S04]  /*21630*/  STL [R1+0x1504], R7 ;  /* 0x0015040701007387 */ /* 0x0003e80000100800 */
[----:B------:R2:W-:Y:S01]  /*21640*/  STL [R1+0x14d0], R6 ;  /* 0x0014d00601007387 */ /* 0x0005e20000100800 */
[----:B0-----:R-:W-:Y:S02]  /*21650*/  IADD3 R8, P2, R4, UR51, RZ ;  /* 0x0000003304087c10 */ /* 0x001fe4000ff5e0ff */
[----:B-1----:R-:W-:-:S03]  /*21660*/  IADD3.X R7, R2, UR26, RZ, P1, !PT ;  /* 0x0000001a02077c10 */ /* 0x002fc60008ffe4ff */
[----:B------:R0:W-:Y:S01]  /*21670*/  STL [R1+0x150c], R8 ;  /* 0x00150c0801007387 */ /* 0x0001e20000100800 */
[----:B--2---:R-:W-:-:S03]  /*21680*/  IADD3 R6, P1, R5, UR50, RZ ;  /* 0x0000003205067c10 */ /* 0x004fc6000ff3e0ff */
        /* <DEDUP_REMOVED lines=132> */
[----:B------:R1:W-:Y:S01]  /*21ed0*/  STL [R1+0x15e0], R7 ;  /* 0x0015e00701007387 */ /* 0x0003e20000100800 */
[----:B------:R-:W-:-:S03]  /*21ee0*/  USHF.L.U32 UR32, UR7, 0x1, URZ ;  /* 0x0000000107207899 */ /* 0x000fc6000800063f */
[----:B------:R2:W-:Y:S01]  /*21ef0*/  STL [R1+0x161c], R6 ;  /* 0x00161c0601007387 */ /* 0x0005e20000100800 */
[----:B0-----:R-:W-:Y:S02]  /*21f00*/  IADD3.X R8, R2, UR9, RZ, P2, !PT ;  /* 0x0000000902087c10 */ /* 0x001fe400097fe4ff */
[----:B-1----:R-:W-:-:S03]  /*21f10*/  IADD3 R7, P2, R5, UR33, RZ ;  /* 0x0000002105077c10 */ /* 0x002fc6000ff5e0ff */
[----:B------:R0:W-:Y:S01]  /*21f20*/  STL [R1+0x15e8], R8 ;  /* 0x0015e80801007387 */ /* 0x0001e20000100800 */
[----:B--2---:R-:W-:Y:S01]  /*21f30*/  IADD3.X R6, R3, UR61, RZ, P1, !PT ;  /* 0x0000003d03067c10 */ /* 0x004fe20008ffe4ff */
[----:B------:R-:W-:Y:S02]  /*21f40*/  USHF.R.S32.HI UR60, URZ, 0x1f, UR35 ;  /* 0x0000001f3f3c7899 */ /* 0x000fe40008011423 */
[----:B------:R1:W-:Y:S04]  /*21f50*/  STL [R1+0x1624], R7 ;  /* 0x0016240701007387 */ /* 0x0003e80000100800 */
[----:B------:R2:W-:Y:S01]  /*21f60*/  STL [R1+0x15f0], R6 ;  /* 0x0015f00601007387 */ /* 0x0005e20000100800 */
[----:B0-----:R-:W-:Y:S02]  /*21f70*/  IADD3 R8, P1, R4, UR33, RZ ;  /* 0x0000002104087c10 */ /* 0x001fe4000ff3e0ff */
[----:B-1----:R-:W-:-:S03]  /*21f80*/  IADD3.X R7, R2, UR61, RZ, P0, !PT ;  /* 0x0000003d02077c10 */ /* 0x002fc600087fe4ff */
[----:B------:R0:W-:Y:S01]  /*21f90*/  STL [R1+0x162c], R8 ;  /* 0x00162c0801007387 */ /* 0x0001e20000100800 */
[----:B--2---:R-:W-:-:S03]  /*21fa0*/  IADD3 R6, P0, R5, UR32, RZ ;  /* 0x0000002005067c10 */ /* 0x004fc6000ff1e0ff */
[----:B------:R1:W-:Y:S01]  /*21fb0*/  STL [R1+0x15f8], R7 ;  /* 0x0015f80701007387 */ /* 0x0003e20000100800 */
[----:B------:R-:W-:-:S03]  /*21fc0*/  USHF.R.S32.HI UR57, URZ, 0x1f, UR34 ;  /* 0x0000001f3f397899 */ /* 0x000fc60008011422 */
[----:B------:R2:W-:Y:S01]  /*21fd0*/  STL [R1+0x1634], R6 ;  /* 0x0016340601007387 */ /* 0x0005e20000100800 */
[----:B0-----:R-:W-:Y:S01]  /*21fe0*/  IADD3.X R8, R3, UR60, RZ, P4, !PT ;  /* 0x0000003c03087c10 */ /* 0x001fe2000a7fe4ff */
[----:B------:R-:W-:Y:S01]  /*21ff0*/  USHF.R.S32.HI UR29, URZ, 0x1f, UR33 ;  /* 0x0000001f3f1d7899 */ /* 0x000fe20008011421 */
[----:B-1----:R-:W-:-:S03]  /*22000*/  IADD3 R7, P4, R4, UR32, RZ ;  /* 0x0000002004077c10 */ /* 0x002fc6000ff9e0ff */
[----:B------:R-:W-:Y:S01]  /*22010*/  STL [R1+0x1600], R8 ;  /* 0x0016000801007387 */ /* 0x000fe20000100800 */
[----:B--2---:R-:W-:Y:S02]  /*22020*/  IADD3.X R6, R2, UR60, RZ, P6, !PT ;  /* 0x0000003c02067c10 */ /* 0x004fe4000b7fe4ff */
[----:B------:R-:W-:Y:S01]  /*22030*/  IADD3 R5, P6, R5, UR7, RZ ;  /* 0x0000000705057c10 */ /* 0x000fe2000ffde0ff */
[----:B------:R0:W-:Y:S01]  /*22040*/  STL [R1+0x163c], R7 ;  /* 0x00163c0701007387 */ /* 0x0001e20000100800 */
[----:B------:R-:W-:-:S03]  /*22050*/  USHF.R.S32.HI UR56, URZ, 0x1f, UR32 ;  /* 0x0000001f3f387899 */ /* 0x000fc60008011420 */
[----:B------:R1:W-:Y:S01]  /*22060*/  STL [R1+0x1608], R6 ;  /* 0x0016080601007387 */ /* 0x0003e20000100800 */
[----:B------:R-:W-:-:S03]  /*22070*/  USHF.R.S32.HI UR31, URZ, 0x1f, UR7 ;  /* 0x0000001f3f1f7899 */ /* 0x000fc60008011407 */
[----:B------:R2:W-:Y:S01]  /*22080*/  STL [R1+0x1644], R5 ;  /* 0x0016440501007387 */ /* 0x0005e20000100800 */
[C---:B0-----:R-:W-:Y:S02]  /*22090*/  IADD3.X R7, R3.reuse, UR57, RZ, P5, !PT ;  /* 0x0000003903077c10 */ /* 0x041fe4000affe4ff */
[----:B-1----:R-:W-:Y:S02]  /*220a0*/  IADD3 R6, P5, R4, UR7, RZ ;  /* 0x0000000704067c10 */ /* 0x002fe4000ffbe0ff */
[----:B------:R-:W-:Y:S02]  /*220b0*/  IADD3.X R4, R3, UR29, RZ, P2, !PT ;  /* 0x0000001d03047c10 */ /* 0x000fe400097fe4ff */
[C---:B--2---:R-:W-:Y:S01]  /*220c0*/  IADD3.X R5, R2.reuse, UR57, RZ, P3, !PT ;  /* 0x0000003902057c10 */ /* 0x044fe20009ffe4ff */
[----:B------:R-:W-:Y:S04]  /*220d0*/  STL [R1+0x1610], R7 ;  /* 0x0016100701007387 */ /* 0x000fe80000100800 */
[----:B------:R0:W-:Y:S04]  /*220e0*/  STL [R1+0x164c], R6 ;  /* 0x00164c0601007387 */ /* 0x0001e80000100800 */
[----:B------:R1:W-:Y:S04]  /*220f0*/  STL [R1+0x1618], R5 ;  /* 0x0016180501007387 */ /* 0x0003e80000100800 */
[----:B------:R2:W-:Y:S01]  /*22100*/  STL [R1+0x1620], R4 ;  /* 0x0016200401007387 */ /* 0x0005e20000100800 */
[----:B0-----:R-:W-:-:S02]  /*22110*/  IADD3.X R6, R2, UR29, RZ, P1, !PT ;  /* 0x0000001d02067c10 */ /* 0x001fc40008ffe4ff */
[----:B-1----:R-:W-:-:S03]  /*22120*/  IADD3.X R5, R3, UR56, RZ, P0, !PT ;  /* 0x0000003803057c10 */ /* 0x002fc600087fe4ff */
[----:B------:R0:W-:Y:S01]  /*22130*/  STL [R1+0x1628], R6 ;  /* 0x0016280601007387 */ /* 0x0001e20000100800 */
[----:B------:R-:W-:Y:S02]  /*22140*/  IADD3.X R3, R3, UR31, RZ, P6, !PT ;  /* 0x0000001f03037c10 */ /* 0x000fe4000b7fe4ff */
[C---:B--2---:R-:W-:Y:S02]  /*22150*/  IADD3.X R4, R2.reuse, UR56, RZ, P4, !PT ;  /* 0x0000003802047c10 */ /* 0x044fe4000a7fe4ff */
[----:B------:R-:W-:Y:S01]  /*22160*/  IADD3.X R2, R2, UR31, RZ, P5, !PT ;  /* 0x0000001f02027c10 */ /* 0x000fe2000affe4ff */
[----:B------:R0:W-:Y:S04]  /*22170*/  STL [R1+0x1630], R5 ;  /* 0x0016300501007387 */ /* 0x0001e80000100800 */
[----:B------:R0:W-:Y:S04]  /*22180*/  STL [R1+0x1638], R4 ;  /* 0x0016380401007387 */ /* 0x0001e80000100800 */
[----:B------:R0:W-:Y:S04]  /*22190*/  STL [R1+0x1648], R2 ;  /* 0x0016480201007387 */ /* 0x0001e80000100800 */
[----:B------:R0:W-:Y:S01]  /*221a0*/  STL [R1+0x1640], R3 ;  /* 0x0016400301007387 */ /* 0x0001e20000100800 */
[----:B------:R-:W-:-:S02]  /*221b0*/  USHF.L.U32 UR6, UR6, 0x5, URZ ;  /* 0x0000000506067899 */ /* 0x000fc4000800063f */
[----:B------:R-:W-:Y:S02]  /*221c0*/  USHF.L.U32 UR30, UR7, 0x5, URZ ;  /* 0x00000005071e7899 */ /* 0x000fe4000800063f */
[----:B------:R-:W-:Y:S02]  /*221d0*/  ULEA UR8, UR5, UR4, 0x3 ;  /* 0x0000000405087291 */ /* 0x000fe4000f8e183f */
[----:B------:R-:W-:Y:S02]  /*221e0*/  USHF.R.S32.HI UR55, URZ, 0x1f, UR30 ;  /* 0x0000001f3f377899 */ /* 0x000fe4000801141e */
[----:B------:R-:W-:-:S12]  /*221f0*/  USHF.R.S32.HI UR54, URZ, 0x1f, UR6 ;  /* 0x0000001f3f367899 */ /* 0x000fd80008011406 */
.L_x_1:
[----:B01----:R-:W2:Y:S01]  /*22200*/  LDL R5, [R1+0x13cc] ;  /* 0x0013cc0001057983 */ /* 0x003ea20000100800 */
[----:B------:R-:W0:Y:S03]  /*22210*/  LDC R2, c[0x0][0x230] ;  /* 0x00008c00ff027b82 */ /* 0x000e260000000800 */
[----:B--2---:R1:W-:Y:S04]  /*22220*/  STL [R1+0x44b8], R5 ;  /* 0x0044b80501007387 */ /* 0x0043e80000100800 */
[----:B------:R-:W2:Y:S04]  /*22230*/  LDL R4, [R1+0x13d4] ;  /* 0x0013d40001047983 */ /* 0x000ea80000100800 */
[----:B-1----:R-:W0:Y:S04]  /*22240*/  LDL R5, [R1+0x13f8] ;  /* 0x0013f80001057983 */ /* 0x002e280000100800 */
        /* <DEDUP_REMOVED lines=38> */
[----:B-----5:R-:W-:Y:S04]  /*224b0*/  STL [R1+0x403c], R0 ;  /* 0x00403c0001007387 */ /* 0x020fe80000100800 */
        /* <DEDUP_REMOVED lines=110> */
[----:B------:R-:W-:Y:S01]  /*22ba0*/  STL [R1+0x43b4], R0 ;  /* 0x0043b40001007387 */ /* 0x000fe20000100800 */
[----:B0-----:R-:W-:-:S03]  /*22bb0*/  IMAD R2, R5, -0x20, R2 ;  /* 0xffffffe005027824 */ /* 0x001fc600078e0202 */
[----:B------:R-:W-:Y:S04]  /*22bc0*/  STL [R1+0x43bc], R0 ;  /* 0x0043bc0001007387 */ /* 0x000fe80000100800 */
[----:B------:R-:W-:Y:S04]  /*22bd0*/  STL [R1+0x43c4], R0 ;  /* 0x0043c40001007387 */ /* 0x000fe80000100800 */
[----:B------:R-:W-:Y:S04]  /*22be0*/  STL [R1+0x43cc], R0 ;  /* 0x0043cc0001007387 */ /* 0x000fe80000100800 */
[----:B------:R-:W-:Y:S04]  /*22bf0*/  STL [R1+0x43d4], R0 ;  /* 0x0043d40001007387 */ /* 0x000fe80000100800 */
[----:B------:R-:W2:Y:S01]  /*22c00*/  LDL.LU R5, [R1+0x44b8] ;  /* 0x0044b80001057983 */ /* 0x000ea20000300800 */
[----:B------:R-:W-:-:S02]  /*22c10*/  ISETP.GT.AND P0, PT, R2, RZ, PT ;  /* 0x000000ff0200720c */ /* 0x000fc40003f04270 */
[----:B-1----:R-:W-:-:S11]  /*22c20*/  PRMT R28, RZ, 0x7610, R28 ;  /* 0x00007610ff1c7816 */ /* 0x002fd6000000001c */
[----:B--2---:R-:W2:Y:S04]  /*22c30*/  @P0 LDG.E.U8 R28, desc[UR58][R4.64] ;  /* 0x0000003a041c0981 */ /* 0x004ea8000c1e1100 */
[----:B--2---:R0:W-:Y:S04]  /*22c40*/  STL [R1+0x98], R28 ;  /* 0x0000981c01007387 */ /* 0x0041e80000100800 */
[----:B0-----:R-:W2:Y:S04]  /*22c50*/  LDL.LU R28, [R1+0x44b4] ;  /* 0x0044b400011c7983 */ /* 0x001ea80000300800 */
[----:B------:R-:W3:Y:S04]  /*22c60*/  LDL R4, [R1+0x13c8] ;  /* 0x0013c80001047983 */ /* 0x000ee80000100800 */
[----:B------:R-:W3:Y:S01]  /*22c70*/  LDL R5, [R1+0x13d0] ;  /* 0x0013d00001057983 */ /* 0x000ee20000100800 */
[----:B------:R-:W-:-:S02]  /*22c80*/  PRMT R29, RZ, 0x7610, R29 ;  /* 0x00007610ff1d7816 */ /* 0x000fc4000000001d */
[----:B---3--:R-:W-:-:S04]  /*22c90*/  @P0 LOP3.LUT R5, R5, R4, RZ, 0x3c, !PT ;  /* 0x0000000405050212 */ /* 0x008fc800078e3cff */
[----:B------:R-:W-:-:S04]  /*22ca0*/  @P0 LOP3.LUT R4, R5, R4, RZ, 0x3c, !PT ;  /* 0x0000000405040212 */ /* 0x000fc800078e3cff */
[----:B------:R-:W-:-:S05]  /*22cb0*/  @P0 LOP3.LUT R5, R5, R4, RZ, 0x3c, !PT ;  /* 0x0000000405050212 */ /* 0x000fca00078e3cff */
[----:B------:R-:W3:Y:S01]  /*22cc0*/  @P0 LDG.E.U8 R29, desc[UR58][R4.64] ;  /* 0x0000003a041d0981 */ /* 0x000ee2000c1e1100 */
[----:B------:R-:W-:-:S03]  /*22cd0*/  ISETP.GT.AND P1, PT, R2, 0x1, PT ;  /* 0x000000010200780c */ /* 0x000fc60003f24270 */
[----:B---3--:R0:W-:Y:S04]  /*22ce0*/  STL [R1+0x94], R29 ;  /* 0x0000941d01007387 */ /* 0x0081e80000100800 */
[----:B0-----:R-:W3:Y:S04]  /*22cf0*/  LDL.LU R29, [R1+0x44b0] ;  /* 0x0044b000011d7983 */ /* 0x001ee80000300800 */
[----:B------:R-:W4:Y:S04]  /*22d00*/  LDL R4, [R1+0x1648] ;  /* 0x0016480001047983 */ /* 0x000f280000100800 */
[----:B------:R-:W4:Y:S01]  /*22d10*/  LDL R5, [R1+0x164c] ;  /* 0x00164c0001057983 */ /* 0x000f220000100800 */
[----:B--2---:R-:W-:-:S02]  /*22d20*/  PRMT R28, RZ, 0x7610, R28 ;  /* 0x00007610ff1c7816 */ /* 0x004fc4000000001c */
[----:B----4-:R-:W-:-:S04]  /*22d30*/  @P1 LOP3.LUT R5, R5, R4, RZ, 0x3c, !PT ;  /* 0x0000000405051212 */ /* 0x010fc800078e3cff */
[----:B------:R-:W-:-:S04]  /*22d40*/  @P1 LOP3.LUT R4, R5, R4, RZ, 0x3c, !PT ;  /* 0x0000000405041212 */ /* 0x000fc800078e3cff */
[----:B------:R-:W-:-:S05]  /*22d50*/  @P1 LOP3.LUT R5, R5, R4, RZ, 0x3c, !PT ;  /* 0x0000000405051212 */ /* 0x000fca00078e3cff */
[----:B------:R-:W2:Y:S04]  /*22d60*/  @P1 LDG.E.U8 R28, desc[UR58][R4.64] ;  /* 0x0000003a041c1981 */ /* 0x000ea8000c1e1100 */
[----:B--2---:R0:W-:Y:S04]  /*22d70*/  STL [R1+0x90], R28 ;  /* 0x0000901c01007387 */ /* 0x0041e80000100800 */
[----:B0-----:R-:W2:Y:S04]  /*22d80*/  LDL.LU R28, [R1+0x44ac] ;  /* 0x0044ac00011c7983 */ /* 0x001ea80000300800 */
[----:B------:R-:W4:Y:S04]  /*22d90*/  LDL R4, [R1+0x1640] ;  /* 0x0016400001047983 */ /* 0x000f280000100800 */
[----:B------:R-:W4:Y:S01]  /*22da0*/  LDL R5, [R1+0x1644] ;  /* 0x0016440001057983 */ /* 0x000f220000100800 */
[----:B---3--:R-:W-:-:S02]  /*22db0*/  PRMT R29, RZ, 0x7610, R29 ;  /* 0x00007610ff1d7816 */ /* 0x008fc4000000001d */
[----:B----4-:R-:W-:-:S04]  /*22dc0*/  @P1 LOP3.LUT R5, R5, R4, RZ, 0x3c, !PT ;  /* 0x0000000405051212 */ /* 0x010fc800078e3cff */
        /* <DEDUP_REMOVED lines=112> */
[----:B------:R-:W-:-:S02]  /*234d0*/  PRMT R27, RZ, 0x7610, R27 ;  /* 0x00007610ff1b7816 */ /* 0x000fc4000000001b */
[----:B----4-:R-:W-:-:S04]  /*234e0*/  @P1 LOP3.LUT R5, R5, R4, RZ, 0x3c, !PT ;  /* 0x0000000405051212 */ /* 0x010fc800078e3cff */
[----:B------:R-:W-:-:S04]  /*234f0*/  @P1 LOP3.LUT R4, R5, R4, RZ, 0x3c, !PT ;  /* 0x0000000405041212 */ /* 0x000fc800078e3cff */
[----:B------:R-:W-:-:S05]  /*23500*/  @P1 LOP3.LUT R5, R5, R4, RZ, 0x3c, !PT ;  /* 0x0000000405051212 */ /* 0x000fca00078e3cff */
[----:B------:R-:W4:Y:S01]  /*23510*/  @P1 LDG.E.U8 R27, desc[UR58][R4.64] ;  /* 0x0000003a041b1981 */ /* 0x000f22000c1e1100 */
[----:B------:R-:W-:-:S03]  /*23520*/  ISETP.GT.AND P2, PT, R2, 0x8, PT ;  /* 0x000000080200780c */ /* 0x000fc60003f44270 */
[----:B----4-:R0:W-:Y:S04]  /*23530*/  STL [R1+0x5c], R27 ;  /* 0x00005c1b01007387 */ /* 0x0101e80000100800 */
[----:B0-----:R-:W4:Y:S04]  /*23540*/  LDL.LU R27, [R1+0x4478] ;  /* 0x00447800011b7983 */ /* 0x001f280000300800 */
[----:B------:R-:W3:Y:S04]  /*23550*/  LDL R4, [R1+0x15d8] ;  /* 0x0015d80001047983 */ /* 0x000ee80000100800 */
[----:B------:R-:W3:Y:S01]  /*23560*/  LDL R5, [R1+0x15dc] ;  /* 0x0015dc0001057983 */ /* 0x000ee20000100800 */
[----:B------:R-:W-:-:S02]  /*23570*/  PRMT R26, RZ, 0x7610, R26 ;  /* 0x00007610ff1a7816 */ /* 0x000fc4000000001a */
[----:B---3--:R-:W-:-:S04]  /*23580*/  @P2 LOP3.LUT R5, R5, R4, RZ, 0x3c, !PT ;  /* 0x0000000405052212 */ /* 0x008fc800078e3cff */
[----:B------:R-:W-:-:S04]  /*23590*/  @P2 LOP3.LUT R4, R5, R4, RZ, 0x3c, !PT ;  /* 0x0000000405042212 */ /* 0x000fc800078e3cff */
[----:B------:R-:W-:-:S05]  /*235a0*/  @P2 LOP3.LUT R5, R5, R4, RZ, 0x3c, !PT ;  /* 0x0000000405052212 */ /* 0x000fca00078e3cff */
[----:B------:R-:W3:Y:S04]  /*235b0*/  @P2 LDG.E.U8 R26, desc[UR58][R4.64] ;  /* 0x0000003a041a2981 */ /* 0x000ee8000c1e1100 */
[----:B---3--:R0:W-:Y:S04]  /*235c0*/  STL [R1+0x58], R26 ;  /* 0x0000581a01007387 */ /* 0x0081e80000100800 */
[----:B0-----:R-:W3:Y:S04]  /*235d0*/  LDL.LU R26, [R1+0x4474] ;  /* 0x00447400011a7983 */ /* 0x001ee80000300800 */
[----:B------:R-:W2:Y:S04]  /*235e0*/  LDL R4, [R1+0x15d0] ;  /* 0x0015d00001047983 */ /* 0x000ea80000100800 */
[----:B------:R-:W2:Y:S01]  /*235f0*/  LDL R5, [R1+0x15d4] ;  /* 0x0015d40001057983 */ /* 0x000ea20000100800 */
[----:B------:R-:W-:-:S02]  /*23600*/  PRMT R25, RZ, 0x7610, R25 ;  /* 0x00007610ff197816 */ /* 0x000fc40000000019 */
[----:B--2---:R-:W-:-:S04]  /*23610*/  @P2 LOP3.LUT R5, R5, R4, RZ, 0x3c, !PT ;  /* 0x0000000405052212 */ /* 0x004fc800078e3cff */
[----:B------:R-:W-:-:S04]  /*23620*/  @P2 LOP3.LUT R4, R5, R4, RZ, 0x3c, !PT ;  /* 0x0000000405042212 */ /* 0x000fc800078e3cff */
[----:B------:R-:W-:-:S05]  /*23630*/  @P2 LOP3.LUT R5, R5, R4, RZ, 0x3c, !PT ;  /* 0x0000000405052212 */ /* 0x000fca00078e3cff */
[----:B------:R-:W2:Y:S01]  /*23640*/  @P2 LDG.E.U8 R25, desc[UR58][R4.64] ;  /* 0x0000003a04192981 */ /* 0x000ea2000c1e1100 */
[----:B------:R-:W-:-:S03]  /*23650*/  ISETP.GT.AND P0, PT, R2, 0x9, PT ;  /* 0x000000090200780c */ /* 0x000fc60003f04270 */
        /* <DEDUP_REMOVED lines=8> */
[----:B------:R-:W4:Y:S04]  /*236e0*/  @P0 LDG.E.U8 R24, desc[UR58][R4.64] ;  /* 0x0000003a04180981 */ /* 0x000f28000c1e1100 */
        /* <DEDUP_REMOVED lines=151> */
[----:B------:R0:W3:Y:S04]  /*24060*/  @P2 LDG.E.U8 R0, desc[UR58][R4.64] ;  /* 0x0000003a04002981 */ /* 0x0000e8000c1e1100 */
[----:B------:R-:W0:Y:S04]  /*24070*/  LDL R4, [R1+0x1540] ;  /* 0x0015400001047983 */ /* 0x000e280000100800 */
[----:B------:R-:W0:Y:S01]  /*24080*/  LDL R5, [R1+0x1544] ;  /* 0x0015440001057983 */ /* 0x000e220000100800 */
[----:B------:R-:W-:Y:S02]  /*24090*/  PRMT R8, RZ, 0x7610, R8 ;  /* 0x00007610ff087816 */ /* 0x000fe40000000008 */
[----:B0-----:R-:W-:-:S04]  /*240a0*/  @P2 LOP3.LUT R5, R5, R4, RZ, 0x3c, !PT ;  /* 0x0000000405052212 */ /* 0x001fc800078e3cff */
[----:B------:R-:W-:-:S04]  /*240b0*/  @P2 LOP3.LUT R4, R5, R4, RZ, 0x3c, !PT ;  /* 0x0000000405042212 */ /* 0x000fc800078e3cff */
[----:B------:R-:W-:-:S05]  /*240c0*/  @P2 LOP3.LUT R5, R5, R4, RZ, 0x3c, !PT ;  /* 0x0000000405052212 */ /* 0x000fca00078e3cff */
[----:B------:R-:W2:Y:S04]  /*240d0*/  @P2 LDG.E.U8 R8, desc[UR58][R4.64] ;  /* 0x0000003a04082981 */ /* 0x000ea8000c1e1100 */
[----:B---3--:R0:W-:Y:S04]  /*240e0*/  STL [R1+0x10], R0 ;  /* 0x0000100001007387 */ /* 0x0081e80000100800 */
[----:B0-----:R-:W3:Y:S04]  /*240f0*/  LDL R0, [R1+0x151c] ;  /* 0x00151c0001007983 */ /* 0x001ee80000100800 */
[----:B--2---:R0:W-:Y:S04]  /*24100*/  STL [R1+0xc], R8 ;  /* 0x00000c0801007387 */ /* 0x0041e80000100800 */
[----:B0-----:R-:W2:Y:S04]  /*24110*/  LDL.LU R8, [R1+0x442c] ;  /* 0x00442c0001087983 */ /* 0x001ea80000300800 */
[----:B------:R-:W4:Y:S04]  /*24120*/  LDL R4, [R1+0x1538] ;  /* 0x0015380001047983 */ /* 0x000f280000100800 */
[----:B------:R-:W4:Y:S01]  /*24130*/  LDL R5, [R1+0x153c] ;  /* 0x00153c0001057983 */ /* 0x000f220000100800 */
[----:B------:R-:W-:-:S02]  /*24140*/  ISETP.GT.AND P0, PT, R2, 0x12, PT ;  /* 0x000000120200780c */ /* 0x000fc40003f04270 */
[----:B------:R-:W-:-:S11]  /*24150*/  PRMT R7, RZ, 0x7610, R7 ;  /* 0x00007610ff077816 */ /* 0x000fd60000000007 */
        /* <DEDUP_REMOVED lines=23> */
[----:B--2---:R0:W-:Y:S04]  /*242d0*/  STL [R1], R3 ;  /* 0x0000000301007387 */ /* 0x0041e80000100800 */
[----:B0-----:R-:W2:Y:S04]  /*242e0*/  LDL.LU R3, [R1+0x4420] ;  /* 0x0044200001037983 */ /* 0x001ea80000300800 */
[----:B------:R-:W4:Y:S04]  /*242f0*/  LDL R4, [R1+0x1520] ;  /* 0x0015200001047983 */ /* 0x000f280000100800 */
[----:B------:R-:W4:Y:S01]  /*24300*/  LDL R5, [R1+0x1524] ;  /* 0x0015240001057983 */ /* 0x000f220000100800 */
[----:B------:R-:W-:-:S02]  /*24310*/  PRMT R29, RZ, 0x7610, R29 ;  /* 0x00007610ff1d7816 */ /* 0x000fc4000000001d */
[----:B------:R-:W-:Y:S02]  /*24320*/  ISETP.GT.AND P2, PT, R2, 0x14, PT ;  /* 0x000000140200780c */ /* 0x000fe40003f44270 */
[----:B----4-:R-:W-:-:S04]  /*24330*/  @P1 LOP3.LUT R5, R5, R4, RZ, 0x3c, !PT ;  /* 0x0000000405051212 */ /* 0x010fc800078e3cff */
[----:B------:R-:W-:-:S04]  /*24340*/  @P1 LOP3.LUT R4, R5, R4, RZ, 0x3c, !PT ;  /* 0x0000000405041212 */ /* 0x000fc800078e3cff */
[----:B------:R-:W-:-:S05]  /*24350*/  @P1 LOP3.LUT R5, R5, R4, RZ, 0x3c, !PT ;  /* 0x0000000405051212 */ /* 0x000fca00078e3cff */
[----:B------:R0:W4:Y:S04]  /*24360*/  @P1 LDG.E.U8 R29, desc[UR58][R4.64] ;  /* 0x0000003a041d1981 */ /* 0x000128000c1e1100 */
[----:B------:R-:W3:Y:S01]  /*24370*/  LDL R5, [R1+0x1518] ;  /* 0x0015180001057983 */ /* 0x000ee20000100800 */
[----:B------:R-:W-:Y:S01]  /*24380*/  PRMT R28, RZ, 0x7610, R28 ;  /* 0x00007610ff1c7816 */ /* 0x000fe2000000001c */
[----:B0-----:R-:W-:Y:S01]  /*24390*/  @P2 IMAD.MOV.U32 R4, RZ, RZ, R0 ;  /* 0x000000ffff042224 */ /* 0x001fe200078e0000 */
[----:B------:R-:W-:Y:S01]  /*243a0*/  PRMT R27, RZ, 0x7610, R27 ;  /* 0x00007610ff1b7816 */ /* 0x000fe2000000001b */
[----:B------:R-:W2:Y:S04]  /*243b0*/  LDL R0, [R1+0x1504] ;  /* 0x0015040001007983 */ /* 0x000ea80000100800 */
[----:B---3--:R-:W3:Y:S04]  /*243c0*/  @P2 LDG.E.U8 R28, desc[UR58][R4.64] ;  /* 0x0000003a041c2981 */ /* 0x008ee8000c1e1100 */
[----:B------:R-:W4:Y:S04]  /*243d0*/  LDL R4, [R1+0x1510] ;  /* 0x0015100001047983 */ /* 0x000f280000100800 */
[----:B------:R-:W4:Y:S04]  /*243e0*/  LDL R5, [R1+0x1514] ;  /* 0x0015140001057983 */ /* 0x000f280000100800 */
[----:B---3--:R0:W-:Y:S01]  /*243f0*/  STL [R1+0x440c], R28 ;  /* 0x00440c1c01007387 */ /* 0x0081e20000100800 */
[----:B------:R-:W-:-:S02]  /*24400*/  ISETP.GT.AND P0, PT, R2, 0x15, PT ;  /* 0x000000150200780c */ /* 0x000fc40003f04270 */
[----:B------:R-:W-:Y:S01]  /*24410*/  PRMT R26, RZ, 0x7610, R26 ;  /* 0x00007610ff1a7816 */ /* 0x000fe2000000001a */
[----:B0-----:R-:W3:Y:S01]  /*24420*/  LDL R28, [R1+0x14fc] ;  /* 0x0014fc00011c7983 */ /* 0x001ee20000100800 */
[----:B----4-:R-:W-:-:S04]  /*24430*/  @P2 LOP3.LUT R5, R5, R4, RZ, 0x3c, !PT ;  /* 0x0000000405052212 */ /* 0x010fc800078e3cff */
[----:B------:R-:W-:-:S04]  /*24440*/  @P2 LOP3.LUT R4, R5, R4, RZ, 0x3c, !PT ;  /* 0x0000000405042212 */ /* 0x000fc800078e3cff */
[----:B------:R-:W-:-:S05]  /*24450*/  @P2 LOP3.LUT R5, R5, R4, RZ, 0x3c, !PT ;  /* 0x0000000405052212 */ /* 0x000fca00078e3cff */
[----:B------:R-:W4:Y:S04]  /*24460*/  @P2 LDG.E.U8 R27, desc[UR58][R4.64] ;  /* 0x0000003a041b2981 */ /* 0x000f28000c1e1100 */
[----:B------:R-:W2:Y:S04]  /*24470*/  LDL R4, [R1+0x1508] ;  /* 0x0015080001047983 */ /* 0x000ea80000100800 */
[----:B------:R-:W2:Y:S04]  /*24480*/  LDL R5, [R1+0x150c] ;  /* 0x00150c0001057983 */ /* 0x000ea80000100800 */
[----:B----4-:R0:W-:Y:S04]  /*24490*/  STL [R1+0x4410], R27 ;  /* 0x0044101b01007387 */ /* 0x0101e80000100800 */
[----:B0-----:R-:W4:Y:S01]  /*244a0*/  LDL R27, [R1+0x1500] ;  /* 0x00150000011b7983 */ /* 0x001f220000100800 */
[----:B--2---:R-:W-:-:S04]  /*244b0*/  @P0 LOP3.LUT R5, R5, R4, RZ, 0x3c, !PT ;  /* 0x0000000405050212 */ /* 0x004fc800078e3cff */
[----:B------:R-:W-:-:S04]  /*244c0*/  @P0 LOP3.LUT R4, R5, R4, RZ, 0x3c, !PT ;  /* 0x0000000405040212 */ /* 0x000fc800078e3cff */
[----:B------:R-:W-:-:S05]  /*244d0*/  @P0 LOP3.LUT R5, R5, R4, RZ, 0x3c, !PT ;  /* 0x0000000405050212 */ /* 0x000fca00078e3cff */
[----:B------:R0:W2:Y:S01]  /*244e0*/  @P0 LDG.E.U8 R26, desc[UR58][R4.64] ;  /* 0x0000003a041a0981 */ /* 0x0000a2000c1e1100 */
[----:B------:R-:W-:Y:S01]  /*244f0*/  PRMT R25, RZ, 0x7610, R25 ;  /* 0x00007610ff197816 */ /* 0x000fe20000000019 */
[----:B0-----:R-:W-:Y:S02]  /*24500*/  @P0 IMAD.MOV.U32 R4, RZ, RZ, R0 ;  /* 0x000000ffff040224 */ /* 0x001fe400078e0000 */
[----:B----4-:R-:W-:-:S05]  /*24510*/  @P0 IMAD.MOV.U32 R5, RZ, RZ, R27 ;  /* 0x000000ffff050224 */ /* 0x010fca00078e001b */
[----:B------:R3:W4:Y:S04]  /*24520*/  @P0 LDG.E.U8 R25, desc[UR58][R4.64] ;  /* 0x0000003a04190981 */ /* 0x000728000c1e1100 */
[----:B--2---:R0:W-:Y:S01]  /*24530*/  STL [R1+0x43fc], R26 ;  /* 0x0043fc1a01007387 */ /* 0x0041e20000100800 */
[----:B------:R-:W-:Y:S02]  /*24540*/  ISETP.GT.AND P1, PT, R2, 0x16, PT ;  /* 0x000000160200780c */ /* 0x000fe40003f24270 */
[----:B------:R-:W-:Y:S01]  /*24550*/  PRMT R24, RZ, 0x7610, R24 ;  /* 0x00007610ff187816 */ /* 0x000fe20000000018 */
[----:B------:R-:W2:Y:S04]  /*24560*/  LDL R27, [R1+0x14c8] ;  /* 0x0014c800011b7983 */ /* 0x000ea80000100800 */
[----:B------:R-:W2:Y:S04]  /*24570*/  LDL R0, [R1+0x14cc] ;  /* 0x0014cc0001007983 */ /* 0x000ea80000100800 */
[----:B0-----:R-:W2:Y:S02]  /*24580*/  LDL R26, [R1+0x14f8] ;  /* 0x0014f800011a7983 */ /* 0x001ea40000100800 */
[----:B---3--:R-:W-:-:S02]  /*24590*/  @P1 IMAD.MOV.U32 R4, RZ, RZ, R28 ;  /* 0x000000ffff041224 */ /* 0x008fc400078e001c */
[----:B----4-:R0:W-:Y:S01]  /*245a0*/  STL [R1+0x4400], R25 ;  /* 0x0044001901007387 */ /* 0x0101e20000100800 */
[----:B------:R-:W-:Y:S02]  /*245b0*/  ISETP.GT.AND P3, PT, R2, 0x18, PT ;  /* 0x000000180200780c */ /* 0x000fe40003f64270 */
[----:B------:R-:W-:Y:S01]  /*245c0*/  PRMT R23, RZ, 0x7610, R23 ;  /* 0x00007610ff177816 */ /* 0x000fe20000000017 */
[----:B------:R-:W3:Y:S04]  /*245d0*/  LDL R28, [R1+0x14c4] ;  /* 0x0014c400011c7983 */ /* 0x000ee80000100800 */
[----:B0-----:R-:W4:Y:S01]  /*245e0*/  LDL R25, [R1+0x14f4] ;  /* 0x0014f40001197983 */ /* 0x001f220000100800 */
[----:B--2---:R-:W-:-:S03]  /*245f0*/  @P1 IMAD.MOV.U32 R5, RZ, RZ, R26 ;  /* 0x000000ffff051224 */ /* 0x004fc600078e001a */
[----:B------:R-:W2:Y:S04]  /*24600*/  LDL R26, [R1+0x14f0] ;  /* 0x0014f000011a7983 */ /* 0x000ea80000100800 */
[----:B------:R-:W3:Y:S04]  /*24610*/  @P1 LDG.E.U8 R24, desc[UR58][R4.64] ;  /* 0x0000003a04181981 */ /* 0x000ee8000c1e1100 */
[----:B------:R-:W4:Y:S04]  /*24620*/  LDL R4, [R1+0x14d8] ;  /* 0x0014d80001047983 */ /* 0x000f280000100800 */
[----:B------:R-:W4:Y:S04]  /*24630*/  LDL R5, [R1+0x14dc] ;  /* 0x0014dc0001057983 */ /* 0x000f280000100800 */
[----:B---3--:R0:W-:Y:S04]  /*24640*/  STL [R1+0x43ec], R24 ;  /* 0x0043ec1801007387 */ /* 0x0081e80000100800 */
[----:B0-----:R-:W3:Y:S01]  /*24650*/  LDL R24, [R1+0x14c0] ;  /* 0x0014c00001187983 */ /* 0x001ee20000100800 */
[----:B----4-:R-:W-:-:S04]  /*24660*/  @P3 LOP3.LUT R5, R5, R4, RZ, 0x3c, !PT ;  /* 0x0000000405053212 */ /* 0x010fc800078e3cff */
[----:B------:R-:W-:-:S04]  /*24670*/  @P3 LOP3.LUT R4, R5, R4, RZ, 0x3c, !PT ;  /* 0x0000000405043212 */ /* 0x000fc800078e3cff */
[----:B------:R-:W-:-:S05]  /*24680*/  @P3 LOP3.LUT R5, R5, R4, RZ, 0x3c, !PT ;  /* 0x0000000405053212 */ /* 0x000fca00078e3cff */
[----:B------:R0:W4:Y:S04]  /*24690*/  @P3 LDG.E.U8 R23, desc[UR58][R4.64] ;  /* 0x0000003a04173981 */ /* 0x000128000c1e1100 */
[----:B------:R-:W0:Y:S04]  /*246a0*/  LDL R4, [R1+0x14d0] ;  /* 0x0014d00001047983 */ /* 0x000e280000100800 */
[----:B------:R-:W0:Y:S01]  /*246b0*/  LDL R5, [R1+0x14d4] ;  /* 0x0014d40001057983 */ /* 0x000e220000100800 */
[----:B------:R-:W-:Y:S02]  /*246c0*/  ISETP.GT.AND P2, PT, R2, 0x19, PT ;  /* 0x000000190200780c */ /* 0x000fe40003f44270 */
[----:B------:R-:W-:-:S02]  /*246d0*/  PRMT R22, RZ, 0x7610, R22 ;  /* 0x00007610ff167816 */ /* 0x000fc40000000016 */
[----:B------:R-:W-:Y:S02]  /*246e0*/  PRMT R21, RZ, 0x7610, R21 ;  /* 0x00007610ff157816 */ /* 0x000fe40000000015 */
[----:B------:R-:W-:Y:S02]  /*246f0*/  PRMT R20, RZ, 0x7610, R20 ;  /* 0x00007610ff147816 */ /* 0x000fe40000000014 */
[----:B------:R-:W-:Y:S02]  /*24700*/  PRMT R19, RZ, 0x7610, R19 ;  /* 0x00007610ff137816 */ /* 0x000fe40000000013 */
[----:B0-----:R-:W-:-:S04]  /*24710*/  @P3 LOP3.LUT R5, R5, R4, RZ, 0x3c, !PT ;  /* 0x0000000405053212 */ /* 0x001fc800078e3cff */
[----:B------:R-:W-:-:S04]  /*24720*/  @P3 LOP3.LUT R4, R5, R4, RZ, 0x3c, !PT ;  /* 0x0000000405043212 */ /* 0x000fc800078e3cff */
[----:B------:R-:W-:-:S05]  /*24730*/  @P3 LOP3.LUT R5, R5, R4, RZ, 0x3c, !PT ;  /* 0x0000000405053212 */ /* 0x000fca00078e3cff */
[----:B------:R0:W4:Y:S02]  /*24740*/  @P3 LDG.E.U8 R22, desc[UR58][R4.64] ;  /* 0x0000003a04163981 */ /* 0x000124000c1e1100 */
[----:B0-----:R-:W-:Y:S02]  /*24750*/  @P2 IMAD.MOV.U32 R4, RZ, RZ, R0 ;  /* 0x000000ffff042224 */ /* 0x001fe400078e0000 */
[----:B------:R-:W-:Y:S01]  /*24760*/  @P2 IMAD.MOV.U32 R5, RZ, RZ, R27 ;  /* 0x000000ffff052224 */ /* 0x000fe200078e001b */
[----:B------:R-:W4:Y:S04]  /*24770*/  LDL R0, [R1+0x14b4] ;  /* 0x0014b40001007983 */ /* 0x000f280000100800 */
[----:B------:R0:W4:Y:S04]  /*24780*/  @P2 LDG.E.U8 R21, desc[UR58][R4.64] ;  /* 0x0000003a04152981 */ /* 0x000128000c1e1100 */
[----:B------:R-:W4:Y:S01]  /*24790*/  LDL R27, [R1+0x14b0] ;  /* 0x0014b000011b7983 */ /* 0x000f220000100800 */
[----:B0-----:R-:W-:-:S02]  /*247a0*/  @P2 IMAD.MOV.U32 R4, RZ, RZ, R28 ;  /* 0x000000ffff042224 */ /* 0x001fc400078e001c */
[----:B---3--:R-:W-:Y:S01]  /*247b0*/  @P2 IMAD.MOV.U32 R5, RZ, RZ, R24 ;  /* 0x000000ffff052224 */ /* 0x008fe200078e0018 */
[----:B------:R-:W-:Y:S01]  /*247c0*/  ISETP.GT.AND P0, PT, R2, 0x1a, PT ;  /* 0x0000001a0200780c */ /* 0x000fe20003f04270 */
[----:B------:R-:W3:Y:S04]  /*247d0*/  LDL R28, [R1+0x1498] ;  /* 0x00149800011c7983 */ /* 0x000ee80000100800 */
[----:B------:R0:W3:Y:S01]  /*247e0*/  @P2 LDG.E.U8 R20, desc[UR58][R4.64] ;  /* 0x0000003a04142981 */ /* 0x0000e2000c1e1100 */
[----:B------:R-:W-:Y:S02]  /*247f0*/  PRMT R18, RZ, 0x7610, R18 ;  /* 0x00007610ff127816 */ /* 0x000fe40000000012 */
[----:B------:R-:W-:Y:S01]  /*24800*/  PRMT R17, RZ, 0x7610, R17 ;  /* 0x00007610ff117816 */ /* 0x000fe20000000011 */
[----:B------:R-:W3:Y:S01]  /*24810*/  LDL R24, [R1+0x149c] ;  /* 0x00149c0001187983 */ /* 0x000ee20000100800 */
[----:B0-----:R-:W-:-:S02]  /*24820*/  @P1 IMAD.MOV.U32 R4, RZ, RZ, R25 ;  /* 0x000000ffff041224 */ /* 0x001fc400078e0019 */
[----:B--2---:R-:W-:Y:S01]  /*24830*/  @P1 IMAD.MOV.U32 R5, RZ, RZ, R26 ;  /* 0x000000ffff051224 */ /* 0x004fe200078e001a */
[----:B------:R-:W2:Y:S04]  /*24840*/  LDL R25, [R1+0x14a4] ;  /* 0x0014a40001197983 */ /* 0x000ea80000100800 */
[----:B------:R-:W4:Y:S04]  /*24850*/  @P1 LDG.E.U8 R19, desc[UR58][R4.64] ;  /* 0x0000003a04131981 */ /* 0x000f28000c1e1100 */
[----:B------:R-:W3:Y:S04]  /*24860*/  LDL R26, [R1+0x14a0] ;  /* 0x0014a000011a7983 */ /* 0x000ee80000100800 */
[----:B------:R-:W2:Y:S04]  /*24870*/  LDL R4, [R1+0x14b8] ;  /* 0x0014b80001047983 */ /* 0x000ea80000100800 */
[----:B------:R-:W2:Y:S04]  /*24880*/  LDL R5, [R1+0x14bc] ;  /* 0x0014bc0001057983 */ /* 0x000ea80000100800 */
[----:B----4-:R0:W-:Y:S04]  /*24890*/  STL [R1+0x43f0], R19 ;  /* 0x0043f01301007387 */ /* 0x0101e80000100800 */
[----:B0-----:R-:W4:Y:S01]  /*248a0*/  LDL R19, [R1+0x14ac] ;  /* 0x0014ac0001137983 */ /* 0x001f220000100800 */
[----:B--2---:R-:W-:-:S04]  /*248b0*/  @P0 LOP3.LUT R5, R5, R4, RZ, 0x3c, !PT ;  /* 0x0000000405050212 */ /* 0x004fc800078e3cff */
[----:B------:R-:W-:-:S04]  /*248c0*/  @P0 LOP3.LUT R4, R5, R4, RZ, 0x3c, !PT ;  /* 0x0000000405040212 */ /* 0x000fc800078e3cff */
[----:B------:R-:W-:-:S05]  /*248d0*/  @P0 LOP3.LUT R5, R5, R4, RZ, 0x3c, !PT ;  /* 0x0000000405050212 */ /* 0x000fca00078e3cff */
[----:B------:R0:W2:Y:S02]  /*248e0*/  @P0 LDG.E.U8 R18, desc[UR58][R4.64] ;  /* 0x0000003a04120981 */ /* 0x0000a4000c1e1100 */
[----:B0-----:R-:W-:Y:S02]  /*248f0*/  @P0 IMAD.MOV.U32 R4, RZ, RZ, R0 ;  /* 0x000000ffff040224 */ /* 0x001fe400078e0000 */
[----:B------:R-:W-:Y:S01]  /*24900*/  @P0 IMAD.MOV.U32 R5, RZ, RZ, R27 ;  /* 0x000000ffff050224 */ /* 0x000fe200078e001b */
[----:B------:R-:W-:Y:S01]  /*24910*/  ISETP.GT.AND P2, PT, R2, 0x1b, PT ;  /* 0x0000001b0200780c */ /* 0x000fe20003f44270 */
[----:B------:R-:W2:Y:S04]  /*24920*/  LDL R27, [R1+0x1490] ;  /* 0x00149000011b7983 */ /* 0x000ea80000100800 */
[----:B------:R4:W2:Y:S01]  /*24930*/  @P0 LDG.E.U8 R17, desc[UR58][R4.64] ;  /* 0x0000003a04110981 */ /* 0x0008a2000c1e1100 */
[----:B------:R-:W-:-:S03]  /*24940*/  PRMT R16, RZ, 0x7610, R16 ;  /* 0x00007610ff107816 */ /* 0x000fc60000000010 */
[----:B------:R-:W2:Y:S04]  /*24950*/  LDL R0, [R1+0x1494] ;  /* 0x0014940001007983 */ /* 0x000ea80000100800 */
[----:B------:R-:W3:Y:S01]  /*24960*/  LDL R5, [R1+0x14a8] ;  /* 0x0014a80001057983 */ /* 0x000ee20000100800 */
[----:B------:R-:W-:Y:S02]  /*24970*/  ISETP.GT.AND P1, PT, R2, 0x1c, PT ;  /* 0x0000001c0200780c */ /* 0x000fe40003f24270 */
[----:B------:R-:W-:Y:S02]  /*24980*/  PRMT R15, RZ, 0x7610, R15 ;  /* 0x00007610ff0f7816 */ /* 0x000fe4000000000f */
[----:B------:R-:W-:Y:S01]  /*24990*/  PRMT R14, RZ, 0x7610, R14 ;  /* 0x00007610ff0e7816 */ /* 0x000fe2000000000e */
[----:B----4-:R-:W-:-:S02]  /*249a0*/  @P2 IMAD.MOV.U32 R4, RZ, RZ, R19 ;  /* 0x000000ffff042224 */ /* 0x010fc400078e0013 */
[----:B------:R-:W4:Y:S04]  /*249b0*/  LDL R19, [R1+0x1484] ;  /* 0x0014840001137983 */ /* 0x000f280000100800 */
[----:B---3--:R0:W3:Y:S02]  /*249c0*/  @P2 LDG.E.U8 R16, desc[UR58][R4.64] ;  /* 0x0000003a04102981 */ /* 0x0080e4000c1e1100 */
[----:B0-----:R-:W-:Y:S02]  /*249d0*/  @P2 IMAD.MOV.U32 R4, RZ, RZ, R25 ;  /* 0x000000ffff042224 */ /* 0x001fe400078e0019 */
[----:B------:R-:W-:Y:S01]  /*249e0*/  @P2 IMAD.MOV.U32 R5, RZ, RZ, R26 ;  /* 0x000000ffff052224 */ /* 0x000fe200078e001a */
[----:B------:R-:W4:Y:S04]  /*249f0*/  LDL R25, [R1+0x148c] ;  /* 0x00148c0001197983 */ /* 0x000f280000100800 */
[----:B------:R-:W3:Y:S04]  /*24a00*/  LDL R26, [R1+0x1488] ;  /* 0x00148800011a7983 */ /* 0x000ee80000100800 */
[----:B------:R0:W3:Y:S02]  /*24a10*/  @P2 LDG.E.U8 R15, desc[UR58][R4.64] ;  /* 0x0000003a040f2981 */ /* 0x0000e4000c1e1100 */
[----:B0-----:R-:W-:-:S02]  /*24a20*/  @P1 IMAD.MOV.U32 R4, RZ, RZ, R24 ;  /* 0x000000ffff041224 */ /* 0x001fc400078e0018 */
[----:B------:R-:W-:Y:S01]  /*24a30*/  @P1 IMAD.MOV.U32 R5, RZ, RZ, R28 ;  /* 0x000000ffff051224 */ /* 0x000fe200078e001c */
[----:B------:R-:W3:Y:S04]  /*24a40*/  LDL R24, [R1+0x1480] ;  /* 0x0014800001187983 */ /* 0x000ee80000100800 */
[----:B------:R2:W3:Y:S01]  /*24a50*/  @P1 LDG.E.U8 R14, desc[UR58][R4.64] ;  /* 0x0000003a040e1981 */ /* 0x0004e2000c1e1100 */
[----:B------:R-:W-:Y:S02]  /*24a60*/  ISETP.GT.AND P3, PT, R2, 0x1d, PT ;  /* 0x0000001d0200780c */ /* 0x000fe40003f64270 */
[----:B------:R-:W-:Y:S02]  /*24a70*/  PRMT R13, RZ, 0x7610, R13 ;  /* 0x00007610ff0d7816 */ /* 0x000fe4000000000d */
[----:B------:R-:W-:Y:S01]  /*24a80*/  PRMT R12, RZ, 0x7610, R12 ;  /* 0x00007610ff0c7816 */ /* 0x000fe2000000000c */
[----:B--2---:R-:W-:-:S02]  /*24a90*/  @P1 IMAD.MOV.U32 R4, RZ, RZ, R0 ;  /* 0x000000ffff041224 */ /* 0x004fc400078e0000 */
[----:B------:R-:W-:-:S05]  /*24aa0*/  @P1 IMAD.MOV.U32 R5, RZ, RZ, R27 ;  /* 0x000000ffff051224 */ /* 0x000fca00078e001b */
[----:B------:R4:W2:Y:S01]  /*24ab0*/  @P1 LDG.E.U8 R13, desc[UR58][R4.64] ;  /* 0x0000003a040d1981 */ /* 0x0008a2000c1e1100 */
[----:B------:R-:W-:Y:S01]  /*24ac0*/  PRMT R11, RZ, 0x7610, R11 ;  /* 0x00007610ff0b7816 */ /* 0x000fe2000000000b */
[----:B----4-:R-:W-:Y:S02]  /*24ad0*/  @P3 IMAD.MOV.U32 R4, RZ, RZ, R25 ;  /* 0x000000ffff043224 */ /* 0x010fe400078e0019 */
[----:B---3--:R-:W-:-:S05]  /*24ae0*/  @P3 IMAD.MOV.U32 R5, RZ, RZ, R26 ;  /* 0x000000ffff053224 */ /* 0x008fca00078e001a */
[----:B------:R0:W3:Y:S02]  /*24af0*/  @P3 LDG.E.U8 R12, desc[UR58][R4.64] ;  /* 0x0000003a040c3981 */ /* 0x0000e4000c1e1100 */
[----:B0-----:R-:W-:Y:S02]  /*24b00*/  @P3 IMAD.MOV.U32 R4, RZ, RZ, R19 ;  /* 0x000000ffff043224 */ /* 0x001fe400078e0013 */
[----:B------:R-:W-:Y:S01]  /*24b10*/  @P3 IMAD.MOV.U32 R5, RZ, RZ, R24 ;  /* 0x000000ffff053224 */ /* 0x000fe200078e0018 */
[----:B------:R0:W-:Y:S04]  /*24b20*/  STL [R1+0x4414], R14 ;  /* 0x0044140e01007387 */ /* 0x0001e80000100800 */
[----:B------:R-:W4:Y:S04]  /*24b30*/  @P3 LDG.E.U8 R11, desc[UR58][R4.64] ;  /* 0x0000003a040b3981 */ /* 0x000f28000c1e1100 */
[----:B------:R-:W4:Y:S04]  /*24b40*/  LDL R0, [R1+0x14ec] ;  /* 0x0014ec0001007983 */ /* 0x000f280000100800 */
[----:B0-----:R-:W4:Y:S01]  /*24b50*/  LDL R14, [R1+0x14e8] ;  /* 0x0014e800010e7983 */ /* 0x001f220000100800 */
[----:B------:R-:W-:-:S03]  /*24b60*/  ISETP.GT.AND P0, PT, R2, 0x17, PT ;  /* 0x000000170200780c */ /* 0x000fc60003f04270 */
[----:B--2---:R0:W-:Y:S04]  /*24b70*/  STL [R1+0x4418], R13 ;  /* 0x0044180d01007387 */ /* 0x0041e80000100800 */
[----:B---3--:R1:W-:Y:S04]  /*24b80*/  STL [R1+0x4404], R12 ;  /* 0x0044040c01007387 */ /* 0x0083e80000100800 */
[----:B------:R-:W2:Y:S04]  /*24b90*/  LDL R27, [R1+0x1478] ;  /* 0x00147800011b7983 */ /* 0x000ea80000100800 */
[----:B------:R-:W3:Y:S04]  /*24ba0*/  LDL R26, [R1+0x147c] ;  /* 0x00147c00011a7983 */ /* 0x000ee80000100800 */
[----:B------:R-:W3:Y:S04]  /*24bb0*/  LDL R25, [R1+0x1470] ;  /* 0x0014700001197983 */ /* 0x000ee80000100800 */
[----:B------:R-:W3:Y:S04]  /*24bc0*/  LDL R24, [R1+0x1474] ;  /* 0x0014740001187983 */ /* 0x000ee80000100800 */
[----:B----4-:R4:W-:Y:S04]  /*24bd0*/  STL [R1+0x4408], R11 ;  /* 0x0044080b01007387 */ /* 0x0109e80000100800 */
[----:B------:R-:W3:Y:S01]  /*24be0*/  LDL R19, [R1+0x14e0] ;  /* 0x0014e00001137983 */ /* 0x000ee20000100800 */
[----:B------:R-:W-:-:S03]  /*24bf0*/  @P0 IMAD.MOV.U32 R5, RZ, RZ, R14 ;  /* 0x000000ffff050224 */ /* 0x000fc600078e000e */
[----:B0-----:R-:W3:Y:S04]  /*24c00*/  LDL R13, [R1+0x1468] ;  /* 0x00146800010d7983 */ /* 0x001ee80000100800 */
[----:B------:R-:W3:Y:S04]  /*24c10*/  LDL R14, [R1+0x14e4] ;  /* 0x0014e400010e7983 */ /* 0x000ee80000100800 */
[----:B-1----:R-:W3:Y:S01]  /*24c20*/  LDL R12, [R1+0x146c] ;  /* 0x00146c00010c7983 */ /* 0x002ee20000100800 */
[----:B------:R-:W-:-:S03]  /*24c30*/  @P0 IMAD.MOV.U32 R4, RZ, RZ, R0 ;  /* 0x000000ffff040224 */ /* 0x000fc600078e0000 */
[----:B----4-:R-:W4:Y:S04]  /*24c40*/  LDL R11, [R1+0x1460] ;  /* 0x00146000010b7983 */ /* 0x010f280000100800 */
[----:B------:R-:W4:Y:S01]  /*24c50*/  LDL R0, [R1+0x1464] ;  /* 0x0014640001007983 */ /* 0x000f220000100800 */
[----:B------:R-:W-:Y:S02]  /*24c60*/  ISETP.GT.AND P2, PT, R2, 0x1e, PT ;  /* 0x0000001e0200780c */ /* 0x000fe40003f44270 */
[----:B------:R-:W-:Y:S02]  /*24c70*/  PRMT R10, RZ, 0x7610, R10 ;  /* 0x00007610ff0a7816 */ /* 0x000fe4000000000a */
[----:B------:R-:W-:-:S04]  /*24c80*/  PRMT R9, RZ, 0x7610, R9 ;  /* 0x00007610ff097816 */ /* 0x000fc80000000009 */
[----:B------:R2:W4:Y:S01]  /*24c90*/  @P0 LDG.E.U8 R10, desc[UR58][R4.64] ;  /* 0x0000003a040a0981 */ /* 0x000522000c1e1100 */
[----:B------:R-:W-:Y:S02]  /*24ca0*/  ISETP.GT.AND P1, PT, R2, 0x1f, PT ;  /* 0x0000001f0200780c */ /* 0x000fe40003f24270 */
[----:B------:R-:W-:Y:S02]  /*24cb0*/  PRMT R8, RZ, 0x7610, R8 ;  /* 0x00007610ff087816 */ /* 0x000fe40000000008 */
[----:B------:R-:W-:Y:S02]  /*24cc0*/  PRMT R7, RZ, 0x7610, R7 ;  /* 0x00007610ff077816 */ /* 0x000fe40000000007 */
[----:B------:R-:W-:Y:S02]  /*24cd0*/  PRMT R6, RZ, 0x7610, R6 ;  /* 0x00007610ff067816 */ /* 0x000fe40000000006 */
[----:B------:R-:W-:Y:S01]  /*24ce0*/  PRMT R3, RZ, 0x7610, R3 ;  /* 0x00007610ff037816 */ /* 0x000fe20000000003 */
[----:B--2---:R-:W-:-:S02]  /*24cf0*/  @P2 IMAD.MOV.U32 R5, RZ, RZ, R27 ;  /* 0x000000ffff052224 */ /* 0x004fc400078e001b */
[----:B---3--:R-:W-:-:S05]  /*24d00*/  @P2 IMAD.MOV.U32 R4, RZ, RZ, R26 ;  /* 0x000000ffff042224 */ /* 0x008fca00078e001a */
[----:B------:R0:W2:Y:S02]  /*24d10*/  @P2 LDG.E.U8 R9, desc[UR58][R4.64] ;  /* 0x0000003a04092981 */ /* 0x0000a4000c1e1100 */
[----:B0-----:R-:W-:Y:S02]  /*24d20*/  @P2 IMAD.MOV.U32 R4, RZ, RZ, R24 ;  /* 0x000000ffff042224 */ /* 0x001fe400078e0018 */
[----:B------:R-:W-:-:S05]  /*24d30*/  @P2 IMAD.MOV.U32 R5, RZ, RZ, R25 ;  /* 0x000000ffff052224 */ /* 0x000fca00078e0019 */
[----:B------:R0:W3:Y:S02]  /*24d40*/  @P2 LDG.E.U8 R8, desc[UR58][R4.64] ;  /* 0x0000003a04082981 */ /* 0x0000e4000c1e1100 */
[----:B0-----:R-:W-:Y:S02]  /*24d50*/  @P0 IMAD.MOV.U32 R4, RZ, RZ, R14 ;  /* 0x000000ffff040224 */ /* 0x001fe400078e000e */
[----:B------:R-:W-:-:S05]  /*24d60*/  @P0 IMAD.MOV.U32 R5, RZ, RZ, R19 ;  /* 0x000000ffff050224 */ /* 0x000fca00078e0013 */
[----:B------:R0:W3:Y:S02]  /*24d70*/  @P0 LDG.E.U8 R7, desc[UR58][R4.64] ;  /* 0x0000003a04070981 */ /* 0x0000e4000c1e1100 */
[----:B0-----:R-:W-:Y:S02]  /*24d80*/  @P1 IMAD.MOV.U32 R4, RZ, RZ, R12 ;  /* 0x000000ffff041224 */ /* 0x001fe400078e000c */
[----:B------:R-:W-:-:S05]  /*24d90*/  @P1 IMAD.MOV.U32 R5, RZ, RZ, R13 ;  /* 0x000000ffff051224 */ /* 0x000fca00078e000d */
[----:B------:R4:W3:Y:S02]  /*24da0*/  @P1 LDG.E.U8 R6, desc[UR58][R4.64] ;  /* 0x0000003a04061981 */ /* 0x0008e4000c1e1100 */
[----:B----4-:R-:W-:Y:S02]  /*24db0*/  @P1 IMAD.MOV.U32 R4, RZ, RZ, R0 ;  /* 0x000000ffff041224 */ /* 0x010fe400078e0000 */
[----:B------:R-:W-:-:S05]  /*24dc0*/  @P1 IMAD.MOV.U32 R5, RZ, RZ, R11 ;  /* 0x000000ffff051224 */ /* 0x000fca00078e000b */
[----:B------:R-:W4:Y:S04]  /*24dd0*/  @P1 LDG.E.U8 R3, desc[UR58][R4.64] ;  /* 0x0000003a04031981 */ /* 0x000f28000c1e1100 */
[----:B------:R-:W-:Y:S01]  /*24de0*/  STL [R1+0x43d8], R10 ;  /* 0x0043d80a01007387 */ /* 0x000fe20000100800 */
[----:B------:R-:W0:Y:S01]  /*24df0*/  S2R R11, SR_TID.X ;  /* 0x00000000000b7919 */ /* 0x000e220000002100 */
[----:B------:R-:W1:Y:S01]  /*24e00*/  S2R R19, SR_TID.X ;  /* 0x0000000000137919 */ /* 0x000e620000002100 */
[----:B------:R-:W-:Y:S06]  /*24e10*/  BAR.SYNC.DEFER_BLOCKING 0x0 ;  /* 0x0000000000007b1d */ /* 0x000fec0000010000 */
[----:B--2---:R-:W-:Y:S04]  /*24e20*/  STL [R1+0x43f4], R9 ;  /* 0x0043f40901007387 */ /* 0x004fe80000100800 */
[----:B---3--:R-:W-:Y:S04]  /*24e30*/  STL [R1+0x43f8], R8 ;  /* 0x0043f80801007387 */ /* 0x008fe80000100800 */
[----:B------:R-:W-:Y:S04]  /*24e40*/  STL [R1+0x43dc], R7 ;  /* 0x0043dc0701007387 */ /* 0x000fe80000100800 */
[----:B------:R2:W-:Y:S04]  /*24e50*/  STL [R1+0x43e0], R6 ;  /* 0x0043e00601007387 */ /* 0x0005e80000100800 */
[----:B------:R-:W3:Y:S04]  /*24e60*/  LDL.LU R25, [R1+0x98] ;  /* 0x0000980001197983 */ /* 0x000ee80000300800 */
[----:B------:R-:W3:Y:S04]  /*24e70*/  LDL.LU R26, [R1+0x94] ;  /* 0x00009400011a7983 */ /* 0x000ee80000300800 */
[----:B--2---:R-:W2:Y:S04]  /*24e80*/  LDL.LU R6, [R1+0x54] ;  /* 0x0000540001067983 */ /* 0x004ea80000300800 */
        /* <DEDUP_REMOVED lines=9> */
[----:B----4-:R4:W-:Y:S04]  /*24f20*/  STL [R1+0x43e4], R3 ;  /* 0x0043e40301007387 */ /* 0x0109e80000100800 */
[----:B----4-:R-:W4:Y:S04]  /*24f30*/  LDL.LU R3, [R1+0x10] ;  /* 0x0000100001037983 */ /* 0x010f280000300800 */
        /* <DEDUP_REMOVED lines=114> */
[----:B0-----:R-:W4:Y:S04]  /*25660*/  LDL.LU R4, [R1+0x4c] ;  /* 0x00004c0001047983 */ /* 0x001f280000300800 */
[----:B------:R-:W-:Y:S04]  /*25670*/  STL [R1+0x4040], R5 ;  /* 0x0040400501007387 */ /* 0x000fe80000100800 */
[----:B------:R-:W-:Y:S04]  /*25680*/  STL [R1+0x43d0], R5 ;  /* 0x0043d00501007387 */ /* 0x000fe80000100800 */
[----:B------:R0:W-:Y:S04]  /*25690*/  STL [R1+0x441c], R5 ;  /* 0x00441c0501007387 */ /* 0x0001e80000100800 */
[----:B0-----:R-:W2:Y:S01]  /*256a0*/  LDL.LU R5, [R1+0x58] ;  /* 0x0000580001057983 */ /* 0x001ea20000300800 */
[----:B------:R-:W-:-:S02]  /*256b0*/  LOP3.LUT R0, R11, 0x3f, RZ, 0xc0, !PT ;  /* 0x0000003f0b007812 */ /* 0x000fc400078ec0ff */
[C---:B-1----:R-:W-:Y:S02]  /*256c0*/  LOP3.LUT R12, R19.reuse, 0x1f, RZ, 0xc0, !PT ;  /* 0x0000001f130c7812 */ /* 0x042fe400078ec0ff */
[----:B------:R-:W-:Y:S01]  /*256d0*/  LOP3.LUT R19, R19, 0x3f, RZ, 0xc0, !PT ;  /* 0x0000003f13137812 */ /* 0x000fe200078ec0ff */
[----:B---3--:R0:W-:Y:S04]  /*256e0*/  STS.U8 [R0+UR4], R25 ;  /* 0x0000001900007988 */ /* 0x0081e80008000004 */
[----:B------:R1:W-:Y:S01]  /*256f0*/  STS.U8 [R0+UR4+0x40], R26 ;  /* 0x0000401a00007988 */ /* 0x0003e20008000004 */
[----:B------:R-:W-:-:S03]  /*25700*/  ISETP.GE.AND P0, PT, R12, R2, PT ;  /* 0x000000020c00720c */ /* 0x000fc60003f06270 */
[----:B------:R-:W3:Y:S04]  /*25710*/  LDL.LU R12, [R1+0x44] ;  /* 0x00004400010c7983 */ /* 0x000ee80000300800 */
[----:B0-----:R-:W3:Y:S04]  /*25720*/  LDL.LU R25, [R1+0x8] ;  /* 0x0000080001197983 */ /* 0x001ee80000300800 */
[----:B-1----:R-:W3:Y:S04]  /*25730*/  LDL.LU R26, [R1+0x4] ;  /* 0x00000400011a7983 */ /* 0x002ee80000300800 */
[----:B--2---:R-:W-:Y:S04]  /*25740*/  STS.U8 [R0+UR4+0x440], R5 ;  /* 0x0004400500007988 */ /* 0x004fe80008000004 */
[----:B------:R0:W-:Y:S04]  /*25750*/  STS.U8 [R0+UR4+0x400], R6 ;  /* 0x0004000600007988 */ /* 0x0001e80008000004 */
[----:B------:R-:W-:Y:S04]  /*25760*/  STS.U8 [R0+UR4+0x800], R7 ;  /* 0x0008000700007988 */ /* 0x000fe80008000004 */
[----:B------:R1:W-:Y:S01]  /*25770*/  STS.U8 [R0+UR4+0x840], R9 ;  /* 0x0008400900007988 */ /* 0x0003e20008000004 */
[----:B0-----:R-:W-:-:S03]  /*25780*/  LOP3.LUT R6, R19, 0x8, RZ, 0x3c, !PT ;  /* 0x0000000813067812 */ /* 0x001fc600078e3cff */
[----:B------:R-:W-:Y:S04]  /*25790*/  STS.U8 [R0+UR4+0xc40], R23 ;  /* 0x000c401700007988 */ /* 0x000fe80008000004 */
[----:B------:R-:W-:Y:S04]  /*257a0*/  STS.U8 [R0+UR4+0xc00], R22 ;  /* 0x000c001600007988 */ /* 0x000fe80008000004 */
[----:B------:R0:W-:Y:S04]  /*257b0*/  STS.U8 [R6+UR4+0x80], R10 ;  /* 0x0000800a06007988 */ /* 0x0001e80008000004 */
[----:B-1----:R-:W2:Y:S04]  /*257c0*/  LDL.LU R9, [R1+0x80] ;  /* 0x0000800001097983 */ /* 0x002ea80000300800 */
[----:B------:R-:W2:Y:S01]  /*257d0*/  LDL.LU R19, [R1+0x7c] ;  /* 0x00007c0001137983 */ /* 0x000ea20000300800 */
[----:B0-----:R-:W0:Y:S03]  /*257e0*/  S2R R10, SR_TID.X ;  /* 0x00000000000a7919 */ /* 0x001e260000002100 */
[----:B------:R1:W-:Y:S04]  /*257f0*/  STS.U8 [R6+UR4+0xc0], R24 ;  /* 0x0000c01806007988 */ /* 0x0003e80008000004 */
[----:B------:R4:W-:Y:S04]  /*25800*/  STS.U8 [R6+UR4+0x4c0], R8 ;  /* 0x0004c00806007988 */ /* 0x0009e80008000004 */
[----:B-1----:R-:W2:Y:S04]  /*25810*/  LDL.LU R24, [R1+0x40] ;  /* 0x0000400001187983 */ /* 0x002ea80000300800 */
[----:B----4-:R-:W4:Y:S04]  /*25820*/  LDL.LU R8, [R1+0x3c] ;  /* 0x00003c0001087983 */ /* 0x010f280000300800 */
[----:B------:R-:W-:Y:S04]  /*25830*/  STS.U8 [R6+UR4+0x480], R4 ;  /* 0x0004800406007988 */ /* 0x000fe80008000004 */
[----:B------:R-:W-:Y:S01]  /*25840*/  STS.U8 [R6+UR4+0x880], R3 ;  /* 0x0008800306007988 */ /* 0x000fe20008000004 */
[----:B0-----:R-:W-:-:S03]  /*25850*/  LOP3.LUT R7, R10, 0x3f, RZ, 0xc0, !PT ;  /* 0x0000003f0a077812 */ /* 0x001fc600078ec0ff */
[----:B------:R0:W-:Y:S01]  /*25860*/  STS.U8 [R6+UR4+0x8c0], R13 ;  /* 0x0008c00d06007988 */ /* 0x0001e20008000004 */
[----:B------:R-:W-:-:S03]  /*25870*/  LOP3.LUT R2, R7, 0x10, RZ, 0x3c, !PT ;  /* 0x0000001007027812 */ /* 0x000fc600078e3cff */
[----:B------:R-:W4:Y:S04]  /*25880*/  LDL.LU R10, [R1] ;  /* 0x00000000010a7983 */ /* 0x000f280000300800 */
[----:B------:R-:W-:Y:S04]  /*25890*/  STS.U8 [R6+UR4+0xcc0], R21 ;  /* 0x000cc01506007988 */ /* 0x000fe80008000004 */
[----:B------:R-:W-:Y:S04]  /*258a0*/  STS.U8 [R6+UR4+0xc80], R20 ;  /* 0x000c801406007988 */ /* 0x000fe80008000004 */
[----:B------:R1:W-:Y:S04]  /*258b0*/  STS.U8 [R2+UR4+0x100], R14 ;  /* 0x0001000e02007988 */ /* 0x0003e80008000004 */
[----:B0-----:R-:W4:Y:S04]  /*258c0*/  LDL.LU R13, [R1+0x78] ;  /* 0x00007800010d7983 */ /* 0x001f280000300800 */
[----:B------:R0:W-:Y:S04]  /*258d0*/  STS.U8 [R2+UR4+0x140], R27 ;  /* 0x0001401b02007988 */ /* 0x0001e80008000004 */
[----:B-1----:R-:W4:Y:S04]  /*258e0*/  LDL.LU R14, [R1+0x74] ;  /* 0x00007400010e7983 */ /* 0x002f280000300800 */
[----:B------:R1:W-:Y:S04]  /*258f0*/  STS.U8 [R2+UR4+0x540], R28 ;  /* 0x0005401c02007988 */ /* 0x0003e80008000004 */
[----:B0-----:R-:W4:Y:S04]  /*25900*/  LDL.LU R27, [R1+0x38] ;  /* 0x00003800011b7983 */ /* 0x001f280000300800 */
[----:B-1----:R-:W4:Y:S01]  /*25910*/  LDL.LU R28, [R1+0x34] ;  /* 0x00003400011c7983 */ /* 0x002f220000300800 */
[----:B------:R-:W-:-:S03]  /*25920*/  LOP3.LUT R5, R7, 0x18, RZ, 0x3c, !PT ;  /* 0x0000001807057812 */ /* 0x000fc600078e3cff */
[----:B---3--:R0:W-:Y:S04]  /*25930*/  STS.U8 [R2+UR4+0x500], R12 ;  /* 0x0005000c02007988 */ /* 0x0081e80008000004 */
[----:B------:R1:W-:Y:S04]  /*25940*/  STS.U8 [R2+UR4+0x900], R25 ;  /* 0x0009001902007988 */ /* 0x0003e80008000004 */
[----:B------:R3:W-:Y:S04]  /*25950*/  STS.U8 [R2+UR4+0x940], R26 ;  /* 0x0009401a02007988 */ /* 0x0007e80008000004 */
[----:B------:R-:W-:Y:S04]  /*25960*/  STS.U8 [R2+UR4+0xd40], R18 ;  /* 0x000d401202007988 */ /* 0x000fe80008000004 */
[----:B------:R-:W-:Y:S04]  /*25970*/  STS.U8 [R2+UR4+0xd00], R17 ;  /* 0x000d001102007988 */ /* 0x000fe80008000004 */
[----:B0-----:R-:W4:Y:S04]  /*25980*/  LDL.LU R12, [R1+0x70] ;  /* 0x00007000010c7983 */ /* 0x001f280000300800 */
[----:B-1----:R-:W4:Y:S04]  /*25990*/  LDL.LU R25, [R1+0x6c] ;  /* 0x00006c0001197983 */ /* 0x002f280000300800 */
[----:B---3--:R-:W3:Y:S04]  /*259a0*/  LDL.LU R26, [R1+0x30] ;  /* 0x00003000011a7983 */ /* 0x008ee80000300800 */
[----:B------:R-:W3:Y:S04]  /*259b0*/  LDL.LU R4, [R1+0x2c] ;  /* 0x00002c0001047983 */ /* 0x000ee80000300800 */
[----:B--2---:R0:W-:Y:S04]  /*259c0*/  STS.U8 [R5+UR4+0x180], R9 ;  /* 0x0001800905007988 */ /* 0x0041e80008000004 */
[----:B------:R1:W-:Y:S04]  /*259d0*/  STS.U8 [R5+UR4+0x1c0], R19 ;  /* 0x0001c01305007988 */ /* 0x0003e80008000004 */
[----:B0-----:R-:W2:Y:S04]  /*259e0*/  LDL.LU R9, [R1+0x68] ;  /* 0x0000680001097983 */ /* 0x001ea80000300800 */
[----:B-1----:R-:W2:Y:S04]  /*259f0*/  LDL.LU R19, [R1+0x64] ;  /* 0x0000640001137983 */ /* 0x002ea80000300800 */
[----:B------:R-:W2:Y:S04]  /*25a00*/  LDL.LU R2, [R1+0x28] ;  /* 0x0000280001027983 */ /* 0x000ea80000300800 */
[----:B------:R0:W-:Y:S04]  /*25a10*/  STS.U8 [R5+UR4+0x5c0], R24 ;  /* 0x0005c01805007988 */ /* 0x0001e80008000004 */
[----:B----4-:R1:W-:Y:S04]  /*25a20*/  STS.U8 [R5+UR4+0x580], R8 ;  /* 0x0005800805007988 */ /* 0x0103e80008000004 */
[----:B0-----:R-:W4:Y:S01]  /*25a30*/  LDL.LU R24, [R1+0x24] ;  /* 0x0000240001187983 */ /* 0x001f220000300800 */
[----:B-1----:R-:W-:-:S03]  /*25a40*/  LOP3.LUT R8, R11, 0x3f, RZ, 0xc0, !PT ;  /* 0x0000003f0b087812 */ /* 0x002fc600078ec0ff */
[----:B------:R-:W4:Y:S01]  /*25a50*/  LDL.LU R3, [R1+0x60] ;  /* 0x0000600001037983 */ /* 0x000f220000300800 */
[----:B------:R-:W-:-:S03]  /*25a60*/  LOP3.LUT R11, R8, 0x20, RZ, 0x3c, !PT ;  /* 0x00000020080b7812 */ /* 0x000fc600078e3cff */
[----:B------:R-:W4:Y:S04]  /*25a70*/  LDL.LU R6, [R1+0x5c] ;  /* 0x00005c0001067983 */ /* 0x000f280000300800 */
[----:B------:R0:W-:Y:S04]  /*25a80*/  STS.U8 [R5+UR4+0x980], R10 ;  /* 0x0009800a05007988 */ /* 0x0001e80008000004 */
[----:B------:R-:W-:Y:S04]  /*25a90*/  STS.U8 [R5+UR4+0x9c0], R29 ;  /* 0x0009c01d05007988 */ /* 0x000fe80008000004 */
[----:B------:R-:W4:Y:S04]  /*25aa0*/  LDL.LU R7, [R1+0x20] ;  /* 0x0000200001077983 */ /* 0x000f280000300800 */
[----:B------:R-:W-:Y:S04]  /*25ab0*/  STS.U8 [R5+UR4+0xdc0], R16 ;  /* 0x000dc01005007988 */ /* 0x000fe80008000004 */
[----:B0-----:R-:W4:Y:S04]  /*25ac0*/  LDL.LU R10, [R1+0x1c] ;  /* 0x00001c00010a7983 */ /* 0x001f280000300800 */
[----:B------:R0:W-:Y:S04]  /*25ad0*/  STS.U8 [R5+UR4+0xd80], R15 ;  /* 0x000d800f05007988 */ /* 0x0001e80008000004 */
[----:B------:R1:W-:Y:S04]  /*25ae0*/  STS.U8 [R11+UR4+0x200], R13 ;  /* 0x0002000d0b007988 */ /* 0x0003e80008000004 */
[----:B------:R1:W-:Y:S04]  /*25af0*/  STS.U8 [R11+UR4+0x240], R14 ;  /* 0x0002400e0b007988 */ /* 0x0003e80008000004 */
[----:B0-----:R-:W4:Y:S04]  /*25b00*/  LDL.LU R5, [R1+0x441c] ;  /* 0x00441c0001057983 */ /* 0x001f280000300800 */
[----:B-1----:R-:W3:Y:S04]  /*25b10*/  LDL.LU R13, [R1+0x4418] ;  /* 0x00441800010d7983 */ /* 0x002ee80000300800 */
[----:B------:R-:W2:Y:S04]  /*25b20*/  LDL.LU R14, [R1+0x4414] ;  /* 0x00441400010e7983 */ /* 0x000ea80000300800 */
[----:B------:R0:W-:Y:S04]  /*25b30*/  STS.U8 [R11+UR4+0x640], R27 ;  /* 0x0006401b0b007988 */ /* 0x0001e80008000004 */
[----:B------:R1:W-:Y:S04]  /*25b40*/  STS.U8 [R11+UR4+0x600], R28 ;  /* 0x0006001c0b007988 */ /* 0x0003e80008000004 */
[----:B0-----:R-:W4:Y:S04]  /*25b50*/  LDL.LU R27, [R1+0x4410] ;  /* 0x00441000011b7983 */ /* 0x001f280000300800 */
[----:B-1----:R-:W3:Y:S01]  /*25b60*/  LDL.LU R28, [R1+0x440c] ;  /* 0x00440c00011c7983 */ /* 0x002ee20000300800 */
[----:B------:R-:W-:-:S03]  /*25b70*/  LOP3.LUT R8, R8, 0x28, RZ, 0x3c, !PT ;  /* 0x0000002808087812 */ /* 0x000fc600078e3cff */
[----:B---3--:R-:W-:Y:S04]  /*25b80*/  STS.U8 [R11+UR4+0xa00], R28 ;  /* 0x000a001c0b007988 */ /* 0x008fe80008000004 */
[----:B----4-:R-:W-:Y:S04]  /*25b90*/  STS.U8 [R11+UR4+0xa40], R27 ;  /* 0x000a401b0b007988 */ /* 0x010fe80008000004 */
[----:B--2---:R-:W-:Y:S04]  /*25ba0*/  STS.U8 [R11+UR4+0xe40], R14 ;  /* 0x000e400e0b007988 */ /* 0x004fe80008000004 */
[----:B------:R0:W-:Y:S04]  /*25bb0*/  STS.U8 [R11+UR4+0xe00], R13 ;  /* 0x000e000d0b007988 */ /* 0x0001e80008000004 */
[----:B------:R1:W-:Y:S04]  /*25bc0*/  STS.U8 [R8+UR4+0x280], R12 ;  /* 0x0002800c08007988 */ /* 0x0003e80008000004 */
[----:B------:R2:W-:Y:S04]  /*25bd0*/  STS.U8 [R8+UR4+0x2c0], R25 ;  /* 0x0002c01908007988 */ /* 0x0005e80008000004 */
[----:B0-----:R-:W3:Y:S04]  /*25be0*/  LDL.LU R11, [R1+0x4408] ;  /* 0x00440800010b7983 */ /* 0x001ee80000300800 */
[----:B-1----:R-:W4:Y:S04]  /*25bf0*/  LDL.LU R12, [R1+0x4404] ;  /* 0x00440400010c7983 */ /* 0x002f280000300800 */
[----:B--2---:R-:W2:Y:S04]  /*25c00*/  LDL.LU R25, [R1+0x4400] ;  /* 0x0044000001197983 */ /* 0x004ea80000300800 */
[----:B------:R0:W-:Y:S04]  /*25c10*/  STS.U8 [R8+UR4+0x6c0], R26 ;  /* 0x0006c01a08007988 */ /* 0x0001e80008000004 */
[----:B0-----:R-:W3:Y:S04]  /*25c20*/  LDL.LU R26, [R1+0x43fc] ;  /* 0x0043fc00011a7983 */ /* 0x001ee80000300800 */
[----:B------:R0:W-:Y:S02]  /*25c30*/  STS.U8 [R8+UR4+0x680], R4 ;  /* 0x0006800408007988 */ /* 0x0001e40008000004 */
[----:B0-----:R-:W-:-:S02]  /*25c40*/  LOP3.LUT R4, R0, 0x30, RZ, 0x3c, !PT ;  /* 0x0000003000047812 */ /* 0x001fc400078e3cff */
[----:B---3--:R-:W-:Y:S04]  /*25c50*/  STS.U8 [R8+UR4+0xa80], R26 ;  /* 0x000a801a08007988 */ /* 0x008fe80008000004 */
[----:B--2---:R-:W-:Y:S04]  /*25c60*/  STS.U8 [R8+UR4+0xac0], R25 ;  /* 0x000ac01908007988 */ /* 0x004fe80008000004 */
[----:B----4-:R-:W-:Y:S04]  /*25c70*/  STS.U8 [R8+UR4+0xec0], R12 ;  /* 0x000ec00c08007988 */ /* 0x010fe80008000004 */
[----:B------:R0:W-:Y:S04]  /*25c80*/  STS.U8 [R8+UR4+0xe80], R11 ;  /* 0x000e800b08007988 */ /* 0x0001e80008000004 */
[----:B------:R1:W-:Y:S04]  /*25c90*/  STS.U8 [R4+UR4+0x300], R9 ;  /* 0x0003000904007988 */ /* 0x0003e80008000004 */
[----:B------:R2:W-:Y:S04]  /*25ca0*/  STS.U8 [R4+UR4+0x340], R19 ;  /* 0x0003401304007988 */ /* 0x0005e80008000004 */
[----:B0-----:R-:W3:Y:S04]  /*25cb0*/  LDL.LU R8, [R1+0x43f8] ;  /* 0x0043f80001087983 */ /* 0x001ee80000300800 */
[----:B-1----:R-:W4:Y:S04]  /*25cc0*/  LDL.LU R9, [R1+0x43f4] ;  /* 0x0043f40001097983 */ /* 0x002f280000300800 */
[----:B--2---:R-:W2:Y:S04]  /*25cd0*/  LDL.LU R19, [R1+0x43f0] ;  /* 0x0043f00001137983 */ /* 0x004ea80000300800 */
[----:B------:R0:W-:Y:S04]  /*25ce0*/  STS.U8 [R4+UR4+0x740], R2 ;  /* 0x0007400204007988 */ /* 0x0001e80008000004 */
[----:B------:R1:W-:Y:S04]  /*25cf0*/  STS.U8 [R4+UR4+0x700], R24 ;  /* 0x0007001804007988 */ /* 0x0003e80008000004 */
[----:B0-----:R-:W3:Y:S04]  /*25d00*/  LDL R2, [R1+0x1e30] ;  /* 0x001e300001027983 */ /* 0x001ee80000100800 */
[----:B-1----:R-:W4:Y:S01]  /*25d10*/  LDL.LU R24, [R1+0x43ec] ;  /* 0x0043ec0001187983 */ /* 0x002f220000300800 */
[----:B------:R-:W-:-:S03]  /*25d20*/  LOP3.LUT R0, R0, 0x38, RZ, 0x3c, !PT ;  /* 0x0000003800007812 */ /* 0x000fc600078e3cff */
[----:B----4-:R-:W-:Y:S04]  /*25d30*/  STS.U8 [R4+UR4+0xb00], R24 ;  /* 0x000b001804007988 */ /* 0x010fe80008000004 */
[----:B--2---:R-:W-:Y:S04]  /*25d40*/  STS.U8 [R4+UR4+0xb40], R19 ;  /* 0x000b401304007988 */ /* 0x004fe80008000004 */
[----:B------:R-:W-:Y:S04]  /*25d50*/  STS.U8 [R4+UR4+0xf40], R9 ;  /* 0x000f400904007988 */ /* 0x000fe80008000004 */
[----:B---3--:R0:W-:Y:S04]  /*25d60*/  STS.U8 [R4+UR4+0xf00], R8 ;  /* 0x000f000804007988 */ /* 0x0081e80008000004 */
[----:B------:R1:W-:Y:S04]  /*25d70*/  STS.U8 [R0+UR4+0x380], R3 ;  /* 0x0003800300007988 */ /* 0x0003e80008000004 */
[----:B------:R2:W-:Y:S04]  /*25d80*/  STS.U8 [R0+UR4+0x3c0], R6 ;  /* 0x0003c00600007988 */ /* 0x0005e80008000004 */
[----:B0-----:R-:W3:Y:S04]  /*25d90*/  LDL.LU R4, [R1+0x43e8] ;  /* 0x0043e80001047983 */ /* 0x001ee80000300800 */
[----:B-1----:R-:W4:Y:S04]  /*25da0*/  LDL.LU R3, [R1+0x43e4] ;  /* 0x0043e40001037983 */ /* 0x002f280000300800 */
[----:B--2---:R-:W2:Y:S04]  /*25db0*/  LDL.LU R6, [R1+0x43e0] ;  /* 0x0043e00001067983 */ /* 0x004ea80000300800 */
[----:B------:R0:W-:Y:S04]  /*25dc0*/  STS.U8 [R0+UR4+0x7c0], R7 ;  /* 0x0007c00700007988 */ /* 0x0001e80008000004 */
[----:B------:R1:W-:Y:S04]  /*25dd0*/  STS.U8 [R0+UR4+0x780], R10 ;  /* 0x0007800a00007988 */ /* 0x0003e80008000004 */
[----:B0-----:R-:W3:Y:S04]  /*25de0*/  LDL.LU R7, [R1+0x43dc] ;  /* 0x0043dc0001077983 */ /* 0x001ee80000300800 */
[----:B-1----:R-:W4:Y:S01]  /*25df0*/  LDL.LU R10, [R1+0x43d8] ;  /* 0x0043d800010a7983 */ /* 0x002f220000300800 */
[----:B------:R-:W-:-:S03]  /*25e00*/  PRMT R5, RZ, 0x7610, R5 ;  /* 0x00007610ff057816 */ /* 0x000fc60000000005 */
[----:B----4-:R-:W-:Y:S04]  /*25e10*/  STS.U8 [R0+UR4+0xb80], R10 ;  /* 0x000b800a00007988 */ /* 0x010fe80008000004 */
[----:B---3--:R-:W-:Y:S04]  /*25e20*/  STS.U8 [R0+UR4+0xbc0], R7 ;  /* 0x000bc00700007988 */ /* 0x008fe80008000004 */
[----:B--2---:R-:W-:Y:S04]  /*25e30*/  STS.U8 [R0+UR4+0xfc0], R6 ;  /* 0x000fc00600007988 */ /* 0x004fe80008000004 */
[----:B------:R0:W-:Y:S04]  /*25e40*/  STS.U8 [R0+UR4+0xf80], R3 ;  /* 0x000f800300007988 */ /* 0x0001e80008000004 */
[----:B0-----:R-:W2:Y:S04]  /*25e50*/  LDL.LU R0, [R1+0x43d4] ;  /* 0x0043d40001007983 */ /* 0x001ea80000300800 */
[----:B------:R-:W3:Y:S01]  /*25e60*/  LDL R3, [R1+0x1e28] ;  /* 0x001e280001037983 */ /* 0x000ee20000100800 */
[----:B------:R-:W-:Y:S06]  /*25e70*/  BAR.SYNC.DEFER_BLOCKING 0x0 ;  /* 0x0000000000007b1d */ /* 0x000fec0000010000 */
[----:B---3--:R-:W3:Y:S04]  /*25e80*/  @!P0 LDG.E.U8 R5, desc[UR58][R2.64] ;  /* 0x0000003a02058981 */ /* 0x008ee8000c1e1100 */
[----:B---3--:R0:W-:Y:S04]  /*25e90*/  STL [R1+0x13a4], R5 ;  /* 0x0013a40501007387 */ /* 0x0081e80000100800 */
[----:B0-----:R-:W3:Y:S04]  /*25ea0*/  LDL.LU R5, [R1+0x43d0] ;  /* 0x0043d00001057983 */ /* 0x001ee80000300800 */
[----:B------:R-:W4:Y:S04]  /*25eb0*/  LDL R2, [R1+0x1d60] ;  /* 0x001d600001027983 */ /* 0x000f280000100800 */
[----:B------:R-:W4:Y:S01]  /*25ec0*/  LDL R3, [R1+0x1d64] ;  /* 0x001d640001037983 */ /* 0x000f220000100800 */
[----:B--2---:R-:W-:-:S02]  /*25ed0*/  PRMT R0, RZ, 0x7610, R0 ;  /* 0x00007610ff007816 */ /* 0x004fc40000000000 */
[----:B----4-:R-:W-:-:S04]  /*25ee0*/  @!P0 LOP3.LUT R3, R3, R2, RZ, 0x3c, !PT ;  /* 0x0000000203038212 */ /* 0x010fc800078e3cff */
[----:B------:R-:W-:-:S04]  /*25ef0*/  @!P0 LOP3.LUT R2, R3, R2, RZ, 0x3c, !PT ;  /* 0x0000000203028212 */ /* 0x000fc800078e3cff */
[----:B------:R-:W-:-:S05]  /*25f00*/  @!P0 LOP3.LUT R3, R3, R2, RZ, 0x3c, !PT ;  /* 0x0000000203038212 */ /* 0x000fca00078e3cff */
[----:B------:R-:W2:Y:S04]  /*25f10*/  @!P0 LDG.E.U8 R0, desc[UR58][R2.64] ;  /* 0x0000003a02008981 */ /* 0x000ea8000c1e1100 */
[----:B--2---:R0:W-:Y:S04]  /*25f20*/  STL [R1+0x13ac], R0 ;  /* 0x0013ac0001007387 */ /* 0x0041e80000100800 */
[----:B0-----:R-:W2:Y:S04]  /*25f30*/  LDL.LU R0, [R1+0x43cc] ;  /* 0x0043cc0001007983 */ /* 0x001ea80000300800 */
[----:B------:R-:W4:Y:S04]  /*25f40*/  LDL R2, [R1+0x145c] ;  /* 0x00145c0001027983 */ /* 0x000f280000100800 */
[----:B------:R-:W4:Y:S01]  /*25f50*/  LDL R3, [R1+0x1668] ;  /* 0x0016680001037983 */ /* 0x000f220000100800 */
[----:B------:R-:W-:-:S02]  /*25f60*/  PRMT R4, RZ, 0x7610, R4 ;  /* 0x00007610ff047816 */ /* 0x000fc40000000004 */
[----:B----4-:R-:W-:-:S04]  /*25f70*/  @!P0 LOP3.LUT R3, R3, R2, RZ, 0x3c, !PT ;  /* 0x0000000203038212 */ /* 0x010fc800078e3cff */
[----:B------:R-:W-:-:S04]  /*25f80*/  @!P0 LOP3.LUT R2, R3, R2, RZ, 0x3c, !PT ;  /* 0x0000000203028212 */ /* 0x000fc800078e3cff */
[----:B------:R-:W-:-:S05]  /*25f90*/  @!P0 LOP3.LUT R3, R3, R2, RZ, 0x3c, !PT ;  /* 0x0000000203038212 */ /* 0x000fca00078e3cff */
[----:B------:R-:W4:Y:S04]  /*25fa0*/  @!P0 LDG.E.U8 R4, desc[UR58][R2.64] ;  /* 0x0000003a02048981 */ /* 0x000f28000c1e1100 */
[----:B----4-:R0:W-:Y:S04]  /*25fb0*/  STL [R1+0x13a8], R4 ;  /* 0x0013a80401007387 */ /* 0x0101e80000100800 */
[----:B0-----:R-:W4:Y:S04]  /*25fc0*/  LDL.LU R4, [R1+0x43c8] ;  /* 0x0043c80001047983 */ /* 0x001f280000300800 */
[----:B------:R-:W3:Y:S04]  /*25fd0*/  LDL R2, [R1+0x1664] ;  /* 0x0016640001027983 */ /* 0x000ee80000100800 */
[----:B------:R-:W3:Y:S01]  /*25fe0*/  LDL R3, [R1+0x1d5c] ;  /* 0x001d5c0001037983 */ /* 0x000ee20000100800 */
[----:B--2---:R-:W-:-:S02]  /*25ff0*/  PRMT R0, RZ, 0x7610, R0 ;  /* 0x00007610ff007816 */ /* 0x004fc40000000000 */
[----:B---3--:R-:W-:-:S04]  /*26000*/  @!P0 LOP3.LUT R3, R3, R2, RZ, 0x3c, !PT ;  /* 0x0000000203038212 */ /* 0x008fc800078e3cff */
[----:B------:R-:W-:-:S04]  /*26010*/  @!P0 LOP3.LUT R2, R3, R2, RZ, 0x3c, !PT ;  /* 0x0000000203028212 */ /* 0x000fc800078e3cff */
[----:B------:R-:W-:-:S05]  /*26020*/  @!P0 LOP3.LUT R3, R3, R2, RZ, 0x3c, !PT ;  /* 0x0000000203038212 */ /* 0x000fca00078e3cff */
[----:B------:R-:W2:Y:S04]  /*26030*/  @!P0 LDG.E.U8 R0, desc[UR58][R2.64] ;  /* 0x0000003a02008981 */ /* 0x000ea8000c1e1100 */
[----:B--2---:R0:W-:Y:S04]  /*26040*/  STL [R1+0x13a0], R0 ;  /* 0x0013a00001007387 */ /* 0x0041e80000100800 */
[----:B0-----:R-:W2:Y:S04]  /*26050*/  LDL.LU R0, [R1+0x43c4] ;  /* 0x0043c40001007983 */ /* 0x001ea80000300800 */
[----:B------:R-:W3:Y:S04]  /*26060*/  LDL R2, [R1+0x1660] ;  /* 0x0016600001027983 */ /* 0x000ee80000100800 */
[----:B------:R-:W3:Y:S01]  /*26070*/  LDL R3, [R1+0x1d58] ;  /* 0x001d580001037983 */ /* 0x000ee20000100800 */
[----:B----4-:R-:W-:-:S02]  /*26080*/  PRMT R4, RZ, 0x7610, R4 ;  /* 0x00007610ff047816 */ /* 0x010fc40000000004 */
[----:B---3--:R-:W-:-:S04]  /*26090*/  @!P0 LOP3.LUT R3, R3, R2, RZ, 0x3c, !PT ;  /* 0x0000000203038212 */ /* 0x008fc800078e3cff */
[----:B------:R-:W-:-:S04]  /*260a0*/  @!P0 LOP3.LUT R2, R3, R2, RZ, 0x3c, !PT ;  /* 0x0000000203028212 */ /* 0x000fc800078e3cff */
[----:B------:R-:W-:-:S05]  /*260b0*/  @!P0 LOP3.LUT R3, R3, R2, RZ, 0x3c, !PT ;  /* 0x0000000203038212 */ /* 0x000fca00078e3cff */
[----:B------:R-:W3:Y:S04]  /*260c0*/  @!P0 LDG.E.U8 R4, desc[UR58][R2.64] ;  /* 0x0000003a02048981 */ /* 0x000ee8000c1e1100 */
        /* <DEDUP_REMOVED lines=13> */
[----:B---3--:R-:W-:-:S02]  /*261a0*/  PRMT R4, RZ, 0x7610, R4 ;  /* 0x00007610ff047816 */ /* 0x008fc40000000004 */
[----:B----4-:R-:W-:-:S04]  /*261b0*/  @!P0 LOP3.LUT R3, R3, R2, RZ, 0x3c, !PT ;  /* 0x0000000203038212 */ /* 0x010fc800078e3cff */
        /* <DEDUP_REMOVED lines=2010> */
[----:B--2---:R0:W-:Y:S04]  /*2df60*/  STL [R1], R0 ;  /* 0x0000000001007387 */ /* 0x0041e80000100800 */
[----:B0-----:R-:W2:Y:S04]  /*2df70*/  LDL.LU R0, [R1+0x403c] ;  /* 0x00403c0001007983 */ /* 0x001ea80000300800 */
[----:B------:R-:W3:Y:S04]  /*2df80*/  LDL R2, [R1+0x1d78] ;  /* 0x001d780001027983 */ /* 0x000ee80000100800 */
[----:B------:R-:W3:Y:S01]  /*2df90*/  LDL R3, [R1+0x1db4] ;  /* 0x001db40001037983 */ /* 0x000ee20000100800 */
[----:B------:R-:W-:-:S02]  /*2dfa0*/  PRMT R29, RZ, 0x7610, R29 ;  /* 0x00007610ff1d7816 */ /* 0x000fc4000000001d */
[----:B---3--:R-:W-:-:S04]  /*2dfb0*/  @!P0 LOP3.LUT R3, R3, R2, RZ, 0x3c, !PT ;  /* 0x0000000203038212 */ /* 0x008fc800078e3cff */
[----:B------:R-:W-:-:S04]  /*2dfc0*/  @!P0 LOP3.LUT R2, R3, R2, RZ, 0x3c, !PT ;  /* 0x0000000203028212 */ /* 0x000fc800078e3cff */
[----:B------:R-:W-:-:S05]  /*2dfd0*/  @!P0 LOP3.LUT R3, R3, R2, RZ, 0x3c, !PT ;  /* 0x0000000203038212 */ /* 0x000fca00078e3cff */
[----:B------:R-:W3:Y:S04]  /*2dfe0*/  @!P0 LDG.E.U8 R29, desc[UR58][R2.64] ;  /* 0x0000003a021d8981 */ /* 0x000ee8000c1e1100 */
[----:B------:R-:W4:Y:S04]  /*2dff0*/  LDL R2, [R1+0x1d90] ;  /* 0x001d900001027983 */ /* 0x000f280000100800 */
[----:B------:R-:W4:Y:S01]  /*2e000*/  LDL R3, [R1+0x1dcc] ;  /* 0x001dcc0001037983 */ /* 0x000f220000100800 */
[----:B------:R-:W-:-:S03]  /*2e010*/  PRMT R28, RZ, 0x7610, R28 ;  /* 0x00007610ff1c7816 */ /* 0x000fc6000000001c */
[----:B---3--:R0:W-:Y:S04]  /*2e020*/  STL [R1+0x3ff0], R29 ;  /* 0x003ff01d01007387 */ /* 0x0081e80000100800 */
[----:B0-----:R-:W3:Y:S01]  /*2e030*/  LDL R29, [R1+0x1dd4] ;  /* 0x001dd400011d7983 */ /* 0x001ee20000100800 */
[----:B----4-:R-:W-:-:S04]  /*2e040*/  @!P0 LOP3.LUT R3, R3, R2, RZ, 0x3c, !PT ;  /* 0x0000000203038212 */ /* 0x010fc800078e3cff */
[----:B------:R-:W-:-:S04]  /*2e050*/  @!P0 LOP3.LUT R2, R3, R2, RZ, 0x3c, !PT ;  /* 0x0000000203028212 */ /* 0x000fc800078e3cff */
[----:B------:R-:W-:-:S05]  /*2e060*/  @!P0 LOP3.LUT R3, R3, R2, RZ, 0x3c, !PT ;  /* 0x0000000203038212 */ /* 0x000fca00078e3cff */
[----:B------:R3:W4:Y:S04]  /*2e070*/  @!P0 LDG.E.U8 R28, desc[UR58][R2.64] ;  /* 0x0000003a021c8981 */ /* 0x000728000c1e1100 */
[----:B------:R-:W2:Y:S01]  /*2e080*/  LDL R3, [R1+0x1d98] ;  /* 0x001d980001037983 */ /* 0x000ea20000100800 */
[----:B------:R-:W-:Y:S01]  /*2e090*/  PRMT R27, RZ, 0x7610, R27 ;  /* 0x00007610ff1b7816 */ /* 0x000fe2000000001b */
[----:B---3--:R-:W-:Y:S02]  /*2e0a0*/  @!P0 IMAD.MOV.U32 R2, RZ, RZ, R29 ;  /* 0x000000ffff028224 */ /* 0x008fe400078e001d */
[----:B----4-:R0:W-:Y:S01]  /*2e0b0*/  STL [R1+0x3ff4], R28 ;  /* 0x003ff41c01007387 */ /* 0x0101e20000100800 */
[----:B------:R-:W-:-:S03]  /*2e0c0*/  PRMT R26, RZ, 0x7610, R26 ;  /* 0x00007610ff1a7816 */ /* 0x000fc6000000001a */
[----:B------:R-:W3:Y:S04]  /*2e0d0*/  LDL R29, [R1+0x1dd8] ;  /* 0x001dd800011d7983 */ /* 0x000ee80000100800 */
[----:B--2---:R1:W2:Y:S04]  /*2e0e0*/  @!P0 LDG.E.U8 R27, desc[UR58][R2.64] ;  /* 0x0000003a021b8981 */ /* 0x0042a8000c1e1100 */
[----:B0-----:R-:W4:Y:S04]  /*2e0f0*/  LDL R28, [R1+0x1e14] ;  /* 0x001e1400011c7983 */ /* 0x001f280000100800 */
[----:B------:R-:W1:Y:S04]  /*2e100*/  LDL R2, [R1+0x1db0] ;  /* 0x001db00001027983 */ /* 0x000e680000100800 */
[----:B------:R-:W1:Y:S02]  /*2e110*/  LDL R3, [R1+0x1dec] ;  /* 0x001dec0001037983 */ /* 0x000e640000100800 */
[----:B-1----:R-:W-:-:S04]  /*2e120*/  @!P0 LOP3.LUT R3, R3, R2, RZ, 0x3c, !PT ;  /* 0x0000000203038212 */ /* 0x002fc800078e3cff */
[----:B------:R-:W-:-:S04]  /*2e130*/  @!P0 LOP3.LUT R2, R3, R2, RZ, 0x3c, !PT ;  /* 0x0000000203028212 */ /* 0x000fc800078e3cff */
[----:B------:R-:W-:-:S05]  /*2e140*/  @!P0 LOP3.LUT R3, R3, R2, RZ, 0x3c, !PT ;  /* 0x0000000203038212 */ /* 0x000fca00078e3cff */
[----:B------:R-:W3:Y:S04]  /*2e150*/  @!P0 LDG.E.U8 R26, desc[UR58][R2.64] ;  /* 0x0000003a021a8981 */ /* 0x000ee8000c1e1100 */
[----:B--2---:R0:W-:Y:S04]  /*2e160*/  STL [R1+0x3ff8], R27 ;  /* 0x003ff81b01007387 */ /* 0x0041e80000100800 */
[----:B------:R-:W2:Y:S04]  /*2e170*/  LDL R2, [R1+0x1db8] ;  /* 0x001db80001027983 */ /* 0x000ea80000100800 */
[----:B------:R-:W2:Y:S04]  /*2e180*/  LDL R3, [R1+0x1df4] ;  /* 0x001df40001037983 */ /* 0x000ea80000100800 */
[----:B0-----:R-:W4:Y:S04]  /*2e190*/  LDL R27, [R1+0x1e0c] ;  /* 0x001e0c00011b7983 */ /* 0x001f280000100800 */
[----:B---3--:R0:W-:Y:S04]  /*2e1a0*/  STL [R1+0x3fec], R26 ;  /* 0x003fec1a01007387 */ /* 0x0081e80000100800 */
[----:B0-----:R-:W3:Y:S01]  /*2e1b0*/  LDL R26, [R1+0x1dd0] ;  /* 0x001dd000011a7983 */ /* 0x001ee20000100800 */
[----:B--2---:R-:W-:-:S02]  /*2e1c0*/  @!P0 LOP3.LUT R3, R3, R2, RZ, 0x3c, !PT ;  /* 0x0000000203038212 */ /* 0x004fc400078e3cff */
[----:B------:R-:W-:Y:S02]  /*2e1d0*/  PRMT R25, RZ, 0x7610, R25 ;  /* 0x00007610ff197816 */ /* 0x000fe40000000019 */
[----:B------:R-:W-:-:S04]  /*2e1e0*/  @!P0 LOP3.LUT R2, R3, R2, RZ, 0x3c, !PT ;  /* 0x0000000203028212 */ /* 0x000fc800078e3cff */
[----:B------:R-:W-:Y:S02]  /*2e1f0*/  @!P0 LOP3.LUT R3, R3, R2, RZ, 0x3c, !PT ;  /* 0x0000000203038212 */ /* 0x000fe400078e3cff */
[----:B------:R-:W-:-:S03]  /*2e200*/  PRMT R24, RZ, 0x7610, R24 ;  /* 0x00007610ff187816 */ /* 0x000fc60000000018 */
[----:B------:R4:W2:Y:S02]  /*2e210*/  @!P0 LDG.E.U8 R25, desc[UR58][R2.64] ;  /* 0x0000003a02198981 */ /* 0x0008a4000c1e1100 */
[----:B----4-:R-:W-:Y:S02]  /*2e220*/  @!P0 IMAD.MOV.U32 R2, RZ, RZ, R27 ;  /* 0x000000ffff028224 */ /* 0x010fe400078e001b */
[----:B---3--:R-:W-:-:S05]  /*2e230*/  @!P0 IMAD.MOV.U32 R3, RZ, RZ, R26 ;  /* 0x000000ffff038224 */ /* 0x008fca00078e001a */
[----:B------:R0:W3:Y:S01]  /*2e240*/  @!P0 LDG.E.U8 R24, desc[UR58][R2.64] ;  /* 0x0000003a02188981 */ /* 0x0000e2000c1e1100 */
[----:B------:R-:W-:Y:S01]  /*2e250*/  PRMT R23, RZ, 0x7610, R23 ;  /* 0x00007610ff177816 */ /* 0x000fe20000000017 */
[----:B0-----:R-:W-:Y:S02]  /*2e260*/  @!P0 IMAD.MOV.U32 R2, RZ, RZ, R28 ;  /* 0x000000ffff028224 */ /* 0x001fe400078e001c */
[----:B------:R-:W-:Y:S01]  /*2e270*/  @!P0 IMAD.MOV.U32 R3, RZ, RZ, R29 ;  /* 0x000000ffff038224 */ /* 0x000fe200078e001d */
[----:B--2---:R0:W-:Y:S04]  /*2e280*/  STL [R1+0x3ffc], R25 ;  /* 0x003ffc1901007387 */ /* 0x0041e80000100800 */
[----:B------:R-:W2:Y:S04]  /*2e290*/  @!P0 LDG.E.U8 R23, desc[UR58][R2.64] ;  /* 0x0000003a02178981 */ /* 0x000ea8000c1e1100 */
[----:B0-----:R-:W4:Y:S04]  /*2e2a0*/  LDL R25, [R1+0x1e2c] ;  /* 0x001e2c0001197983 */ /* 0x001f280000100800 */
[----:B---3--:R0:W-:Y:S01]  /*2e2b0*/  STL [R1+0x4000], R24 ;  /* 0x0040001801007387 */ /* 0x0081e20000100800 */
[----:B------:R-:W-:-:S03]  /*2e2c0*/  PRMT R22, RZ, 0x7610, R22 ;  /* 0x00007610ff167816 */ /* 0x000fc60000000016 */
[----:B------:R-:W3:Y:S04]  /*2e2d0*/  LDL R29, [R1+0x1e10] ;  /* 0x001e1000011d7983 */ /* 0x000ee80000100800 */
[----:B------:R-:W3:Y:S04]  /*2e2e0*/  LDL R28, [R1+0x1e3c] ;  /* 0x001e3c00011c7983 */ /* 0x000ee80000100800 */
[----:B------:R-:W3:Y:S04]  /*2e2f0*/  LDL R27, [R1+0x1e18] ;  /* 0x001e1800011b7983 */ /* 0x000ee80000100800 */
[----:B------:R-:W3:Y:S04]  /*2e300*/  LDL R26, [R1+0x1e38] ;  /* 0x001e3800011a7983 */ /* 0x000ee80000100800 */
[----:B0-----:R-:W3:Y:S04]  /*2e310*/  LDL R24, [R1+0x1df0] ;  /* 0x001df00001187983 */ /* 0x001ee80000100800 */
[----:B--2---:R0:W-:Y:S01]  /*2e320*/  STL [R1+0x4004], R23 ;  /* 0x0040041701007387 */ /* 0x0041e20000100800 */
[----:B----4-:R-:W-:-:S03]  /*2e330*/  @!P0 IMAD.MOV.U32 R2, RZ, RZ, R25 ;  /* 0x000000ffff028224 */ /* 0x010fc600078e0019 */
[----:B------:R-:W2:Y:S04]  /*2e340*/  LDL R25, [R1+0x167c] ;  /* 0x00167c0001197983 */ /* 0x000ea80000100800 */
[----:B0-----:R-:W4:Y:S01]  /*2e350*/  LDL R23, [R1+0x1e48] ;  /* 0x001e480001177983 */ /* 0x001f220000100800 */
[----:B---3--:R-:W-:-:S03]  /*2e360*/  @!P0 IMAD.MOV.U32 R3, RZ, RZ, R24 ;  /* 0x000000ffff038224 */ /* 0x008fc600078e0018 */
[----:B------:R-:W3:Y:S04]  /*2e370*/  LDL R24, [R1+0x1d7c] ;  /* 0x001d7c0001187983 */ /* 0x000ee80000100800 */
[----:B------:R4:W2:Y:S04]  /*2e380*/  @!P0 LDG.E.U8 R22, desc[UR58][R2.64] ;  /* 0x0000003a02168981 */ /* 0x0008a8000c1e1100 */
[----:B------:R-:W3:Y:S01]  /*2e390*/  LDL R3, [R1+0x1df8] ;  /* 0x001df80001037983 */ /* 0x000ee20000100800 */
[----:B------:R-:W-:Y:S01]  /*2e3a0*/  PRMT R21, RZ, 0x7610, R21 ;  /* 0x00007610ff157816 */ /* 0x000fe20000000015 */
[----:B----4-:R-:W-:Y:S01]  /*2e3b0*/  @!P0 IMAD.MOV.U32 R2, RZ, RZ, R23 ;  /* 0x000000ffff028224 */ /* 0x010fe200078e0017 */
[----:B------:R-:W-:-:S02]  /*2e3c0*/  PRMT R20, RZ, 0x7610, R20 ;  /* 0x00007610ff147816 */ /* 0x000fc40000000014 */
[----:B------:R-:W-:Y:S02]  /*2e3d0*/  PRMT R19, RZ, 0x7610, R19 ;  /* 0x00007610ff137816 */ /* 0x000fe40000000013 */
[----:B------:R-:W-:Y:S01]  /*2e3e0*/  PRMT R18, RZ, 0x7610, R18 ;  /* 0x00007610ff127816 */ /* 0x000fe20000000012 */
[----:B---3--:R0:W3:Y:S02]  /*2e3f0*/  @!P0 LDG.E.U8 R21, desc[UR58][R2.64] ;  /* 0x0000003a02158981 */ /* 0x0080e4000c1e1100 */
[----:B0-----:R-:W-:Y:S02]  /*2e400*/  @!P0 IMAD.MOV.U32 R2, RZ, RZ, R28 ;  /* 0x000000ffff028224 */ /* 0x001fe400078e001c */
[----:B------:R-:W-:-:S05]  /*2e410*/  @!P0 IMAD.MOV.U32 R3, RZ, RZ, R29 ;  /* 0x000000ffff038224 */ /* 0x000fca00078e001d */
[----:B------:R0:W4:Y:S02]  /*2e420*/  @!P0 LDG.E.U8 R20, desc[UR58][R2.64] ;  /* 0x0000003a02148981 */ /* 0x000124000c1e1100 */
[----:B0-----:R-:W-:Y:S02]  /*2e430*/  @!P0 IMAD.MOV.U32 R2, RZ, RZ, R26 ;  /* 0x000000ffff028224 */ /* 0x001fe400078e001a */
[----:B------:R-:W-:-:S05]  /*2e440*/  @!P0 IMAD.MOV.U32 R3, RZ, RZ, R27 ;  /* 0x000000ffff038224 */ /* 0x000fca00078e001b */
[----:B------:R0:W4:Y:S04]  /*2e450*/  @!P0 LDG.E.U8 R19, desc[UR58][R2.64] ;  /* 0x0000003a02138981 */ /* 0x000128000c1e1100 */
[----:B--2---:R1:W-:Y:S04]  /*2e460*/  STL [R1+0x4008], R22 ;  /* 0x0040081601007387 */ /* 0x0043e80000100800 */
[----:B------:R-:W2:Y:S01]  /*2e470*/  LDL R23, [R1+0x1678] ;  /* 0x0016780001177983 */ /* 0x000ea20000100800 */
[----:B0-----:R-:W-:Y:S02]  /*2e480*/  @!P0 IMAD.MOV.U32 R2, RZ, RZ, R24 ;  /* 0x000000ffff028224 */ /* 0x001fe400078e0018 */
[----:B------:R-:W-:Y:S01]  /*2e490*/  @!P0 IMAD.MOV.U32 R3, RZ, RZ, R25 ;  /* 0x000000ffff038224 */ /* 0x000fe200078e0019 */
[----:B-1----:R-:W2:Y:S04]  /*2e4a0*/  LDL R22, [R1+0x1d84] ;  /* 0x001d840001167983 */ /* 0x002ea80000100800 */
[----:B------:R2:W2:Y:S04]  /*2e4b0*/  @!P0 LDG.E.U8 R18, desc[UR58][R2.64] ;  /* 0x0000003a02128981 */ /* 0x0004a8000c1e1100 */
[----:B---3--:R0:W-:Y:S04]  /*2e4c0*/  STL [R1+0x400c], R21 ;  /* 0x00400c1501007387 */ /* 0x0081e80000100800 */
[----:B----4-:R1:W-:Y:S04]  /*2e4d0*/  STL [R1+0x4010], R20 ;  /* 0x0040101401007387 */ /* 0x0103e80000100800 */
[----:B------:R-:W3:Y:S04]  /*2e4e0*/  LDL R27, [R1+0x166c] ;  /* 0x00166c00011b7983 */ /* 0x000ee80000100800 */
[----:B------:R-:W4:Y:S04]  /*2e4f0*/  LDL R26, [R1+0x1d9c] ;  /* 0x001d9c00011a7983 */ /* 0x000f280000100800 */
[----:B------:R4:W-:Y:S04]  /*2e500*/  STL [R1+0x4014], R19 ;  /* 0x0040141301007387 */ /* 0x0009e80000100800 */
[----:B------:R-:W4:Y:S04]  /*2e510*/  LDL R25, [R1+0x1d68] ;  /* 0x001d680001197983 */ /* 0x000f280000100800 */
[----:B------:R-:W4:Y:S01]  /*2e520*/  LDL R24, [R1+0x1da4] ;  /* 0x001da40001187983 */ /* 0x000f220000100800 */
[----:B--2---:R-:W-:-:S02]  /*2e530*/  @!P0 IMAD.MOV.U32 R3, RZ, RZ, R23 ;  /* 0x000000ffff038224 */ /* 0x004fc400078e0017 */
[----:B------:R-:W-:Y:S01]  /*2e540*/  @!P0 IMAD.MOV.U32 R2, RZ, RZ, R22 ;  /* 0x000000ffff028224 */ /* 0x000fe200078e0016 */
[----:B------:R2:W-:Y:S04]  /*2e550*/  STL [R1+0x3f90], R18 ;  /* 0x003f901201007387 */ /* 0x0005e80000100800 */
[----:B------:R-:W2:Y:S04]  /*2e560*/  LDL R23, [R1+0x1d80] ;  /* 0x001d800001177983 */ /* 0x000ea80000100800 */
[----:B------:R-:W2:Y:S01]  /*2e570*/  LDL R22, [R1+0x1dbc] ;  /* 0x001dbc0001167983 */ /* 0x000ea20000100800 */
[----:B------:R-:W-:-:S02]  /*2e580*/  PRMT R17, RZ, 0x7610, R17 ;  /* 0x00007610ff117816 */ /* 0x000fc40000000011 */
[----:B------:R-:W-:Y:S02]  /*2e590*/  PRMT R16, RZ, 0x7610, R16 ;  /* 0x00007610ff107816 */ /* 0x000fe40000000010 */
[----:B------:R-:W-:Y:S02]  /*2e5a0*/  PRMT R15, RZ, 0x7610, R15 ;  /* 0x00007610ff0f7816 */ /* 0x000fe4000000000f */
[----:B------:R-:W-:Y:S01]  /*2e5b0*/  PRMT R14, RZ, 0x7610, R14 ;  /* 0x00007610ff0e7816 */ /* 0x000fe2000000000e */
[----:B0-----:R-:W2:Y:S04]  /*2e5c0*/  LDL R21, [R1+0x1d88] ;  /* 0x001d880001157983 */ /* 0x001ea80000100800 */
[----:B------:R3:W2:Y:S04]  /*2e5d0*/  @!P0 LDG.E.U8 R17, desc[UR58][R2.64] ;  /* 0x0000003a02118981 */ /* 0x0006a8000c1e1100 */
[----:B-1----:R-:W2:Y:S01]  /*2e5e0*/  LDL R20, [R1+0x1dc4] ;  /* 0x001dc40001147983 */ /* 0x002ea20000100800 */
[----:B---3--:R-:W-:-:S02]  /*2e5f0*/  @!P0 IMAD.MOV.U32 R3, RZ, RZ, R27 ;  /* 0x000000ffff038224 */ /* 0x008fc400078e001b */
[----:B----4-:R-:W-:-:S05]  /*2e600*/  @!P0 IMAD.MOV.U32 R2, RZ, RZ, R26 ;  /* 0x000000ffff028224 */ /* 0x010fca00078e001a */
[----:B------:R0:W3:Y:S02]  /*2e610*/  @!P0 LDG.E.U8 R16, desc[UR58][R2.64] ;  /* 0x0000003a02108981 */ /* 0x0000e4000c1e1100 */
[----:B0-----:R-:W-:Y:S02]  /*2e620*/  @!P0 IMAD.MOV.U32 R3, RZ, RZ, R25 ;  /* 0x000000ffff038224 */ /* 0x001fe400078e0019 */
[----:B------:R-:W-:-:S05]  /*2e630*/  @!P0 IMAD.MOV.U32 R2, RZ, RZ, R24 ;  /* 0x000000ffff028224 */ /* 0x000fca00078e0018 */
[----:B------:R2:W4:Y:S02]  /*2e640*/  @!P0 LDG.E.U8 R15, desc[UR58][R2.64] ;  /* 0x0000003a020f8981 */ /* 0x000524000c1e1100 */
[----:B--2---:R-:W-:Y:S02]  /*2e650*/  @!P0 IMAD.MOV.U32 R3, RZ, RZ, R23 ;  /* 0x000000ffff038224 */ /* 0x004fe400078e0017 */
[----:B------:R-:W-:-:S05]  /*2e660*/  @!P0 IMAD.MOV.U32 R2, RZ, RZ, R22 ;  /* 0x000000ffff028224 */ /* 0x000fca00078e0016 */
[----:B------:R-:W2:Y:S04]  /*2e670*/  @!P0 LDG.E.U8 R14, desc[UR58][R2.64] ;  /* 0x0000003a020e8981 */ /* 0x000ea8000c1e1100 */
[----:B------:R0:W-:Y:S04]  /*2e680*/  STL [R1+0x3f94], R17 ;  /* 0x003f941101007387 */ /* 0x0001e80000100800 */
[----:B------:R-:W2:Y:S04]  /*2e690*/  LDL R19, [R1+0x1da0] ;  /* 0x001da00001137983 */ /* 0x000ea80000100800 */
[----:B------:R-:W2:Y:S04]  /*2e6a0*/  LDL R18, [R1+0x1ddc] ;  /* 0x001ddc0001127983 */ /* 0x000ea80000100800 */
[----:B---3--:R1:W-:Y:S04]  /*2e6b0*/  STL [R1+0x3f98], R16 ;  /* 0x003f981001007387 */ /* 0x0083e80000100800 */
[----:B0-----:R-:W3:Y:S04]  /*2e6c0*/  LDL R17, [R1+0x1da8] ;  /* 0x001da80001117983 */ /* 0x001ee80000100800 */
[----:B-1----:R-:W3:Y:S04]  /*2e6d0*/  LDL R16, [R1+0x1de4] ;  /* 0x001de40001107983 */ /* 0x002ee80000100800 */
[----:B----4-:R0:W-:Y:S04]  /*2e6e0*/  STL [R1+0x3f9c], R15 ;  /* 0x003f9c0f01007387 */ /* 0x0101e80000100800 */
[----:B--2---:R1:W-:Y:S04]  /*2e6f0*/  STL [R1+0x3fa0], R14 ;  /* 0x003fa00e01007387 */ /* 0x0043e80000100800 */
[----:B0-----:R-:W2:Y:S04]  /*2e700*/  LDL R15, [R1+0x1dc0] ;  /* 0x001dc000010f7983 */ /* 0x001ea80000100800 */
[----:B-1----:R-:W4:Y:S01]  /*2e710*/  LDL R14, [R1+0x1dfc] ;  /* 0x001dfc00010e7983 */ /* 0x002f220000100800 */
[----:B------:R-:W-:Y:S01]  /*2e720*/  PRMT R13, RZ, 0x7610, R13 ;  /* 0x00007610ff0d7816 */ /* 0x000fe2000000000d */
[----:B------:R-:W-:-:S02]  /*2e730*/  @!P0 IMAD.MOV.U32 R2, RZ, RZ, R20 ;  /* 0x000000ffff028224 */ /* 0x000fc400078e0014 */
[----:B------:R-:W-:Y:S01]  /*2e740*/  @!P0 IMAD.MOV.U32 R3, RZ, RZ, R21 ;  /* 0x000000ffff038224 */ /* 0x000fe200078e0015 */
[----:B------:R-:W-:-:S04]  /*2e750*/  PRMT R12, RZ, 0x7610, R12 ;  /* 0x00007610ff0c7816 */ /* 0x000fc8000000000c */
[----:B------:R0:W4:Y:S02]  /*2e760*/  @!P0 LDG.E.U8 R13, desc[UR58][R2.64] ;  /* 0x0000003a020d8981 */ /* 0x000124000c1e1100 */
[----:B0-----:R-:W-:Y:S02]  /*2e770*/  @!P0 IMAD.MOV.U32 R2, RZ, RZ, R18 ;  /* 0x000000ffff028224 */ /* 0x001fe400078e0012 */
[----:B------:R-:W-:-:S05]  /*2e780*/  @!P0 IMAD.MOV.U32 R3, RZ, RZ, R19 ;  /* 0x000000ffff038224 */ /* 0x000fca00078e0013 */
[----:B------:R3:W4:Y:S01]  /*2e790*/  @!P0 LDG.E.U8 R12, desc[UR58][R2.64] ;  /* 0x0000003a020c8981 */ /* 0x000722000c1e1100 */
[----:B------:R-:W-:Y:S02]  /*2e7a0*/  PRMT R11, RZ, 0x7610, R11 ;  /* 0x00007610ff0b7816 */ /* 0x000fe4000000000b */
[----:B------:R-:W-:Y:S01]  /*2e7b0*/  PRMT R10, RZ, 0x7610, R10 ;  /* 0x00007610ff0a7816 */ /* 0x000fe2000000000a */
[----:B---3--:R-:W-:Y:S02]  /*2e7c0*/  @!P0 IMAD.MOV.U32 R3, RZ, RZ, R17 ;  /* 0x000000ffff038224 */ /* 0x008fe400078e0011 */
[----:B------:R-:W-:-:S05]  /*2e7d0*/  @!P0 IMAD.MOV.U32 R2, RZ, RZ, R16 ;  /* 0x000000ffff028224 */ /* 0x000fca00078e0010 */
[----:B------:R2:W3:Y:S02]  /*2e7e0*/  @!P0 LDG.E.U8 R11, desc[UR58][R2.64] ;  /* 0x0000003a020b8981 */ /* 0x0004e4000c1e1100 */
[----:B--2---:R-:W-:Y:S02]  /*2e7f0*/  @!P0 IMAD.MOV.U32 R3, RZ, RZ, R15 ;  /* 0x000000ffff038224 */ /* 0x004fe400078e000f */
[----:B----4-:R-:W-:-:S05]  /*2e800*/  @!P0 IMAD.MOV.U32 R2, RZ, RZ, R14 ;  /* 0x000000ffff028224 */ /* 0x010fca00078e000e */
[----:B------:R-:W2:Y:S04]  /*2e810*/  @!P0 LDG.E.U8 R10, desc[UR58][R2.64] ;  /* 0x0000003a020a8981 */ /* 0x000ea8000c1e1100 */
[----:B------:R0:W-:Y:S04]  /*2e820*/  STL [R1+0x3fa4], R13 ;  /* 0x003fa40d01007387 */ /* 0x0001e80000100800 */
[----:B------:R-:W4:Y:S04]  /*2e830*/  LDL R21, [R1+0x1dc8] ;  /* 0x001dc80001157983 */ /* 0x000f280000100800 */
[----:B------:R-:W4:Y:S04]  /*2e840*/  LDL R20, [R1+0x1e04] ;  /* 0x001e040001147983 */ /* 0x000f280000100800 */
[----:B------:R1:W-:Y:S04]  /*2e850*/  STL [R1+0x3fa8], R12 ;  /* 0x003fa80c01007387 */ /* 0x0003e80000100800 */
[----:B------:R-:W4:Y:S04]  /*2e860*/  LDL R19, [R1+0x1de0] ;  /* 0x001de00001137983 */ /* 0x000f280000100800 */
[----:B------:R-:W4:Y:S04]  /*2e870*/  LDL R18, [R1+0x1e1c] ;  /* 0x001e1c0001127983 */ /* 0x000f280000100800 */
[----:B------:R-:W4:Y:S04]  /*2e880*/  LDL R17, [R1+0x1de8] ;  /* 0x001de80001117983 */ /* 0x000f280000100800 */
[----:B------:R-:W4:Y:S04]  /*2e890*/  LDL R16, [R1+0x1e24] ;  /* 0x001e240001107983 */ /* 0x000f280000100800 */
[----:B---3--:R3:W-:Y:S04]  /*2e8a0*/  STL [R1+0x3fac], R11 ;  /* 0x003fac0b01007387 */ /* 0x0087e80000100800 */
[----:B------:R-:W4:Y:S04]  /*2e8b0*/  LDL R15, [R1+0x1e00] ;  /* 0x001e0000010f7983 */ /* 0x000f280000100800 */
[----:B------:R-:W4:Y:S04]  /*2e8c0*/  LDL R14, [R1+0x1e44] ;  /* 0x001e4400010e7983 */ /* 0x000f280000100800 */
[----:B0-----:R-:W4:Y:S04]  /*2e8d0*/  LDL R13, [R1+0x1e08] ;  /* 0x001e0800010d7983 */ /* 0x001f280000100800 */
[----:B-1----:R-:W4:Y:S04]  /*2e8e0*/  LDL R12, [R1+0x1e40] ;  /* 0x001e4000010c7983 */ /* 0x002f280000100800 */
[----:B--2---:R0:W-:Y:S04]  /*2e8f0*/  STL [R1+0x3fb0], R10 ;  /* 0x003fb00a01007387 */ /* 0x0041e80000100800 */
[----:B---3--:R-:W2:Y:S04]  /*2e900*/  LDL R11, [R1+0x1e20] ;  /* 0x001e2000010b7983 */ /* 0x008ea80000100800 */
[----:B0-----:R-:W3:Y:S01]  /*2e910*/  LDL R10, [R1+0x1e34] ;  /* 0x001e3400010a7983 */ /* 0x001ee20000100800 */
[----:B------:R-:W-:Y:S01]  /*2e920*/  PRMT R9, RZ, 0x7610, R9 ;  /* 0x00007610ff097816 */ /* 0x000fe20000000009 */
[----:B----4-:R-:W-:-:S02]  /*2e930*/  @!P0 IMAD.MOV.U32 R2, RZ, RZ, R20 ;  /* 0x000000ffff028224 */ /* 0x010fc400078e0014 */
[----:B------:R-:W-:Y:S01]  /*2e940*/  @!P0 IMAD.MOV.U32 R3, RZ, RZ, R21 ;  /* 0x000000ffff038224 */ /* 0x000fe200078e0015 */
[----:B------:R-:W-:-:S04]  /*2e950*/  PRMT R8, RZ, 0x7610, R8 ;  /* 0x00007610ff087816 */ /* 0x000fc80000000008 */
[----:B------:R0:W4:Y:S01]  /*2e960*/  @!P0 LDG.E.U8 R9, desc[UR58][R2.64] ;  /* 0x0000003a02098981 */ /* 0x000122000c1e1100 */
[----:B------:R-:W-:Y:S01]  /*2e970*/  PRMT R7, RZ, 0x7610, R7 ;  /* 0x00007610ff077816 */ /* 0x000fe20000000007 */
[----:B0-----:R-:W-:Y:S02]  /*2e980*/  @!P0 IMAD.MOV.U32 R2, RZ, RZ, R18 ;  /* 0x000000ffff028224 */ /* 0x001fe400078e0012 */
[----:B------:R-:W-:-:S05]  /*2e990*/  @!P0 IMAD.MOV.U32 R3, RZ, RZ, R19 ;  /* 0x000000ffff038224 */ /* 0x000fca00078e0013 */
[----:B------:R0:W4:Y:S01]  /*2e9a0*/  @!P0 LDG.E.U8 R8, desc[UR58][R2.64] ;  /* 0x0000003a02088981 */ /* 0x000122000c1e1100 */
[----:B------:R-:W-:Y:S01]  /*2e9b0*/  PRMT R6, RZ, 0x7610, R6 ;  /* 0x00007610ff067816 */ /* 0x000fe20000000006 */
[----:B0-----:R-:W-:Y:S02]  /*2e9c0*/  @!P0 IMAD.MOV.U32 R2, RZ, RZ, R16 ;  /* 0x000000ffff028224 */ /* 0x001fe400078e0010 */
[----:B------:R-:W-:-:S05]  /*2e9d0*/  @!P0 IMAD.MOV.U32 R3, RZ, RZ, R17 ;  /* 0x000000ffff038224 */ /* 0x000fca00078e0011 */
[----:B------:R0:W4:Y:S01]  /*2e9e0*/  @!P0 LDG.E.U8 R7, desc[UR58][R2.64] ;  /* 0x0000003a02078981 */ /* 0x000122000c1e1100 */
[----:B------:R-:W-:Y:S02]  /*2e9f0*/  PRMT R5, RZ, 0x7610, R5 ;  /* 0x00007610ff057816 */ /* 0x000fe40000000005 */
[----:B------:R-:W-:Y:S01]  /*2ea00*/  PRMT R4, RZ, 0x7610, R4 ;  /* 0x00007610ff047816 */ /* 0x000fe20000000004 */
[----:B0-----:R-:W-:Y:S02]  /*2ea10*/  @!P0 IMAD.MOV.U32 R3, RZ, RZ, R15 ;  /* 0x000000ffff038224 */ /* 0x001fe400078e000f */
[----:B------:R-:W-:-:S05]  /*2ea20*/  @!P0 IMAD.MOV.U32 R2, RZ, RZ, R14 ;  /* 0x000000ffff028224 */ /* 0x000fca00078e000e */
[----:B------:R0:W4:Y:S02]  /*2ea30*/  @!P0 LDG.E.U8 R6, desc[UR58][R2.64] ;  /* 0x0000003a02068981 */ /* 0x000124000c1e1100 */
[----:B0-----:R-:W-:Y:S02]  /*2ea40*/  @!P0 IMAD.MOV.U32 R2, RZ, RZ, R12 ;  /* 0x000000ffff028224 */ /* 0x001fe400078e000c */
[----:B------:R-:W-:-:S05]  /*2ea50*/  @!P0 IMAD.MOV.U32 R3, RZ, RZ, R13 ;  /* 0x000000ffff038224 */ /* 0x000fca00078e000d */
[----:B------:R2:W4:Y:S02]  /*2ea60*/  @!P0 LDG.E.U8 R5, desc[UR58][R2.64] ;  /* 0x0000003a02058981 */ /* 0x000524000c1e1100 */
[----:B--2---:R-:W-:Y:S02]  /*2ea70*/  @!P0 IMAD.MOV.U32 R3, RZ, RZ, R11 ;  /* 0x000000ffff038224 */ /* 0x004fe400078e000b */
[----:B---3--:R-:W-:-:S05]  /*2ea80*/  @!P0 IMAD.MOV.U32 R2, RZ, RZ, R10 ;  /* 0x000000ffff028224 */ /* 0x008fca00078e000a */
[----:B------:R0:W2:Y:S04]  /*2ea90*/  @!P0 LDG.E.U8 R4, desc[UR58][R2.64] ;  /* 0x0000003a02048981 */ /* 0x0000a8000c1e1100 */
[----:B0-----:R-:W0:Y:S04]  /*2eaa0*/  LDS.U8 R3, [R0+UR4] ;  /* 0x0000000400037984 */ /* 0x001e280008000000 */
[----:B------:R-:W1:Y:S04]  /*2eab0*/  LDS.U8 R2, [R0+UR4+0x88] ;  /* 0x0000880400027984 */ /* 0x000e680008000000 */
[----:B----4-:R-:W-:Y:S04]  /*2eac0*/  STL [R1+0x3fb4], R9 ;  /* 0x003fb40901007387 */ /* 0x010fe80000100800 */
[----:B------:R-:W-:Y:S04]  /*2ead0*/  STL [R1+0x3fb8], R8 ;  /* 0x003fb80801007387 */ /* 0x000fe80000100800 */
[----:B------:R-:W-:Y:S04]  /*2eae0*/  STL [R1+0x3fbc], R7 ;  /* 0x003fbc0701007387 */ /* 0x000fe80000100800 */
[----:B------:R-:W-:Y:S04]  /*2eaf0*/  STL [R1+0x3fc0], R6 ;  /* 0x003fc00601007387 */ /* 0x000fe80000100800 */
[----:B------:R-:W-:Y:S04]  /*2eb00*/  STL [R1+0x3fc4], R5 ;  /* 0x003fc40501007387 */ /* 0x000fe80000100800 */
[----:B--2---:R-:W-:Y:S04]  /*2eb10*/  STL [R1+0x3fc8], R4 ;  /* 0x003fc80401007387 */ /* 0x004fe80000100800 */
[----:B0-----:R-:W-:Y:S04]  /*2eb20*/  STL [R1+0x3fcc], R3 ;  /* 0x003fcc0301007387 */ /* 0x001fe80000100800 */
[----:B-1----:R-:W-:Y:S04]  /*2eb30*/  STL [R1+0x3fd0], R2 ;  /* 0x003fd00201007387 */ /* 0x002fe80000100800 */
[----:B------:R-:W0:Y:S04]  /*2eb40*/  LDS.U8 R4, [R0+UR4+0x110] ;  /* 0x0001100400047984 */ /* 0x000e280008000000 */
[----:B------:R-:W1:Y:S04]  /*2eb50*/  LDS.U8 R2, [R0+UR4+0x198] ;  /* 0x0001980400027984 */ /* 0x000e680008000000 */
[----:B------:R-:W2:Y:S04]  /*2eb60*/  LDS.U8 R3, [R0+UR4+0x8] ;  /* 0x0000080400037984 */ /* 0x000ea80008000000 */
[----:B0-----:R-:W-:Y:S04]  /*2eb70*/  STL [R1+0x1eb0], R4 ;  /* 0x001eb00401007387 */ /* 0x001fe80000100800 */
[----:B------:R-:W0:Y:S04]  /*2eb80*/  LDS.U8 R4, [R0+UR4+0x80] ;  /* 0x0000800400047984 */ /* 0x000e280008000000 */
[----:B-1----:R-:W-:Y:S04]  /*2eb90*/  STL [R1+0x1eac], R2 ;  /* 0x001eac0201007387 */ /* 0x002fe80000100800 */
[----:B------:R-:W1:Y:S04]  /*2eba0*/  LDS.U8 R2, [R0+UR4+0x118] ;  /* 0x0001180400027984 */ /* 0x000e680008000000 */
[----:B--2---:R-:W-:Y:S04]  /*2ebb0*/  STL [R1+0x13b4], R3 ;  /* 0x0013b40301007387 */ /* 0x004fe80000100800 */
        /* <DEDUP_REMOVED lines=45> */
[----:B-1----:R1:W-:Y:S04]  /*2ee90*/  STL [R1+0x1edc], R2 ;  /* 0x001edc0201007387 */ /* 0x0023e80000100800 */
[----:B--2---:R-:W-:Y:S04]  /*2eea0*/  STL [R1+0x13f4], R3 ;  /* 0x0013f40301007387 */ /* 0x004fe80000100800 */
[----:B------:R-:W2:Y:S01]  /*2eeb0*/  LDS.U8 R3, [R0+UR4+0x908] ;  /* 0x0009080400037984 */ /* 0x000ea20008000000 */
[----:B-1----:R-:W-:Y:S01]  /*2eec0*/  LOP3.LUT R2, R0, 0x20, RZ, 0x3c, !PT ;  /* 0x0000002000027812 */ /* 0x002fe200078e3cff */
[----:B------:R-:W1:Y:S04]  /*2eed0*/  S2R R29, SR_TID.X ;  /* 0x00000000001d7919 */ /* 0x000e680000002100 */
[----:B------:R-:W-:Y:S04]  /*2eee0*/  LDS.U8 R5, [R2+UR4+0x890] ;  /* 0x0008900402057984 */ /* 0x000fe80008000000 */
[----:B0-----:R-:W-:Y:S04]  /*2eef0*/  STL [R1+0x13f0], R4 ;  /* 0x0013f00401007387 */ /* 0x001fe80000100800 */
[----:B------:R-:W-:Y:S04]  /*2ef00*/  STL [R1+0x1fbc], R0 ;  /* 0x001fbc0001007387 */ /* 0x000fe80000100800 */
[----:B------:R-:W0:Y:S04]  /*2ef10*/  LDS.U8 R4, [R0+UR4+0x980] ;  /* 0x0009800400047984 */ /* 0x000e280008000000 */
[----:B------:R-:W-:Y:S04]  /*2ef20*/  LDS.U8 R0, [R2+UR4+0x88] ;  /* 0x0000880402007984 */ /* 0x000fe80008000000 */
[----:B--2---:R-:W-:Y:S04]  /*2ef30*/  STL [R1+0x1ee8], R3 ;  /* 0x001ee80301007387 */ /* 0x004fe80000100800 */
[----:B------:R-:W2:Y:S04]  /*2ef40*/  LDS.U8 R3, [R2+UR4] ;  /* 0x0000000402037984 */ /* 0x000ea80008000000 */
[----:B0-----:R-:W-:Y:S04]  /*2ef50*/  STL [R1+0x1ee4], R4 ;  /* 0x001ee40401007387 */ /* 0x001fe80000100800 */
[----:B------:R-:W0:Y:S04]  /*2ef60*/  LDS.U8 R4, [R2+UR4+0x110] ;  /* 0x0001100402047984 */ /* 0x000e280008000000 */
[----:B--2---:R-:W-:Y:S04]  /*2ef70*/  STL [R1+0x1400], R3 ;  /* 0x0014000301007387 */ /* 0x004fe80000100800 */
[----:B------:R-:W2:Y:S04]  /*2ef80*/  LDS.U8 R3, [R2+UR4+0x198] ;  /* 0x0001980402037984 */ /* 0x000ea80008000000 */
[----:B------:R-:W-:Y:S04]  /*2ef90*/  STL [R1+0x13fc], R0 ;  /* 0x0013fc0001007387 */ /* 0x000fe80000100800 */
[----:B------:R-:W3:Y:S04]  /*2efa0*/  LDS.U8 R0, [R2+UR4+0x8] ;  /* 0x0000080402007984 */ /* 0x000ee80008000000 */
[----:B0-----:R-:W-:Y:S04]  /*2efb0*/  STL [R1+0x1ef0], R4 ;  /* 0x001ef00401007387 */ /* 0x001fe80000100800 */
[----:B------:R-:W0:Y:S04]  /*2efc0*/  LDS.U8 R4, [R2+UR4+0x80] ;  /* 0x0000800402047984 */ /* 0x000e280008000000 */
[----:B--2---:R-:W-:Y:S04]  /*2efd0*/  STL [R1+0x1eec], R3 ;  /* 0x001eec0301007387 */ /* 0x004fe80000100800 */
[----:B------:R-:W2:Y:S04]  /*2efe0*/  LDS.U8 R3, [R2+UR4+0x118] ;  /* 0x0001180402037984 */ /* 0x000ea80008000000 */
[----:B---3--:R-:W-:Y:S04]  /*2eff0*/  STL [R1+0x1408], R0 ;  /* 0x0014080001007387 */ /* 0x008fe80000100800 */
        /* <DEDUP_REMOVED lines=38> */
[----:B--2---:R-:W-:Y:S04]  /*2f260*/  STL [R1+0x1430], R3 ;  /* 0x0014300301007387 */ /* 0x004fe80000100800 */
[----:B------:R-:W0:Y:S04]  /*2f270*/  LDS.U8 R4, [R2+UR4+0x900] ;  /* 0x0009000402047984 */ /* 0x000e280008000000 */
[----:B------:R-:W2:Y:S04]  /*2f280*/  LDS.U8 R3, [R2+UR4+0x988] ;  /* 0x0009880402037984 */ /* 0x000ea80008000000 */
[----:B---3--:R-:W-:Y:S04]  /*2f290*/  STL [R1+0x142c], R0 ;  /* 0x00142c0001007387 */ /* 0x008fe80000100800 */
[----:B------:R-:W3:Y:S04]  /*2f2a0*/  LDS.U8 R0, [R2+UR4+0x818] ;  /* 0x0008180402007984 */ /* 0x000ee80008000000 */
[----:B0-----:R-:W-:Y:S04]  /*2f2b0*/  STL [R1+0x1f20], R4 ;  /* 0x001f200401007387 */ /* 0x001fe80000100800 */
[----:B--2---:R1:W-:Y:S04]  /*2f2c0*/  STL [R1+0x1f1c], R3 ;  /* 0x001f1c0301007387 */ /* 0x0043e80000100800 */
[----:B---3--:R-:W-:Y:S04]  /*2f2d0*/  STL [R1+0x1438], R0 ;  /* 0x0014380001007387 */ /* 0x008fe80000100800 */
[----:B------:R-:W0:Y:S01]  /*2f2e0*/  LDS.U8 R0, [R2+UR4+0x908] ;  /* 0x0009080402007984 */ /* 0x000e220008000000 */
[----:B-1----:R-:W-:-:S02]  /*2f2f0*/  LOP3.LUT R3, R29, 0x3, RZ, 0xc0, !PT ;  /* 0x000000031d037812 */ /* 0x002fc400078ec0ff */
[----:B------:R-:W-:-:S03]  /*2f300*/  SHF.R.U32.HI R4, RZ, 0x2, R29 ;  /* 0x00000002ff047819 */ /* 0x000fc6000001161d */
[----:B------:R-:W-:Y:S01]  /*2f310*/  IMAD R3, R3, 0x220, RZ ;  /* 0x0000022003037824 */ /* 0x000fe200078e02ff */
[----:B------:R-:W-:-:S04]  /*2f320*/  SGXT.U32 R4, R4, 0x3 ;  /* 0x000000030404781a */ /* 0x000fc80000000000 */
[----:B------:R-:W-:Y:S01]  /*2f330*/  LOP3.LUT R3, R3, R4, RZ, 0xfc, !PT ;  /* 0x0000000403037212 */ /* 0x000fe200078efcff */
[----:B------:R-:W-:Y:S04]  /*2f340*/  STL [R1+0x1434], R5 ;  /* 0x0014340501007387 */ /* 0x000fe80000100800 */
[----:B------:R-:W1:Y:S01]  /*2f350*/  LDS.U8 R4, [R2+UR4+0x980] ;  /* 0x0009800402047984 */ /* 0x000e620008000000 */
[----:B------:R-:W-:-:S05]  /*2f360*/  LOP3.LUT R3, R3, 0x40, RZ, 0x3c, !PT ;  /* 0x0000004003037812 */ /* 0x000fca00078e3cff */
[----:B------:R-:W2:Y:S01]  /*2f370*/  LDS.U8 R2, [R3+UR4] ;  /* 0x0000000403027984 */ /* 0x000ea20008000000 */
[----:B------:R-:W3:Y:S03]  /*2f380*/  S2R R26, SR_TID.X ;  /* 0x00000000001a7919 */ /* 0x000ee60000002100 */
[----:B------:R-:W-:Y:S04]  /*2f390*/  LDS.U8 R5, [R3+UR4+0x908] ;  /* 0x0009080403057984 */ /* 0x000fe80008000000 */
        /* <DEDUP_REMOVED lines=51> */
[----:B------:R-:W-:Y:S04]  /*2f6d0*/  LDS.U8 R4, [R3+UR4+0x988] ;  /* 0x0009880403047984 */ /* 0x000fe80008000000 */
[----:B--2---:R-:W-:Y:S04]  /*2f6e0*/  STL [R1+0x1e60], R2 ;  /* 0x001e600201007387 */ /* 0x004fe80000100800 */
[----:B------:R-:W1:Y:S04]  /*2f6f0*/  LDS.U8 R2, [R3+UR4+0x900] ;  /* 0x0009000403027984 */ /* 0x000e680008000000 */
[----:B0-----:R-:W-:Y:S04]  /*2f700*/  STL [R1+0x1e5c], R0 ;  /* 0x001e5c0001007387 */ /* 0x001fe80000100800 */
[----:B------:R-:W0:Y:S04]  /*2f710*/  LDS.U8 R0, [R3+UR4+0x818] ;  /* 0x0008180403007984 */ /* 0x000e280008000000 */
[----:B-1----:R3:W-:Y:S04]  /*2f720*/  STL [R1+0x1f60], R2 ;  /* 0x001f600201007387 */ /* 0x0027e80000100800 */
[----:B------:R-:W-:Y:S04]  /*2f730*/  STL [R1+0x1f5c], R4 ;  /* 0x001f5c0401007387 */ /* 0x000fe80000100800 */
[----:B------:R-:W1:Y:S01]  /*2f740*/  LDS.U8 R4, [R3+UR4+0x890] ;  /* 0x0008900403047984 */ /* 0x000e620008000000 */
[----:B---3--:R-:W-:-:S03]  /*2f750*/  SHF.R.U32.HI R2, RZ, 0x2, R26 ;  /* 0x00000002ff027819 */ /* 0x008fc6000001161a */
[----:B0-----:R0:W-:Y:S01]  /*2f760*/  STL [R1+0x1e68], R0 ;  /* 0x001e680001007387 */ /* 0x0011e20000100800 */
[----:B------:R-:W-:Y:S02]  /*2f770*/  SGXT.U32 R2, R2, 0x3 ;  /* 0x000000030202781a */ /* 0x000fe40000000000 */
[----:B0-----:R-:W-:-:S05]  /*2f780*/  LOP3.LUT R0, R26, 0x3, RZ, 0xc0, !PT ;  /* 0x000000031a007812 */ /* 0x001fca00078ec0ff */
[----:B------:R-:W-:-:S05]  /*2f790*/  IMAD R0, R0, 0x220, RZ ;  /* 0x0000022000007824 */ /* 0x000fca00078e02ff */
[----:B------:R-:W-:Y:S02]  /*2f7a0*/  LOP3.LUT R0, R0, R2, RZ, 0xfc, !PT ;  /* 0x0000000200007212 */ /* 0x000fe400078efcff */
[----:B------:R-:W0:Y:S02]  /*2f7b0*/  LDS.U8 R2, [R3+UR4+0x980] ;  /* 0x0009800403027984 */ /* 0x000e240008000000 */
[----:B------:R-:W-:Y:S02]  /*2f7c0*/  LOP3.LUT R0, R0, 0x60, RZ, 0x3c, !PT ;  /* 0x0000006000007812 */ /* 0x000fe400078e3cff */
[----:B-1----:R-:W-:Y:S04]  /*2f7d0*/  STL [R1+0x1e64], R4 ;  /* 0x001e640401007387 */ /* 0x002fe80000100800 */
[----:B------:R-:W1:Y:S04]  /*2f7e0*/  LDS.U8 R4, [R0+UR4] ;  /* 0x0000000400047984 */ /* 0x000e680008000000 */
[----:B------:R-:W-:Y:S04]  /*2f7f0*/  STL [R1+0x1f68], R5 ;  /* 0x001f680501007387 */ /* 0x000fe80000100800 */
        /* <DEDUP_REMOVED lines=52> */
[----:B------:R-:W3:Y:S04]  /*2fb40*/  LDL.LU R5, [R1+0x13ac] ;  /* 0x0013ac0001057983 */ /* 0x000ee80000300800 */
[----:B--2---:R-:W-:Y:S04]  /*2fb50*/  STL [R1+0x1e9c], R3 ;  /* 0x001e9c0301007387 */ /* 0x004fe80000100800 */
[----:B------:R-:W2:Y:S04]  /*2fb60*/  LDL.LU R6, [R1+0x13a8] ;  /* 0x0013a80001067983 */ /* 0x000ea80000300800 */
[----:B------:R-:W1:Y:S04]  /*2fb70*/  LDS.U8 R4, [R0+UR4+0x988] ;  /* 0x0009880400047984 */ /* 0x000e680008000000 */
[----:B------:R-:W-:Y:S04]  /*2fb80*/  LDS.U8 R3, [R0+UR4+0x890] ;  /* 0x0008900400037984 */ /* 0x000fe80008000000 */
[----:B0-----:R-:W-:Y:S04]  /*2fb90*/  STL [R1+0x1fa0], R2 ;  /* 0x001fa00201007387 */ /* 0x001fe80000100800 */
[----:B------:R-:W0:Y:S04]  /*2fba0*/  LDS.U8 R2, [R0+UR4+0x818] ;  /* 0x0008180400027984 */ /* 0x000e280008000000 */
        /* <DEDUP_REMOVED lines=22> */
[----:B-1----:R-:W-:Y:S04]  /*2fd10*/  STL [R1+0x1f9c], R4 ;  /* 0x001f9c0401007387 */ /* 0x002fe80000100800 */
[----:B0-----:R-:W-:Y:S04]  /*2fd20*/  STL [R1+0x1ea8], R2 ;  /* 0x001ea80201007387 */ /* 0x001fe80000100800 */
[----:B------:R-:W0:Y:S04]  /*2fd30*/  LDS.U8 R2, [R0+UR4+0x908] ;  /* 0x0009080400027984 */ /* 0x000e280008000000 */
[----:B------:R-:W1:Y:S04]  /*2fd40*/  LDS.U8 R0, [R0+UR4+0x980] ;  /* 0x0009800400007984 */ /* 0x000e680008000000 */
[----:B------:R-:W-:Y:S04]  /*2fd50*/  STL [R1+0x1ea4], R3 ;  /* 0x001ea40301007387 */ /* 0x000fe80000100800 */
[----:B0-----:R-:W-:Y:S04]  /*2fd60*/  STL [R1+0x1fa8], R2 ;  /* 0x001fa80201007387 */ /* 0x001fe80000100800 */
[----:B-1----:R0:W-:Y:S01]  /*2fd70*/  STL [R1+0x1fa4], R0 ;  /* 0x001fa40001007387 */ /* 0x0021e20000100800 */
[----:B------:R-:W-:Y:S06]  /*2fd80*/  BAR.SYNC.DEFER_BLOCKING 0x0 ;  /* 0x0000000000007b1d */ /* 0x000fec0000010000 */
[----:B0-----:R-:W3:Y:S04]  /*2fd90*/  LDL.LU R0, [R1+0x12d4] ;  /* 0x0012d40001007983 */ /* 0x001ee80000300800 */
[----:B---3--:R0:W-:Y:S04]  /*2fda0*/  STL [R1+0x4030], R0 ;  /* 0x0040300001007387 */ /* 0x0081e80000100800 */
[----:B0-----:R-:W3:Y:S04]  /*2fdb0*/  LDL.LU R0, [R1+0x12d8] ;  /* 0x0012d80001007983 */ /* 0x001ee80000300800 */
[----:B---3--:R0:W-:Y:S04]  /*2fdc0*/  STL [R1+0x4034], R0 ;  /* 0x0040340001007387 */ /* 0x0081e80000100800 */
[----:B0-----:R-:W3:Y:S01]  /*2fdd0*/  LDL.LU R0, [R1+0x12e4] ;  /* 0x0012e40001007983 */ /* 0x001ee20000300800 */
[----:B------:R-:W-:-:S05]  /*2fde0*/  LOP3.LUT R26, R26, 0x3f, RZ, 0xc0, !PT ;  /* 0x0000003f1a1a7812 */ /* 0x000fca00078ec0ff */
[----:B------:R-:W-:Y:S04]  /*2fdf0*/  STS.U8 [R26+UR4], R5 ;  /* 0x000000051a007988 */ /* 0x000fe80008000004 */
[----:B--2---:R-:W-:Y:S04]  /*2fe00*/  STS.U8 [R26+UR4+0x40], R6 ;  /* 0x000040061a007988 */ /* 0x004fe80008000004 */
[----:B----4-:R-:W-:Y:S04]  /*2fe10*/  STS.U8 [R26+UR4+0x100], R7 ;  /* 0x000100071a007988 */ /* 0x010fe80008000004 */
[----:B------:R-:W-:Y:S04]  /*2fe20*/  STS.U8 [R26+UR4+0x140], R8 ;  /* 0x000140081a007988 */ /* 0x000fe80008000004 */
[----:B------:R-:W-:Y:S04]  /*2fe30*/  STS.U8 [R26+UR4+0x200], R9 ;  /* 0x000200091a007988 */ /* 0x000fe80008000004 */
[----:B------:R-:W-:Y:S04]  /*2fe40*/  STS.U8 [R26+UR4+0x240], R10 ;  /* 0x0002400a1a007988 */ /* 0x000fe80008000004 */
[----:B------:R-:W-:Y:S04]  /*2fe50*/  STS.U8 [R26+UR4+0x300], R11 ;  /* 0x0003000b1a007988 */ /* 0x000fe80008000004 */
[----:B------:R-:W-:Y:S04]  /*2fe60*/  STS.U8 [R26+UR4+0x340], R12 ;  /* 0x0003400c1a007988 */ /* 0x000fe80008000004 */
[----:B------:R-:W-:Y:S04]  /*2fe70*/  STS.U8 [R26+UR4+0x400], R13 ;  /* 0x0004000d1a007988 */ /* 0x000fe80008000004 */
[----:B---3--:R0:W-:Y:S04]  /*2fe80*/  STL [R1+0x4038], R0 ;  /* 0x0040380001007387 */ /* 0x0081e80000100800 */
[----:B0-----:R-:W2:Y:S04]  /*2fe90*/  LDL.LU R0, [R1+0x12e8] ;  /* 0x0012e80001007983 */ /* 0x001ea80000300800 */
[----:B------:R-:W3:Y:S04]  /*2fea0*/  LDL.LU R2, [R1+0x12c8] ;  /* 0x0012c80001027983 */ /* 0x000ee80000300800 */
        /* <DEDUP_REMOVED lines=10> */
[----:B------:R0:W-:Y:S04]  /*2ff50*/  STS.U8 [R26+UR4+0x440], R14 ;  /* 0x0004400e1a007988 */ /* 0x0001e80008000004 */
[----:B------:R-:W4:Y:S04]  /*2ff60*/  LDL.LU R13, [R1+0x1274] ;  /* 0x00127400010d7983 */ /* 0x000f280000300800 */
[----:B------:R1:W-:Y:S04]  /*2ff70*/  STS.U8 [R26+UR4+0x500], R15 ;  /* 0x0005000f1a007988 */ /* 0x0003e80008000004 */
[----:B------:R1:W-:Y:S04]  /*2ff80*/  STS.U8 [R26+UR4+0x540], R16 ;  /* 0x000540101a007988 */ /* 0x0003e80008000004 */
[----:B------:R1:W-:Y:S04]  /*2ff90*/  STS.U8 [R26+UR4+0x600], R17 ;  /* 0x000600111a007988 */ /* 0x0003e80008000004 */
[----:B------:R1:W-:Y:S04]  /*2ffa0*/  STS.U8 [R26+UR4+0x640], R18 ;  /* 0x000640121a007988 */ /* 0x0003e80008000004 */
[----:B------:R1:W-:Y:S04]  /*2ffb0*/  STS.U8 [R26+UR4+0x700], R19 ;  /* 0x000700131a007988 */ /* 0x0003e80008000004 */
[----:B0-----:R-:W4:Y:S04]  /*2ffc0*/  LDL.LU R14, [R1+0x1268] ;  /* 0x00126800010e7983 */ /* 0x001f280000300800 */
[----:B-1----:R-:W4:Y:S04]  /*2ffd0*/  LDL.LU R15, [R1+0x1264] ;  /* 0x00126400010f7983 */ /* 0x002f280000300800 */
        /* <DEDUP_REMOVED lines=19> */
[----:B0-----:R-:W4:Y:S04]  /*30110*/  LDL.LU R27, [R1+0x1208] ;  /* 0x00120800011b7983 */ /* 0x001f280000300800 */
[----:B-1----:R-:W4:Y:S04]  /*30120*/  LDL.LU R28, [R1+0x1204] ;  /* 0x00120400011c7983 */ /* 0x002f280000300800 */
[----:B------:R-:W4:Y:S04]  /*30130*/  LDL.LU R29, [R1+0x11f8] ;  /* 0x0011f800011d7983 */ /* 0x000f280000300800 */
[----:B--2---:R0:W-:Y:S04]  /*30140*/  STS.U8 [R26+UR4+0xc00], R0 ;  /* 0x000c00001a007988 */ /* 0x0041e80008000004 */
[----:B0-----:R-:W2:Y:S04]  /*30150*/  LDL.LU R0, [R1+0x4038] ;  /* 0x0040380001007983 */ /* 0x001ea80000300800 */
[----:B--2---:R0:W-:Y:S04]  /*30160*/  STS.U8 [R26+UR4+0xc40], R0 ;  /* 0x000c40001a007988 */ /* 0x0041e80008000004 */
[----:B0-----:R-:W2:Y:S04]  /*30170*/  LDL.LU R0, [R1+0x4034] ;  /* 0x0040340001007983 */ /* 0x001ea80000300800 */
[----:B--2---:R0:W-:Y:S04]  /*30180*/  STS.U8 [R26+UR4+0xd00], R0 ;  /* 0x000d00001a007988 */ /* 0x0041e80008000004 */
[----:B0-----:R-:W2:Y:S04]  /*30190*/  LDL.LU R0, [R1+0x4030] ;  /* 0x0040300001007983 */ /* 0x001ea80000300800 */
[----:B--2---:R0:W-:Y:S04]  /*301a0*/  STS.U8 [R26+UR4+0xd40], R0 ;  /* 0x000d40001a007988 */ /* 0x0041e80008000004 */
[----:B0-----:R-:W2:Y:S04]  /*301b0*/  LDL.LU R0, [R1+0x11d8] ;  /* 0x0011d80001007983 */ /* 0x001ea80000300800 */
[----:B--2---:R0:W-:Y:S04]  /*301c0*/  STL [R1+0x4024], R0 ;  /* 0x0040240001007387 */ /* 0x0041e80000100800 */
[----:B0-----:R-:W2:Y:S04]  /*301d0*/  LDL.LU R0, [R1+0x11e4] ;  /* 0x0011e40001007983 */ /* 0x001ea80000300800 */
[----:B--2---:R0:W-:Y:S04]  /*301e0*/  STL [R1+0x4028], R0 ;  /* 0x0040280001007387 */ /* 0x0041e80000100800 */
[----:B0-----:R-:W2:Y:S04]  /*301f0*/  LDL.LU R0, [R1+0x11e8] ;  /* 0x0011e80001007983 */ /* 0x001ea80000300800 */
[----:B---3--:R-:W-:Y:S04]  /*30200*/  STS.U8 [R26+UR4+0xe00], R2 ;  /* 0x000e00021a007988 */ /* 0x008fe80008000004 */
[----:B----4-:R-:W-:Y:S04]  /*30210*/  STS.U8 [R26+UR4+0xe40], R3 ;  /* 0x000e40031a007988 */ /* 0x010fe80008000004 */
[----:B------:R-:W-:Y:S04]  /*30220*/  STS.U8 [R26+UR4+0xf00], R4 ;  /* 0x000f00041a007988 */ /* 0x000fe80008000004 */
        /* <DEDUP_REMOVED lines=10> */
[----:B--2---:R0:W-:Y:S04]  /*302d0*/  STL [R1+0x402c], R0 ;  /* 0x00402c0001007387 */ /* 0x0041e80000100800 */
        /* <DEDUP_REMOVED lines=40> */
[----:B0-----:R-:W4:Y:S04]  /*30560*/  LDL.LU R28, [R1+0x108] ;  /* 0x00010800011c7983 */ /* 0x001f280000300800 */
[----:B-1----:R-:W4:Y:S04]  /*30570*/  LDL.LU R29, [R1+0x104] ;  /* 0x00010400011d7983 */ /* 0x002f280000300800 */
[----:B--2---:R0:W-:Y:S04]  /*30580*/  STS.U8 [R26+UR4+0x1b40], R0 ;  /* 0x001b40001a007988 */ /* 0x0041e80008000004 */
[----:B0-----:R-:W2:Y:S04]  /*30590*/  LDL.LU R0, [R1+0x402c] ;  /* 0x00402c0001007983 */ /* 0x001ea80000300800 */
[----:B--2---:R0:W-:Y:S04]  /*305a0*/  STS.U8 [R26+UR4+0x1c00], R0 ;  /* 0x001c00001a007988 */ /* 0x0041e80008000004 */
[----:B0-----:R-:W2:Y:S04]  /*305b0*/  LDL.LU R0, [R1+0x4028] ;  /* 0x0040280001007983 */ /* 0x001ea80000300800 */
[----:B--2---:R0:W-:Y:S04]  /*305c0*/  STS.U8 [R26+UR4+0x1c40], R0 ;  /* 0x001c40001a007988 */ /* 0x0041e80008000004 */
[----:B0-----:R-:W2:Y:S04]  /*305d0*/  LDL.LU R0, [R1+0x4024] ;  /* 0x0040240001007983 */ /* 0x001ea80000300800 */
[----:B--2---:R-:W-:Y:S04]  /*305e0*/  STS.U8 [R26+UR4+0x1d00], R0 ;  /* 0x001d00001a007988 */ /* 0x004fe80008000004 */
        /* <DEDUP_REMOVED lines=17> */
[----:B------:R0:W-:Y:S04]  /*30700*/  STS.U8 [R26+UR4+0x2600], R19 ;  /* 0x002600131a007988 */ /* 0x0001e80008000004 */
[----:B0-----:R-:W2:Y:S04]  /*30710*/  LDL.LU R19, [R1+0xe4] ;  /* 0x0000e40001137983 */ /* 0x001ea80000300800 */
[----:B--2---:R0:W-:Y:S04]  /*30720*/  STL [R1+0x4018], R19 ;  /* 0x0040181301007387 */ /* 0x0041e80000100800 */
[----:B0-----:R-:W2:Y:S04]  /*30730*/  LDL.LU R19, [R1+0xe8] ;  /* 0x0000e80001137983 */ /* 0x001ea80000300800 */
[----:B--2---:R0:W-:Y:S04]  /*30740*/  STL [R1+0x401c], R19 ;  /* 0x00401c1301007387 */ /* 0x0041e80000100800 */
[----:B0-----:R-:W2:Y:S04]  /*30750*/  LDL.LU R19, [R1+0xf4] ;  /* 0x0000f40001137983 */ /* 0x001ea80000300800 */
        /* <DEDUP_REMOVED lines=37> */
[----:B------:R-:W4:Y:S04]  /*309b0*/  LDL.LU R18, [R1] ;  /* 0x0000000001127983 */ /* 0x000f280000300800 */
[----:B--2---:R0:W-:Y:S04]  /*309c0*/  STS.U8 [R26+UR4+0x2b00], R19 ;  /* 0x002b00131a007988 */ /* 0x0041e80008000004 */
[----:B0-----:R-:W2:Y:S04]  /*309d0*/  LDL.LU R19, [R1+0x4020] ;  /* 0x0040200001137983 */ /* 0x001ea80000300800 */
[----:B--2---:R0:W-:Y:S04]  /*309e0*/  STS.U8 [R26+UR4+0x2b40], R19 ;  /* 0x002b40131a007988 */ /* 0x0041e80008000004 */
[----:B0-----:R-:W2:Y:S04]  /*309f0*/  LDL.LU R19, [R1+0x401c] ;  /* 0x00401c0001137983 */ /* 0x001ea80000300800 */
[----:B--2---:R0:W-:Y:S04]  /*30a00*/  STS.U8 [R26+UR4+0x2c00], R19 ;  /* 0x002c00131a007988 */ /* 0x0041e80008000004 */
[----:B0-----:R-:W2:Y:S04]  /*30a10*/  LDL.LU R19, [R1+0x4018] ;  /* 0x0040180001137983 */ /* 0x001ea80000300800 */
[----:B--2---:R0:W-:Y:S04]  /*30a20*/  STS.U8 [R26+UR4+0x2c40], R19 ;  /* 0x002c40131a007988 */ /* 0x0041e80008000004 */
[----:B---3--:R1:W-:Y:S04]  /*30a30*/  STS.U8 [R26+UR4+0x2d00], R20 ;  /* 0x002d00141a007988 */ /* 0x0083e80008000004 */
[----:B----4-:R2:W-:Y:S04]  /*30a40*/  STS.U8 [R26+UR4+0x2d40], R21 ;  /* 0x002d40151a007988 */ /* 0x0105e80008000004 */
[----:B------:R3:W-:Y:S04]  /*30a50*/  STS.U8 [R26+UR4+0x2e00], R22 ;  /* 0x002e00161a007988 */ /* 0x0007e80008000004 */
[----:B------:R4:W-:Y:S04]  /*30a60*/  STS.U8 [R26+UR4+0x2e40], R23 ;  /* 0x002e40171a007988 */ /* 0x0009e80008000004 */
[----:B------:R4:W-:Y:S04]  /*30a70*/  STS.U8 [R26+UR4+0x2f00], R24 ;  /* 0x002f00181a007988 */ /* 0x0009e80008000004 */
[----:B0-----:R-:W4:Y:S04]  /*30a80*/  LDL.LU R19, [R1+0x4014] ;  /* 0x0040140001137983 */ /* 0x001f280000300800 */
[----:B-1----:R-:W4:Y:S04]  /*30a90*/  LDL.LU R20, [R1+0x4010] ;  /* 0x0040100001147983 */ /* 0x002f280000300800 */
[----:B--2---:R-:W2:Y:S04]  /*30aa0*/  LDL.LU R21, [R1+0x400c] ;  /* 0x00400c0001157983 */ /* 0x004ea80000300800 */
[----:B---3--:R-:W3:Y:S04]  /*30ab0*/  LDL.LU R22, [R1+0x4008] ;  /* 0x0040080001167983 */ /* 0x008ee80000300800 */
[----:B----4-:R-:W4:Y:S04]  /*30ac0*/  LDL.LU R23, [R1+0x4004] ;  /* 0x0040040001177983 */ /* 0x010f280000300800 */
[----:B------:R-:W2:Y:S04]  /*30ad0*/  LDL.LU R24, [R1+0x4000] ;  /* 0x0040000001187983 */ /* 0x000ea80000300800 */
[----:B------:R0:W-:Y:S04]  /*30ae0*/  STS.U8 [R26+UR4+0x2f40], R25 ;  /* 0x002f40191a007988 */ /* 0x0001e80008000004 */
[----:B------:R1:W-:Y:S04]  /*30af0*/  STS.U8 [R26+UR4+0x3000], R27 ;  /* 0x0030001b1a007988 */ /* 0x0003e80008000004 */
[----:B------:R1:W-:Y:S04]  /*30b00*/  STS.U8 [R26+UR4+0x3040], R28 ;  /* 0x0030401c1a007988 */ /* 0x0003e80008000004 */
[----:B------:R1:W-:Y:S04]  /*30b10*/  STS.U8 [R26+UR4+0x3100], R29 ;  /* 0x0031001d1a007988 */ /* 0x0003e80008000004 */
[----:B0-----:R-:W3:Y:S04]  /*30b20*/  LDL.LU R25, [R1+0x3ffc] ;  /* 0x003ffc0001197983 */ /* 0x001ee80000300800 */
[----:B-1----:R-:W4:Y:S04]  /*30b30*/  LDL.LU R27, [R1+0x3ff8] ;  /* 0x003ff800011b7983 */ /* 0x002f280000300800 */
[----:B------:R-:W2:Y:S04]  /*30b40*/  LDL.LU R28, [R1+0x3ff4] ;  /* 0x003ff400011c7983 */ /* 0x000ea80000300800 */
[----:B------:R-:W3:Y:S04]  /*30b50*/  LDL.LU R29, [R1+0x3ff0] ;  /* 0x003ff000011d7983 */ /* 0x000ee80000300800 */
[----:B------:R0:W-:Y:S04]  /*30b60*/  STS.U8 [R26+UR4+0x3140], R0 ;  /* 0x003140001a007988 */ /* 0x0001e80008000004 */
[----:B------:R1:W-:Y:S04]  /*30b70*/  STS.U8 [R26+UR4+0x3200], R2 ;  /* 0x003200021a007988 */ /* 0x0003e80008000004 */
        /* <DEDUP_REMOVED lines=13> */
[----:B------:R-:W4:Y:S04]  /*30c50*/  LDL.LU R7, [R1+0x136c] ;  /* 0x00136c0001077983 */ /* 0x000f280000300800 */
[----:B------:R1:W-:Y:S04]  /*30c60*/  STS.U8 [R26+UR4+0x3600], R10 ;  /* 0x0036000a1a007988 */ /* 0x0003e80008000004 */
[----:B------:R1:W-:Y:S04]  /*30c70*/  STS.U8 [R26+UR4+0x3640], R11 ;  /* 0x0036400b1a007988 */ /* 0x0003e80008000004 */
[----:B------:R1:W-:Y:S04]  /*30c80*/  STS.U8 [R26+UR4+0x3700], R12 ;  /* 0x0037000c1a007988 */ /* 0x0003e80008000004 */
[----:B------:R1:W-:Y:S04]  /*30c90*/  STS.U8 [R26+UR4+0x3740], R13 ;  /* 0x0037400d1a007988 */ /* 0x0003e80008000004 */
[----:B0-----:R-:W4:Y:S04]  /*30ca0*/  LDL.LU R8, [R1+0x1360] ;  /* 0x0013600001087983 */ /* 0x001f280000300800 */
[----:B-1----:R-:W4:Y:S04]  /*30cb0*/  LDL.LU R9, [R1+0x135c] ;  /* 0x00135c0001097983 */ /* 0x002f280000300800 */
[----:B------:R0:W-:Y:S04]  /*30cc0*/  STS.U8 [R26+UR4+0x3800], R14 ;  /* 0x0038000e1a007988 */ /* 0x0001e80008000004 */
        /* <DEDUP_REMOVED lines=13> */
[----:B---3--:R-:W-:Y:S04]  /*30da0*/  STS.U8 [R26+UR4+0x3a40], R29 ;  /* 0x003a401d1a007988 */ /* 0x008fe80008000004 */
[----:B--2---:R0:W-:Y:S04]  /*30db0*/  STS.U8 [R26+UR4+0x3b00], R28 ;  /* 0x003b001c1a007988 */ /* 0x0041e80008000004 */
[----:B----4-:R1:W-:Y:S04]  /*30dc0*/  STS.U8 [R26+UR4+0x3b40], R27 ;  /* 0x003b401b1a007988 */ /* 0x0103e80008000004 */
[----:B0-----:R-:W2:Y:S04]  /*30dd0*/  LDL.LU R28, [R1+0x13a0] ;  /* 0x0013a000011c7983 */ /* 0x001ea80000300800 */
[----:B-1----:R-:W3:Y:S01]  /*30de0*/  LDL.LU R26, [R1+0x3fec] ;  /* 0x003fec00011a7983 */ /* 0x002ee20000300800 */
[----:B------:R-:W0:Y:S02]  /*30df0*/  S2R R29, SR_TID.X ;  /* 0x00000000001d7919 */ /* 0x000e240000002100 */
[----:B0-----:R-:W-:-:S04]  /*30e00*/  LOP3.LUT R27, R29, 0x3f, RZ, 0xc0, !PT ;  /* 0x0000003f1d1b7812 */ /* 0x001fc800078ec0ff */
[----:B------:R-:W-:Y:S01]  /*30e10*/  LOP3.LUT R29, R27, 0x10, RZ, 0x3c, !PT ;  /* 0x000000101b1d7812 */ /* 0x000fe200078e3cff */
[----:B---3--:R-:W-:Y:S04]  /*30e20*/  STS.U8 [R27+UR4+0x3c00], R26 ;  /* 0x003c001a1b007988 */ /* 0x008fe80008000004 */
[----:B------:R-:W-:Y:S04]  /*30e30*/  STS.U8 [R27+UR4+0x3c40], R25 ;  /* 0x003c40191b007988 */ /* 0x000fe80008000004 */
[----:B------:R-:W-:Y:S04]  /*30e40*/  STS.U8 [R27+UR4+0x3d00], R24 ;  /* 0x003d00181b007988 */ /* 0x000fe80008000004 */
[----:B------:R-:W-:Y:S04]  /*30e50*/  STS.U8 [R27+UR4+0x3d40], R23 ;  /* 0x003d40171b007988 */ /* 0x000fe80008000004 */
[----:B------:R-:W-:Y:S04]  /*30e60*/  STS.U8 [R27+UR4+0x3e00], R22 ;  /* 0x003e00161b007988 */ /* 0x000fe80008000004 */
[----:B------:R-:W-:Y:S04]  /*30e70*/  STS.U8 [R27+UR4+0x3e40], R21 ;  /* 0x003e40151b007988 */ /* 0x000fe80008000004 */
[----:B------:R-:W-:Y:S04]  /*30e80*/  STS.U8 [R27+UR4+0x3f00], R20 ;  /* 0x003f00141b007988 */ /* 0x000fe80008000004 */
[----:B------:R-:W-:Y:S04]  /*30e90*/  STS.U8 [R27+UR4+0x3f40], R19 ;  /* 0x003f40131b007988 */ /* 0x000fe80008000004 */
[----:B--2---:R-:W-:Y:S04]  /*30ea0*/  STS.U8 [R29+UR4+0x80], R28 ;  /* 0x0000801c1d007988 */ /* 0x004fe80008000004 */
        /* <DEDUP_REMOVED lines=18> */
[----:B------:R-:W3:Y:S04]  /*30fd0*/  LDL.LU R19, [R1+0x12f0] ;  /* 0x0012f00001137983 */ /* 0x000ee80000300800 */
[----:B---3--:R0:W-:Y:S04]  /*30fe0*/  STL [R1+0x3fe4], R19 ;  /* 0x003fe41301007387 */ /* 0x0081e80000100800 */
[----:B0-----:R-:W3:Y:S04]  /*30ff0*/  LDL.LU R19, [R1+0x12fc] ;  /* 0x0012fc0001137983 */ /* 0x001ee80000300800 */
[----:B------:R-:W-:Y:S04]  /*31000*/  STS.U8 [R29+UR4+0x980], R18 ;  /* 0x000980121d007988 */ /* 0x000fe80008000004 */
[----:B---3--:R0:W-:Y:S04]  /*31010*/  STL [R1+0x3fe8], R19 ;  /* 0x003fe81301007387 */ /* 0x0081e80000100800 */
[----:B0-----:R-:W3:Y:S04]  /*31020*/  LDL.LU R19, [R1+0x1300] ;  /* 0x0013000001137983 */ /* 0x001ee80000300800 */
        /* <DEDUP_REMOVED lines=25> */
[----:B--2---:R0:W-:Y:S04]  /*311c0*/  STS.U8 [R29+UR4+0x9c0], R17 ;  /* 0x0009c0111d007988 */ /* 0x0041e80008000004 */
[----:B------:R-:W2:Y:S04]  /*311d0*/  LDL.LU R16, [R1+0x1220] ;  /* 0x0012200001107983 */ /* 0x000ea80000300800 */
[----:B0-----:R-:W2:Y:S04]  /*311e0*/  LDL.LU R17, [R1+0x121c] ;  /* 0x00121c0001117983 */ /* 0x001ea80000300800 */
[----:B---3--:R0:W-:Y:S04]  /*311f0*/  STS.U8 [R29+UR4+0xa80], R19 ;  /* 0x000a80131d007988 */ /* 0x0081e80008000004 */
[----:B0-----:R-:W3:Y:S04]  /*31200*/  LDL.LU R19, [R1+0x3fe8] ;  /* 0x003fe80001137983 */ /* 0x001ee80000300800 */
[----:B---3--:R0:W-:Y:S04]  /*31210*/  STS.U8 [R29+UR4+0xac0], R19 ;  /* 0x000ac0131d007988 */ /* 0x0081e80008000004 */
[----:B0-----:R-:W3:Y:S04]  /*31220*/  LDL.LU R19, [R1+0x3fe4] ;  /* 0x003fe40001137983 */ /* 0x001ee80000300800 */
        /* <DEDUP_REMOVED lines=25> */
[----:B0-----:R-:W3:Y:S04]  /*313c0*/  LDL.LU R18, [R1+0x1210] ;  /* 0x0012100001127983 */ /* 0x001ee80000300800 */
[----:B------:R-:W4:Y:S04]  /*313d0*/  LDL.LU R19, [R1+0x11fc] ;  /* 0x0011fc0001137983 */ /* 0x000f280000300800 */
[----:B----4-:R0:W-:Y:S04]  /*313e0*/  STL [R1+0x3fdc], R19 ;  /* 0x003fdc1301007387 */ /* 0x0101e80000100800 */
[----:B0-----:R-:W4:Y:S04]  /*313f0*/  LDL.LU R19, [R1+0x1200] ;  /* 0x0012000001137983 */ /* 0x001f280000300800 */
[----:B------:R-:W-:Y:S04]  /*31400*/  STS.U8 [R29+UR4+0x17c0], R15 ;  /* 0x0017c00f1d007988 */ /* 0x000fe80008000004 */
[----:B--2---:R-:W-:Y:S04]  /*31410*/  STS.U8 [R29+UR4+0x1880], R16 ;  /* 0x001880101d007988 */ /* 0x004fe80008000004 */
[----:B----4-:R0:W-:Y:S04]  /*31420*/  STL [R1+0x3fe0], R19 ;  /* 0x003fe01301007387 */ /* 0x0101e80000100800 */
[----:B0-----:R-:W2:Y:S04]  /*31430*/  LDL.LU R19, [R1+0x120c] ;  /* 0x00120c0001137983 */ /* 0x001ea80000300800 */
        /* <DEDUP_REMOVED lines=26> */
[----:B---3--:R1:W-:Y:S04]  /*315e0*/  STS.U8 [R29+UR4+0x1980], R18 ;  /* 0x001980121d007988 */ /* 0x0083e80008000004 */
[----:B0-----:R-:W3:Y:S04]  /*315f0*/  LDL.LU R17, [R1+0x12c] ;  /* 0x00012c0001117983 */ /* 0x001ee80000300800 */
[----:B-1----:R-:W3:Y:S04]  /*31600*/  LDL.LU R18, [R1+0x120] ;  /* 0x0001200001127983 */ /* 0x002ee80000300800 */
[----:B--2---:R0:W-:Y:S04]  /*31610*/  STS.U8 [R29+UR4+0x19c0], R19 ;  /* 0x0019c0131d007988 */ /* 0x0041e80008000004 */
[----:B0-----:R-:W2:Y:S04]  /*31620*/  LDL.LU R19, [R1+0x3fe0] ;  /* 0x003fe00001137983 */ /* 0x001ea80000300800 */
[----:B--2---:R0:W-:Y:S04]  /*31630*/  STS.U8 [R29+UR4+0x1a80], R19 ;  /* 0x001a80131d007988 */ /* 0x0041e80008000004 */
[----:B0-----:R-:W2:Y:S04]  /*31640*/  LDL.LU R19, [R1+0x3fdc] ;  /* 0x003fdc0001137983 */ /* 0x001ea80000300800 */
        /* <DEDUP_REMOVED lines=10> */
[----:B------:R-:W-:Y:S04]  /*316f0*/  STS.U8 [R29+UR4+0x1fc0], R0 ;  /* 0x001fc0001d007988 */ /* 0x000fe80008000004 */
[----:B------:R1:W-:Y:S04]  /*31700*/  STS.U8 [R29+UR4+0x2080], R2 ;  /* 0x002080021d007988 */ /* 0x0003e80008000004 */
[----:B0-----:R-:W2:Y:S04]  /*31710*/  LDL.LU R28, [R1+0x11c] ;  /* 0x00011c00011c7983 */ /* 0x001ea80000300800 */
[----:B-1----:R-:W4:Y:S04]  /*31720*/  LDL.LU R2, [R1+0x100] ;  /* 0x0001000001027983 */ /* 0x002f280000300800 */
[----:B----4-:R0:W-:Y:S04]  /*31730*/  STL [R1+0x3fd4], R2 ;  /* 0x003fd40201007387 */ /* 0x0101e80000100800 */
[----:B0-----:R-:W4:Y:S04]  /*31740*/  LDL.LU R2, [R1+0x10c] ;  /* 0x00010c0001027983 */ /* 0x001f280000300800 */
        /* <DEDUP_REMOVED lines=13> */
[----:B----4-:R0:W-:Y:S04]  /*31820*/  STL [R1+0x3fd8], R2 ;  /* 0x003fd80201007387 */ /* 0x0101e80000100800 */
[----:B0-----:R-:W4:Y:S04]  /*31830*/  LDL.LU R2, [R1+0x110] ;  /* 0x0001100001027983 */ /* 0x001f280000300800 */
        /* <DEDUP_REMOVED lines=15> */
[----:B------:R3:W-:Y:S04]  /*31930*/  STS.U8 [R29+UR4+0x2880], R18 ;  /* 0x002880121d007988 */ /* 0x0007e80008000004 */
[----:B0-----:R-:W4:Y:S04]  /*31940*/  LDL.LU R16, [R1+0x78] ;  /* 0x0000780001107983 */ /* 0x001f280000300800 */
[----:B-1----:R-:W4:Y:S04]  /*31950*/  LDL.LU R17, [R1+0x74] ;  /* 0x0000740001117983 */ /* 0x002f280000300800 */
[----:B---3--:R-:W3:Y:S04]  /*31960*/  LDL.LU R18, [R1+0x68] ;  /* 0x0000680001127983 */ /* 0x008ee80000300800 */
        /* <DEDUP_REMOVED lines=9> */
[----:B--2---:R0:W-:Y:S04]  /*31a00*/  STS.U8 [R29+UR4+0x28c0], R28 ;  /* 0x0028c01c1d007988 */ /* 0x0041e80008000004 */
[----:B------:R-:W2:Y:S04]  /*31a10*/  LDL.LU R27, [R1+0x18] ;  /* 0x00001800011b7983 */ /* 0x000ea80000300800 */
[----:B0-----:R-:W2:Y:S04]  /*31a20*/  LDL.LU R28, [R1+0x14] ;  /* 0x00001400011c7983 */ /* 0x001ea80000300800 */
[----:B----4-:R0:W-:Y:S04]  /*31a30*/  STS.U8 [R29+UR4+0x2980], R2 ;  /* 0x002980021d007988 */ /* 0x0101e80008000004 */
[----:B0-----:R-:W4:Y:S04]  /*31a40*/  LDL.LU R2, [R1+0x3fd8] ;  /* 0x003fd80001027983 */ /* 0x001f280000300800 */
[----:B----4-:R0:W-:Y:S04]  /*31a50*/  STS.U8 [R29+UR4+0x29c0], R2 ;  /* 0x0029c0021d007988 */ /* 0x0101e80008000004 */
[----:B0-----:R-:W4:Y:S04]  /*31a60*/  LDL.LU R2, [R1+0x3fd4] ;  /* 0x003fd40001027983 */ /* 0x001f280000300800 */
[----:B----4-:R0:W-:Y:S04]  /*31a70*/  STS.U8 [R29+UR4+0x2a80], R2 ;  /* 0x002a80021d007988 */ /* 0x0101e80008000004 */
[----:B------:R1:W-:Y:S04]  /*31a80*/  STS.U8 [R29+UR4+0x2ac0], R3 ;  /* 0x002ac0031d007988 */ /* 0x0003e80008000004 */
[----:B------:R4:W-:Y:S04]  /*31a90*/  STS.U8 [R29+UR4+0x2b80], R4 ;  /* 0x002b80041d007988 */ /* 0x0009e80008000004 */
[----:B------:R3:W-:Y:S04]  /*31aa0*/  STS.U8 [R29+UR4+0x2bc0], R5 ;  /* 0x002bc0051d007988 */ /* 0x0007e80008000004 */
[----:B------:R2:W-:Y:S04]  /*31ab0*/  STS.U8 [R29+UR4+0x2c80], R6 ;  /* 0x002c80061d007988 */ /* 0x0005e80008000004 */
[----:B------:R2:W-:Y:S04]  /*31ac0*/  STS.U8 [R29+UR4+0x2cc0], R7 ;  /* 0x002cc0071d007988 */ /* 0x0005e80008000004 */
[----:B0-----:R-:W2:Y:S04]  /*31ad0*/  LDL.LU R2, [R1+0x3fd0] ;  /* 0x003fd00001027983 */ /* 0x001ea80000300800 */
[----:B-1----:R-:W2:Y:S04]  /*31ae0*/  LDL.LU R3, [R1+0x3fcc] ;  /* 0x003fcc0001037983 */ /* 0x002ea80000300800 */
[----:B----4-:R-:W4:Y:S04]  /*31af0*/  LDL.LU R4, [R1+0x3fc8] ;  /* 0x003fc80001047983 */ /* 0x010f280000300800 */
[----:B---3--:R-:W3:Y:S04]  /*31b00*/  LDL.LU R5, [R1+0x3fc4] ;  /* 0x003fc40001057983 */ /* 0x008ee80000300800 */
[----:B--2---:R-:W2:Y:S04]  /*31b10*/  LDL.LU R6, [R1+0x3fc0] ;  /* 0x003fc00001067983 */ /* 0x004ea80000300800 */
[----:B------:R-:W4:Y:S04]  /*31b20*/  LDL.LU R7, [R1+0x3fbc] ;  /* 0x003fbc0001077983 */ /* 0x000f280000300800 */
[----:B------:R0:W-:Y:S04]  /*31b30*/  STS.U8 [R29+UR4+0x2d80], R8 ;  /* 0x002d80081d007988 */ /* 0x0001e80008000004 */
[----:B------:R1:W-:Y:S04]  /*31b40*/  STS.U8 [R29+UR4+0x2dc0], R9 ;  /* 0x002dc0091d007988 */ /* 0x0003e80008000004 */
[----:B------:R1:W-:Y:S04]  /*31b50*/  STS.U8 [R29+UR4+0x2e80], R10 ;  /* 0x002e800a1d007988 */ /* 0x0003e80008000004 */
[----:B------:R1:W-:Y:S04]  /*31b60*/  STS.U8 [R29+UR4+0x2ec0], R11 ;  /* 0x002ec00b1d007988 */ /* 0x0003e80008000004 */
[----:B------:R1:W-:Y:S04]  /*31b70*/  STS.U8 [R29+UR4+0x2f80], R12 ;  /* 0x002f800c1d007988 */ /* 0x0003e80008000004 */
[----:B------:R1:W-:Y:S04]  /*31b80*/  STS.U8 [R29+UR4+0x2fc0], R13 ;  /* 0x002fc00d1d007988 */ /* 0x0003e80008000004 */
[----:B0-----:R-:W3:Y:S04]  /*31b90*/  LDL.LU R8, [R1+0x3fb8] ;  /* 0x003fb80001087983 */ /* 0x001ee80000300800 */
[----:B-1----:R-:W2:Y:S04]  /*31ba0*/  LDL.LU R9, [R1+0x3fb4] ;  /* 0x003fb40001097983 */ /* 0x002ea80000300800 */
[----:B------:R-:W4:Y:S04]  /*31bb0*/  LDL.LU R10, [R1+0x3fb0] ;  /* 0x003fb000010a7983 */ /* 0x000f280000300800 */
[----:B------:R-:W3:Y:S04]  /*31bc0*/  LDL.LU R11, [R1+0x3fac] ;  /* 0x003fac00010b7983 */ /* 0x000ee80000300800 */
[----:B------:R-:W2:Y:S04]  /*31bd0*/  LDL.LU R12, [R1+0x3fa8] ;  /* 0x003fa800010c7983 */ /* 0x000ea80000300800 */
[----:B------:R-:W4:Y:S04]  /*31be0*/  LDL.LU R13, [R1+0x3fa4] ;  /* 0x003fa400010d7983 */ /* 0x000f280000300800 */
        /* <DEDUP_REMOVED lines=10> */
[----:B------:R-:W-:Y:S04]  /*31c90*/  STS.U8 [R29+UR4+0x32c0], R19 ;  /* 0x0032c0131d007988 */ /* 0x000fe80008000004 */
[----:B------:R-:W-:Y:S04]  /*31ca0*/  STS.U8 [R29+UR4+0x3380], R20 ;  /* 0x003380141d007988 */ /* 0x000fe80008000004 */
[----:B------:R-:W-:Y:S04]  /*31cb0*/  STS.U8 [R29+UR4+0x33c0], R21 ;  /* 0x0033c0151d007988 */ /* 0x000fe80008000004 */
[----:B------:R0:W-:Y:S04]  /*31cc0*/  STS.U8 [R29+UR4+0x3480], R0 ;  /* 0x003480001d007988 */ /* 0x0001e80008000004 */
[----:B0-----:R-:W4:Y:S04]  /*31cd0*/  LDL.LU R0, [R1+0x13a4] ;  /* 0x0013a40001007983 */ /* 0x001f280000300800 */
[----:B------:R0:W-:Y:S04]  /*31ce0*/  STS.U8 [R29+UR4+0x34c0], R22 ;  /* 0x0034c0161d007988 */ /* 0x0001e80008000004 */
[----:B------:R1:W-:Y:S04]  /*31cf0*/  STS.U8 [R29+UR4+0x3580], R23 ;  /* 0x003580171d007988 */ /* 0x0003e80008000004 */
[----:B------:R-:W-:Y:S04]  /*31d00*/  STS.U8 [R29+UR4+0x35c0], R24 ;  /* 0x0035c0181d007988 */ /* 0x000fe80008000004 */
[----:B------:R-:W4:Y:S04]  /*31d10*/  LDL.LU R19, [R1+0x13b0] ;  /* 0x0013b00001137983 */ /* 0x000f280000300800 */
[----:B------:R-:W-:Y:S04]  /*31d20*/  STS.U8 [R29+UR4+0x3680], R25 ;  /* 0x003680191d007988 */ /* 0x000fe80008000004 */
[----:B------:R1:W-:Y:S04]  /*31d30*/  STS.U8 [R29+UR4+0x36c0], R26 ;  /* 0x0036c01a1d007988 */ /* 0x0003e80008000004 */
[----:B------:R1:W-:Y:S04]  /*31d40*/  STS.U8 [R29+UR4+0x3780], R27 ;  /* 0x0037801b1d007988 */ /* 0x0003e80008000004 */
[----:B------:R1:W-:Y:S04]  /*31d50*/  STS.U8 [R29+UR4+0x37c0], R28 ;  /* 0x0037c01c1d007988 */ /* 0x0003e80008000004 */
[----:B0-----:R-:W4:Y:S04]  /*31d60*/  LDL.LU R22, [R1+0x13bc] ;  /* 0x0013bc0001167983 */ /* 0x001f280000300800 */
[----:B-1----:R-:W4:Y:S04]  /*31d70*/  LDL.LU R23, [R1+0x13b8] ;  /* 0x0013b80001177983 */ /* 0x002f280000300800 */
[----:B------:R-:W4:Y:S04]  /*31d80*/  LDL.LU R26, [R1+0x13c4] ;  /* 0x0013c400011a7983 */ /* 0x000f280000300800 */
[----:B------:R-:W4:Y:S04]  /*31d90*/  LDL.LU R27, [R1+0x13c0] ;  /* 0x0013c000011b7983 */ /* 0x000f280000300800 */
[----:B------:R-:W4:Y:S04]  /*31da0*/  LDL R28, [R1+0xc4] ;  /* 0x0000c400011c7983 */ /* 0x000f280000100800 */
[----:B--2---:R0:W-:Y:S04]  /*31db0*/  STS.U8 [R29+UR4+0x3880], R18 ;  /* 0x003880121d007988 */ /* 0x0041e80008000004 */
        /* <DEDUP_REMOVED lines=15> */
[----:B------:R-:W-:Y:S01]  /*31eb0*/  STS.U8 [R29+UR4+0x3fc0], R0 ;  /* 0x003fc0001d007988 */ /* 0x000fe20008000004 */
[----:B------:R-:W-:Y:S06]  /*31ec0*/  BAR.SYNC.DEFER_BLOCKING 0x0 ;  /* 0x0000000000007b1d */ /* 0x000fec0000010000 */
[----:B------:R-:W0:Y:S02]  /*31ed0*/  LDSM.16.M88.4 R8, [R28+UR8] ;  /* 0x000000081c08783b */ /* 0x000e240008000200 */
[----:B0-----:R-:W-:-:S02]  /*31ee0*/  IMAD.MOV.U32 R21, RZ, RZ, R8 ;  /* 0x000000ffff157224 */ /* 0x001fc400078e0008 */
[----:B------:R-:W-:Y:S02]  /*31ef0*/  IMAD.MOV.U32 R20, RZ, RZ, R9 ;  /* 0x000000ffff147224 */ /* 0x000fe400078e0009 */
[----:B------:R-:W-:Y:S02]  /*31f00*/  IMAD.MOV.U32 R6, RZ, RZ, R10 ;  /* 0x000000ffff067224 */ /* 0x000fe400078e000a */
[----:B------:R-:W-:Y:S01]  /*31f10*/  IMAD.MOV.U32 R4, RZ, RZ, R11 ;  /* 0x000000ffff047224 */ /* 0x000fe200078e000b */
[----:B--2---:R-:W-:Y:S04]  /*31f20*/  STL.64 [R1+0x3f88], R18 ;  /* 0x003f881201007387 */ /* 0x004fe80000100a00 */
[----:B------:R-:W-:Y:S04]  /*31f30*/  STL.64 [R1+0xd0], R8 ;  /* 0x0000d00801007387 */ /* 0x000fe80000100a00 */
[----:B------:R-:W-:Y:S04]  /*31f40*/  STL.64 [R1+0xd8], R10 ;  /* 0x0000d80a01007387 */ /* 0x000fe80000100a00 */
[----:B------:R-:W0:Y:S04]  /*31f50*/  LDSM.16.M88.4 R8, [R28+UR8+0x400] ;  /* 0x000400081c08783b */ /* 0x000e280008000200 */
[----:B------:R-:W-:Y:S04]  /*31f60*/  LDSM.16.M88.4 R16, [R28+UR8+0xc00] ;  /* 0x000c00081c10783b */ /* 0x000fe80008000200 */
[----:B0-----:R-:W-:Y:S01]  /*31f70*/  STL.64 [R1+0xe0], R8 ;  /* 0x0000e00801007387 */ /* 0x001fe20000100a00 */
[----:B------:R-:W-:-:S02]  /*31f80*/  IMAD.MOV.U32 R25, RZ, RZ, R8 ;  /* 0x000000ffff197224 */ /* 0x000fc400078e0008 */
[----:B------:R-:W-:Y:S02]  /*31f90*/  IMAD.MOV.U32 R24, RZ, RZ, R9 ;  /* 0x000000ffff187224 */ /* 0x000fe400078e0009 */
[----:B------:R-:W-:Y:S01]  /*31fa0*/  IMAD.MOV.U32 R7, RZ, RZ, R10 ;  /* 0x000000ffff077224 */ /* 0x000fe200078e000a */
[----:B------:R-:W-:Y:S01]  /*31fb0*/  STL.64 [R1+0xe8], R10 ;  /* 0x0000e80a01007387 */ /* 0x000fe20000100a00 */
[----:B------:R-:W-:-:S03]  /*31fc0*/  IMAD.MOV.U32 R0, RZ, RZ, R11 ;  /* 0x000000ffff007224 */ /* 0x000fc600078e000b */
[----:B------:R-:W0:Y:S04]  /*31fd0*/  LDSM.16.M88.4 R8, [R28+UR8+0x800] ;  /* 0x000800081c08783b */ /* 0x000e280008000200 */
[----:B0-----:R0:W-:Y:S04]  /*31fe0*/  STL.64 [R1+0xf0], R8 ;  /* 0x0000f00801007387 */ /* 0x0011e80000100a00 */
[----:B------:R1:W-:Y:S01]  /*31ff0*/  STL.64 [R1+0xf8], R10 ;  /* 0x0000f80a01007387 */ /* 0x0003e20000100a00 */
[----:B------:R-:W-:Y:S02]  /*32000*/  IMAD.MOV.U32 R15, RZ, RZ, R9 ;  /* 0x000000ffff0f7224 */ /* 0x000fe400078e0009 */
[----:B------:R-:W-:Y:S01]  /*32010*/  IMAD.MOV.U32 R13, RZ, RZ, R10 ;  /* 0x000000ffff0d7224 */ /* 0x000fe200078e000a */
[----:B------:R-:W-:Y:S04]  /*32020*/  STL.64 [R1+0x100], R16 ;  /* 0x0001001001007387 */ /* 0x000fe80000100a00 */
[----:B------:R2:W-:Y:S01]  /*32030*/  STL.64 [R1+0x108], R18 ;  /* 0x0001081201007387 */ /* 0x0005e20000100a00 */
[----:B0-----:R-:W-:-:S02]  /*32040*/  IMAD.MOV.U32 R9, RZ, RZ, R19 ;  /* 0x000000ffff097224 */ /* 0x001fc400078e0013 */
[----:B-1----:R-:W-:Y:S02]  /*32050*/  IMAD.MOV.U32 R10, RZ, RZ, R18 ;  /* 0x000000ffff0a7224 */ /* 0x002fe400078e0012 */
[----:B--2---:R-:W2:Y:S01]  /*32060*/  LDL.LU.64 R18, [R1+0x3f88] ;  /* 0x003f880001127983 */ /* 0x004ea20000300a00 */
[----:B------:R-:W-:Y:S02]  /*32070*/  IMAD.MOV.U32 R14, RZ, RZ, R16 ;  /* 0x000000ffff0e7224 */ /* 0x000fe400078e0010 */
[----:B------:R-:W-:-:S03]  /*32080*/  IMAD.MOV.U32 R12, RZ, RZ, R11 ;  /* 0x000000ffff0c7224 */ /* 0x000fc600078e000b */
[----:B------:R-:W-:Y:S04]  /*32090*/  STL.64 [R1+0x3f70], R14 ;  /* 0x003f700e01007387 */ /* 0x000fe80000100a00 */
[----:B------:R-:W-:Y:S04]  /*320a0*/  STL.64 [R1+0x3f68], R12 ;  /* 0x003f680c01007387 */ /* 0x000fe80000100a00 */
[----:B------:R-:W0:Y:S01]  /*320b0*/  LDSM.16.M88.4 R12, [R28+UR8+0x1000] ;  /* 0x001000081c0c783b */ /* 0x000e220008000200 */
[----:B------:R-:W-:Y:S02]  /*320c0*/  IMAD.MOV.U32 R11, RZ, RZ, R17 ;  /* 0x000000ffff0b7224 */ /* 0x000fe400078e0011 */
[----:B------:R-:W-:Y:S01]  /*320d0*/  IMAD.MOV.U32 R29, RZ, RZ, R8 ;  /* 0x000000ffff1d7224 */ /* 0x000fe200078e0008 */
[----:B0-----:R0:W-:Y:S01]  /*320e0*/  STL.64 [R1+0x110], R12 ;  /* 0x0001100c01007387 */ /* 0x0011e20000100a00 */
[----:B------:R-:W-:-:S02]  /*320f0*/  IMAD.MOV.U32 R8, RZ, RZ, R12 ;  /* 0x000000ffff087224 */ /* 0x000fc400078e000c */
[----:B------:R-:W-:Y:S01]  /*32100*/  IMAD.MOV.U32 R5, RZ, RZ, R13 ;  /* 0x000000ffff057224 */ /* 0x000fe200078e000d */
[----:B------:R1:W-:Y:S04]  /*32110*/  STL.64 [R1+0x118], R14 ;  /* 0x0001180e01007387 */ /* 0x0003e80000100a00 */
[----:B0-----:R-:W3:Y:S01]  /*32120*/  LDL.LU.64 R12, [R1+0x220] ;  /* 0x00022000010c7983 */ /* 0x001ee20000300a00 */
[----:B--2---:R-:W-:Y:S02]  /*32130*/  IMAD R17, R19, 0x100, R18 ;  /* 0x0000010013117824 */ /* 0x004fe400078e0212 */
[----:B------:R-:W-:Y:S02]  /*32140*/  IMAD R18, R23, 0x100, R22 ;  /* 0x0000010017127824 */ /* 0x000fe400078e0216 */
[----:B------:R-:W-:-:S02]  /*32150*/  IMAD.MOV.U32 R23, RZ, RZ, R14 ;  /* 0x000000ffff177224 */ /* 0x000fc400078e000e */
[----:B------:R-:W-:Y:S02]  /*32160*/  IMAD.MOV.U32 R22, RZ, RZ, R15 ;  /* 0x000000ffff167224 */ /* 0x000fe400078e000f */
[----:B-1----:R-:W2:Y:S01]  /*32170*/  LDL.LU.64 R14, [R1+0x228] ;  /* 0x00022800010e7983 */ /* 0x002ea20000300a00 */
[----:B------:R-:W-:Y:S01]  /*32180*/  IMAD R19, R27, 0x100, R26 ;  /* 0x000001001b137824 */ /* 0x000fe200078e021a */
[----:B------:R-:W-:Y:S01]  /*32190*/  F2FP.F16.E5M2.UNPACK_B R26, R21 ;  /* 0x00000015ff1a723e */ /* 0x000fe200020004ff */
[----:B------:R-:W-:Y:S01]  /*321a0*/  IMAD R16, R2, 0x100, R3 ;  /* 0x0000010002107824 */ /* 0x000fe200078e0203 */
[----:B------:R-:W-:Y:S02]  /*321b0*/  F2FP.F16.E5M2.UNPACK_B R2, R6 ;  /* 0x00000006ff02723e */ /* 0x000fe400020004ff */
[----:B------:R-:W-:Y:S02]  /*321c0*/  F2FP.F16.E5M2.UNPACK_B R3, R4 ;  /* 0x00000004ff03723e */ /* 0x000fe400020004ff */
[----:B------:R-:W-:Y:S01]  /*321d0*/  F2FP.F16.E5M2.UNPACK_B R27, R20 ;  /* 0x00000014ff1b723e */ /* 0x000fe200020004ff */
[----:B--2---:R-:W-:Y:S04]  /*321e0*/  STL.64 [R1+0x3f80], R14 ;  /* 0x003f800e01007387 */ /* 0x004fe80000100a00 */
[----:B---3--:R-:W-:Y:S04]  /*321f0*/  STL.64 [R1+0x3f78], R12 ;  /* 0x003f780c01007387 */ /* 0x008fe80000100a00 */
[----:B------:R-:W0:Y:S04]  /*32200*/  LDSM.16.M88.4 R12, [R28+UR8+0x1400] ;  /* 0x001400081c0c783b */ /* 0x000e280008000200 */
[----:B------:R-:W-:Y:S04]  /*32210*/  STL.64 [R1+0x3f60], R10 ;  /* 0x003f600a01007387 */ /* 0x000fe80000100a00 */
[----:B------:R1:W-:Y:S04]  /*32220*/  STL.64 [R1+0x3f58], R8 ;  /* 0x003f580801007387 */ /* 0x0003e80000100a00 */
[----:B-1----:R-:W2:Y:S04]  /*32230*/  LDL.LU.64 R8, [R1+0x1d0] ;  /* 0x0001d00001087983 */ /* 0x002ea80000300a00 */
[----:B------:R-:W2:Y:S04]  /*32240*/  LDL.LU.64 R10, [R1+0x1d8] ;  /* 0x0001d800010a7983 */ /* 0x000ea80000300a00 */
[----:B------:R-:W-:Y:S04]  /*32250*/  STL [R1+0xa0], R26 ;  /* 0x0000a01a01007387 */ /* 0x000fe80000100800 */
[----:B0-----:R-:W-:Y:S01]  /*32260*/  STL.64 [R1+0x120], R12 ;  /* 0x0001200c01007387 */ /* 0x001fe20000100a00 */
[----:B------:R-:W-:-:S03]  /*32270*/  IMAD.MOV.U32 R6, RZ, RZ, R14 ;  /* 0x000000ffff067224 */ /* 0x000fc600078e000e */
[----:B------:R0:W-:Y:S01]  /*32280*/  STL.64 [R1+0x128], R14 ;  /* 0x0001280e01007387 */ /* 0x0001e20000100a00 */
[----:B------:R-:W-:Y:S02]  /*32290*/  IMAD.MOV.U32 R4, RZ, RZ, R15 ;  /* 0x000000ffff047224 */ /* 0x000fe400078e000f */
[----:B------:R-:W-:Y:S02]  /*322a0*/  IMAD.MOV.U32 R20, RZ, RZ, R12 ;  /* 0x000000ffff147224 */ /* 0x000fe400078e000c */
[----:B------:R-:W-:Y:S01]  /*322b0*/  IMAD.MOV.U32 R21, RZ, RZ, R13 ;  /* 0x000000ffff157224 */ /* 0x000fe200078e000d */
[----:B0-----:R-:W3:Y:S04]  /*322c0*/  LDL.LU.64 R14, [R1+0x3f80] ;  /* 0x003f8000010e7983 */ /* 0x001ee80000300a00 */
[----:B------:R-:W3:Y:S01]  /*322d0*/  LDL.LU.64 R12, [R1+0x3f78] ;  /* 0x003f7800010c7983 */ /* 0x000ee20000300a00 */
[----:B------:R-:W-:-:S02]  /*322e0*/  F2FP.F16.E5M2.UNPACK_B R16, R16 ;  /* 0x00000010ff10723e */ /* 0x000fc400020004ff */
[----:B------:R-:W-:Y:S02]  /*322f0*/  F2FP.F16.E5M2.UNPACK_B R17, R17 ;  /* 0x00000011ff11723e */ /* 0x000fe400020004ff */
[----:B------:R-:W-:Y:S02]  /*32300*/  F2FP.F16.E5M2.UNPACK_B R18, R18 ;  /* 0x00000012ff12723e */ /* 0x000fe400020004ff */
[----:B------:R-:W-:Y:S01]  /*32310*/  F2FP.F16.E5M2.UNPACK_B R19, R19 ;  /* 0x00000013ff13723e */ /* 0x000fe200020004ff */
[----:B------:R-:W-:Y:S04]  /*32320*/  STL [R1+0xa4], R27 ;  /* 0x0000a41b01007387 */ /* 0x000fe80000100800 */
[----:B------:R-:W-:Y:S04]  /*32330*/  STL.64 [R1+0x98], R2 ;  /* 0x0000980201007387 */ /* 0x000fe80000100a00 */
[----:B------:R0:W-:Y:S02]  /*32340*/  STL.64 [R1+0x3f28], R20 ;  /* 0x003f281401007387 */ /* 0x0001e40000100a00 */
[----:B0-----:R-:W-:-:S02]  /*32350*/  F2FP.F16.E5M2.UNPACK_B R20, R25 ;  /* 0x00000019ff14723e */ /* 0x001fc400020004ff */
[----:B------:R-:W-:Y:S01]  /*32360*/  F2FP.F16.E5M2.UNPACK_B R21, R24 ;  /* 0x00000018ff15723e */ /* 0x000fe200020004ff */
[----:B--2---:R-:W-:-:S15]  /*32370*/  HMMA.16816.F32 R8, R16, R26, R8 ;  /* 0x0000001a1008723c */ /* 0x004fde0000001808 */
[----:B------:R-:W-:-:S08]  /*32380*/  NOP ;  /* 0x0000000000007918 */ /* 0x000fd00000000000 */
[----:B------:R-:W-:Y:S04]  /*32390*/  STL.64 [R1+0x1d0], R8 ;  /* 0x0001d00801007387 */ /* 0x000fe80000100a00 */
[----:B------:R3:W-:Y:S02]  /*323a0*/  STL.64 [R1+0x1d8], R10 ;  /* 0x0001d80a01007387 */ /* 0x0007e40000100a00 */
[----:B---3--:R-:W-:Y:S02]  /*323b0*/  HMMA.16816.F32 R8, R16, R2, R12 ;  /* 0x000000021008723c */ /* 0x008fe4000000180c */
[----:B------:R-:W0:Y:S04]  /*323c0*/  LDSM.16.M88.4 R12, [R28+UR8+0x1800] ;  /* 0x001800081c0c783b */ /* 0x000e280008000200 */
[----:B------:R-:W-:Y:S01]  /*323d0*/  STL [R1+0x90], R20 ;  /* 0x0000901401007387 */ /* 0x000fe20000100800 */
[----:B------:R-:W-:-:S02]  /*323e0*/  F2FP.F16.E5M2.UNPACK_B R2, R7 ;  /* 0x00000007ff02723e */ /* 0x000fc400020004ff */
[----:B------:R-:W-:-:S14]  /*323f0*/  F2FP.F16.E5M2.UNPACK_B R3, R0 ;  /* 0x00000000ff03723e */ /* 0x000fdc00020004ff */
[----:B------:R1:W-:Y:S04]  /*32400*/  STL.64 [R1+0x220], R8 ;  /* 0x0002200801007387 */ /* 0x0003e80000100a00 */
[----:B------:R2:W-:Y:S04]  /*32410*/  STL.64 [R1+0x228], R10 ;  /* 0x0002280a01007387 */ /* 0x0005e80000100a00 */
[----:B------:R-:W-:Y:S04]  /*32420*/  STL [R1+0x94], R21 ;  /* 0x0000941501007387 */ /* 0x000fe80000100800 */
[----:B-1----:R-:W3:Y:S04]  /*32430*/  LDL.LU.64 R8, [R1+0x260] ;  /* 0x0002600001087983 */ /* 0x002ee80000300a00 */
[----:B--2---:R-:W3:Y:S04]  /*32440*/  LDL.LU.64 R10, [R1+0x268] ;  /* 0x00026800010a7983 */ /* 0x004ee80000300a00 */
[----:B0-----:R-:W-:Y:S01]  /*32450*/  STL.64 [R1+0x130], R12 ;  /* 0x0001300c01007387 */ /* 0x001fe20000100a00 */
[----:B------:R-:W-:-:S02]  /*32460*/  IMAD.MOV.U32 R7, RZ, RZ, R15 ;  /* 0x000000ffff077224 */ /* 0x000fc400078e000f */
[----:B------:R-:W-:Y:S01]  /*32470*/  IMAD.MOV.U32 R24, RZ, RZ, R14 ;  /* 0x000000ffff187224 */ /* 0x000fe200078e000e */
[----:B------:R0:W-:Y:S04]  /*32480*/  STL.64 [R1+0x138], R14 ;  /* 0x0001380e01007387 */ /* 0x0001e80000100a00 */
[----:B0-----:R-:W2:Y:S04]  /*32490*/  LDL.LU.64 R14, [R1+0x3f70] ;  /* 0x003f7000010e7983 */ /* 0x001ea80000300a00 */
[----:B------:R-:W4:Y:S04]  /*324a0*/  LDL.LU.64 R12, [R1+0x3f68] ;  /* 0x003f6800010c7983 */ /* 0x000f280000300a00 */
[----:B------:R-:W-:Y:S04]  /*324b0*/  STL.64 [R1+0x88], R2 ;  /* 0x0000880201007387 */ /* 0x000fe80000100a00 */
[----:B------:R-:W-:Y:S04]  /*324c0*/  STL.64 [R1+0x3f50], R6 ;  /* 0x003f500601007387 */ /* 0x000fe80000100a00 */
[----:B------:R0:W-:Y:S04]  /*324d0*/  STL.64 [R1+0x3f48], R4 ;  /* 0x003f480401007387 */ /* 0x0001e80000100a00 */
[----:B0-----:R-:W3:Y:S04]  /*324e0*/  LDL.LU.64 R4, [R1+0x240] ;  /* 0x0002400001047983 */ /* 0x001ee80000300a00 */
[----:B------:R-:W3:Y:S04]  /*324f0*/  LDL.LU.64 R6, [R1+0x248] ;  /* 0x0002480001067983 */ /* 0x000ee80000300a00 */
[----:B------:R0:W-:Y:S01]  /*32500*/  STL [R1+0x3f30], R24 ;  /* 0x003f301801007387 */ /* 0x0001e20000100800 */
[----:B---3--:R-:W-:-:S15]  /*32510*/  HMMA.16816.F32 R4, R16, R20, R4 ;  /* 0x000000141004723c */ /* 0x008fde0000001804 */
[----:B------:R-:W-:-:S08]  /*32520*/  NOP ;  /* 0x0000000000007918 */ /* 0x000fd00000000000 */
[----:B------:R1:W-:Y:S04]  /*32530*/  STL.64 [R1+0x240], R4 ;  /* 0x0002400401007387 */ /* 0x0003e80000100a00 */
[----:B------:R3:W-:Y:S04]  /*32540*/  STL [R1+0x248], R6 ;  /* 0x0002480601007387 */ /* 0x0007e80000100800 */
[----:B0-----:R-:W4:Y:S04]  /*32550*/  LDL.LU.64 R24, [R1+0x280] ;  /* 0x0002800001187983 */ /* 0x001f280000300a00 */
[----:B------:R-:W4:Y:S01]  /*32560*/  LDL.LU.64 R26, [R1+0x288] ;  /* 0x00028800011a7983 */ /* 0x000f220000300a00 */
[----:B------:R-:W-:Y:S01]  /*32570*/  HMMA.16816.F32 R8, R16, R2, R8 ;  /* 0x000000021008723c */ /* 0x000fe20000001808 */
[----:B------:R-:W-:Y:S01]  /*32580*/  IMAD.MOV.U32 R0, RZ, RZ, R7 ;  /* 0x000000ffff007224 */ /* 0x000fe200078e0007 */
[----:B------:R-:W-:Y:S01]  /*32590*/  F2FP.F16.E5M2.UNPACK_B R20, R29 ;  /* 0x0000001dff14723e */ /* 0x000fe200020004ff */
[----:B-1----:R-:W4:Y:S04]  /*325a0*/  LDL.LU.64 R4, [R1+0x2a0] ;  /* 0x0002a00001047983 */ /* 0x002f280000300a00 */
[----:B---3--:R-:W3:Y:S04]  /*325b0*/  LDL.LU.64 R6, [R1+0x2a8] ;  /* 0x0002a80001067983 */ /* 0x008ee80000300a00 */
[----:B------:R-:W-:Y:S04]  /*325c0*/  STL [R1+0x33e8], R0 ;  /* 0x0033e80001007387 */ /* 0x000fe80000100800 */
[----:B------:R-:W-:Y:S08]  /*325d0*/  STL [R1+0x80], R20 ;  /* 0x0000801401007387 */ /* 0x000ff00000100800 */
[----:B------:R-:W-:Y:S04]  /*325e0*/  STL.64 [R1+0x260], R8 ;  /* 0x0002600801007387 */ /* 0x000fe80000100a00 */
[----:B------:R-:W-:Y:S04]  /*325f0*/  STL.64 [R1+0x268], R10 ;  /* 0x0002680a01007387 */ /* 0x000fe80000100a00 */
[----:B------:R-:W0:Y:S01]  /*32600*/  LDSM.16.M88.4 R8, [R28+UR8+0x1c00] ;  /* 0x001c00081c08783b */ /* 0x000e220008000200 */
[----:B--2---:R-:W-:-:S02]  /*32610*/  F2FP.F16.E5M2.UNPACK_B R21, R15 ;  /* 0x0000000fff15723e */ /* 0x004fc400020004ff */
[----:B----4-:R-:W-:Y:S02]  /*32620*/  F2FP.F16.E5M2.UNPACK_B R2, R13 ;  /* 0x0000000dff02723e */ /* 0x010fe400020004ff */
[----:B------:R-:W-:Y:S01]  /*32630*/  F2FP.F16.E5M2.UNPACK_B R3, R12 ;  /* 0x0000000cff03723e */ /* 0x000fe200020004ff */
[----:B------:R-:W-:Y:S04]  /*32640*/  STL [R1+0x84], R21 ;  /* 0x0000841501007387 */ /* 0x000fe80000100800 */
[----:B0-----:R-:W-:Y:S01]  /*32650*/  STL.64 [R1+0x140], R8 ;  /* 0x0001400801007387 */ /* 0x001fe20000100a00 */
[----:B------:R-:W-:-:S03]  /*32660*/  IMAD.MOV.U32 R12, RZ, RZ, R10 ;  /* 0x000000ffff0c7224 */ /* 0x000fc600078e000a */
[----:B------:R0:W-:Y:S01]  /*32670*/  STL.64 [R1+0x148], R10 ;  /* 0x0001480a01007387 */ /* 0x0001e20000100a00 */
[----:B------:R-:W-:Y:S02]  /*32680*/  IMAD.MOV.U32 R13, RZ, RZ, R11 ;  /* 0x000000ffff0d7224 */ /* 0x000fe400078e000b */
[----:B------:R-:W-:Y:S02]  /*32690*/  IMAD.MOV.U32 R29, RZ, RZ, R8 ;  /* 0x000000ffff1d7224 */ /* 0x000fe400078e0008 */
[----:B------:R-:W-:Y:S01]  /*326a0*/  IMAD.MOV.U32 R15, RZ, RZ, R9 ;  /* 0x000000ffff0f7224 */ /* 0x000fe200078e0009 */
[----:B0-----:R-:W2:Y:S04]  /*326b0*/  LDL.LU.64 R10, [R1+0x3f60] ;  /* 0x003f6000010a7983 */ /* 0x001ea80000300a00 */
[----:B------:R-:W4:Y:S04]  /*326c0*/  LDL.LU.64 R8, [R1+0x3f58] ;  /* 0x003f580001087983 */ /* 0x000f280000300a00 */
[----:B------:R-:W-:Y:S01]  /*326d0*/  STL.64 [R1+0x78], R2 ;  /* 0x0000780201007387 */ /* 0x000fe20000100a00 */
[----:B------:R-:W-:-:S15]  /*326e0*/  HMMA.16816.F32 R24, R16, R20, R24 ;  /* 0x000000141018723c */ /* 0x000fde0000001818 */
[----:B------:R-:W-:-:S08]  /*326f0*/  NOP ;  /* 0x0000000000007918 */ /* 0x000fd00000000000 */
[----:B------:R0:W-:Y:S04]  /*32700*/  STL.64 [R1+0x280], R24 ;  /* 0x0002801801007387 */ /* 0x0001e80000100a00 */
[----:B------:R1:W-:Y:S04]  /*32710*/  STL.64 [R1+0x288], R26 ;  /* 0x0002881a01007387 */ /* 0x0003e80000100a00 */
[----:B0-----:R-:W4:Y:S04]  /*32720*/  LDL.LU.64 R24, [R1+0x2c0] ;  /* 0x0002c00001187983 */ /* 0x001f280000300a00 */
[----:B-1----:R-:W4:Y:S01]  /*32730*/  LDL.LU.64 R26, [R1+0x2c8] ;  /* 0x0002c800011a7983 */ /* 0x002f220000300a00 */
[----:B---3--:R-:W-:Y:S01]  /*32740*/  HMMA.16816.F32 R4, R16, R2, R4 ;  /* 0x000000021004723c */ /* 0x008fe20000001804 */
[----:B------:R-:W-:-:S05]  /*32750*/  F2FP.F16.E5M2.UNPACK_B R20, R14 ;  /* 0x0000000eff14723e */ /* 0x000fca00020004ff */
[----:B------:R-:W-:-:S15]  /*32760*/  STL [R1+0x70], R20 ;  /* 0x0000701401007387 */ /* 0x000fde0000100800 */
[----:B------:R-:W-:-:S02]  /*32770*/  NOP ;  /* 0x0000000000007918 */ /* 0x000fc40000000000 */
[----:B------:R-:W-:Y:S04]  /*32780*/  STL.64 [R1+0x2a0], R4 ;  /* 0x0002a00401007387 */ /* 0x000fe80000100a00 */
[----:B------:R-:W-:Y:S04]  /*32790*/  STL.64 [R1+0x2a8], R6 ;  /* 0x0002a80601007387 */ /* 0x000fe80000100a00 */
[----:B------:R-:W0:Y:S01]  /*327a0*/  LDSM.16.M88.4 R4, [R28+UR8+0x2000] ;  /* 0x002000081c04783b */ /* 0x000e220008000200 */
[----:B--2---:R-:W-:Y:S02]  /*327b0*/  F2FP.F16.E5M2.UNPACK_B R21, R11 ;  /* 0x0000000bff15723e */ /* 0x004fe400020004ff */
[----:B------:R-:W-:-:S02]  /*327c0*/  F2FP.F16.E5M2.UNPACK_B R2, R10 ;  /* 0x0000000aff02723e */ /* 0x000fc400020004ff */
[----:B----4-:R-:W-:Y:S01]  /*327d0*/  F2FP.F16.E5M2.UNPACK_B R3, R9 ;  /* 0x00000009ff03723e */ /* 0x010fe200020004ff */
[----:B------:R-:W-:Y:S01]  /*327e0*/  STL [R1+0x74], R21 ;  /* 0x0000741501007387 */ /* 0x000fe20000100800 */
[----:B0-----:R-:W-:-:S03]  /*327f0*/  IMAD.MOV.U32 R11, RZ, RZ, R5 ;  /* 0x000000ffff0b7224 */ /* 0x001fc600078e0005 */
[----:B------:R-:W-:Y:S01]  /*32800*/  STL.64 [R1+0x150], R4 ;  /* 0x0001500401007387 */ /* 0x000fe20000100a00 */
[----:B------:R-:W-:Y:S02]  /*32810*/  IMAD.MOV.U32 R14, RZ, RZ, R4 ;  /* 0x000000ffff0e7224 */ /* 0x000fe400078e0004 */
[----:B------:R-:W-:Y:S01]  /*32820*/  IMAD.MOV.U32 R10, RZ, RZ, R6 ;  /* 0x000000ffff0a7224 */ /* 0x000fe200078e0006 */
[----:B------:R0:W-:Y:S01]  /*32830*/  STL.64 [R1+0x158], R6 ;  /* 0x0001580601007387 */ /* 0x0001e20000100a00 */
[----:B------:R-:W-:-:S03]  /*32840*/  IMAD.MOV.U32 R9, RZ, RZ, R7 ;  /* 0x000000ffff097224 */ /* 0x000fc600078e0007 */
[----:B0-----:R-:W2:Y:S04]  /*32850*/  LDL.LU.64 R6, [R1+0x3f50] ;  /* 0x003f500001067983 */ /* 0x001ea80000300a00 */
[----:B------:R-:W3:Y:S04]  /*32860*/  LDL.LU.64 R4, [R1+0x3f48] ;  /* 0x003f480001047983 */ /* 0x000ee80000300a00 */
[----:B------:R-:W-:Y:S04]  /*32870*/  STL.64 [R1+0x68], R2 ;  /* 0x0000680201007387 */ /* 0x000fe80000100a00 */
[----:B------:R-:W-:Y:S04]  /*32880*/  STL [R1+0x3eec], R11 ;  /* 0x003eec0b01007387 */ /* 0x000fe80000100800 */
[----:B------:R-:W-:Y:S04]  /*32890*/  STL [R1+0x3ee8], R14 ;  /* 0x003ee80e01007387 */ /* 0x000fe80000100800 */
[----:B------:R-:W-:Y:S01]  /*328a0*/  STL.64 [R1+0x3ee0], R12 ;  /* 0x003ee00c01007387 */ /* 0x000fe20000100a00 */
[----:B------:R-:W-:-:S15]  /*328b0*/  HMMA.16816.F32 R24, R16, R20, R24 ;  /* 0x000000141018723c */ /* 0x000fde0000001818 */
[----:B------:R-:W-:-:S08]  /*328c0*/  NOP ;  /* 0x0000000000007918 */ /* 0x000fd00000000000 */
[----:B------:R0:W-:Y:S04]  /*328d0*/  STL.64 [R1+0x2c0], R24 ;  /* 0x0002c01801007387 */ /* 0x0001e80000100a00 */
[----:B------:R1:W-:Y:S04]  /*328e0*/  STL.64 [R1+0x2c8], R26 ;  /* 0x0002c81a01007387 */ /* 0x0003e80000100a00 */
[----:B0-----:R-:W4:Y:S04]  /*328f0*/  LDL.LU.64 R24, [R1+0x300] ;  /* 0x0003000001187983 */ /* 0x001f280000300a00 */
[----:B-1----:R-:W2:Y:S04]  /*32900*/  LDL.LU.64 R26, [R1+0x308] ;  /* 0x00030800011a7983 */ /* 0x002ea80000300a00 */
[----:B--2---:R-:W-:Y:S04]  /*32910*/  STL.64 [R1+0x3f40], R26 ;  /* 0x003f401a01007387 */ /* 0x004fe80000100a00 */
[----:B----4-:R0:W-:Y:S04]  /*32920*/  STL.64 [R1+0x3f38], R24 ;  /* 0x003f381801007387 */ /* 0x0101e80000100a00 */
[----:B0-----:R-:W2:Y:S04]  /*32930*/  LDL.LU.64 R24, [R1+0x2e0] ;  /* 0x0002e00001187983 */ /* 0x001ea80000300a00 */
[----:B------:R-:W2:Y:S04]  /*32940*/  LDL.LU.64 R26, [R1+0x2e8] ;  /* 0x0002e800011a7983 */ /* 0x000ea80000300a00 */
[----:B------:R-:W4:Y:S04]  /*32950*/  LDL R11, [R1+0x130] ;  /* 0x00013000010b7983 */ /* 0x000f280000100800 */
[----:B------:R-:W4:Y:S01]  /*32960*/  LDL R14, [R1+0x134] ;  /* 0x00013400010e7983 */ /* 0x000f220000100800 */
[----:B------:R-:W-:-:S02]  /*32970*/  F2FP.F16.E5M2.UNPACK_B R20, R8 ;  /* 0x00000008ff14723e */ /* 0x000fc400020004ff */
[----:B---3--:R-:W-:Y:S01]  /*32980*/  F2FP.F16.E5M2.UNPACK_B R21, R5 ;  /* 0x00000005ff15723e */ /* 0x008fe200020004ff */
[----:B--2---:R-:W-:-:S15]  /*32990*/  HMMA.16816.F32 R24, R16, R2, R24 ;  /* 0x000000021018723c */ /* 0x004fde0000001818 */
[----:B------:R-:W-:-:S08]  /*329a0*/  NOP ;  /* 0x0000000000007918 */ /* 0x000fd00000000000 */
[----:B------:R-:W-:Y:S04]  /*329b0*/  STL.64 [R1+0x2e0], R24 ;  /* 0x0002e01801007387 */ /* 0x000fe80000100a00 */
[----:B------:R-:W-:Y:S04]  /*329c0*/  STL.64 [R1+0x2e8], R26 ;  /* 0x0002e81a01007387 */ /* 0x000fe80000100a00 */
[----:B------:R-:W0:Y:S04]  /*329d0*/  LDSM.16.M88.4 R24, [R28+UR8+0x2400] ;  /* 0x002400081c18783b */ /* 0x000e280008000200 */
[----:B0-----:R-:W-:Y:S01]  /*329e0*/  STL.64 [R1+0x160], R24 ;  /* 0x0001601801007387 */ /* 0x001fe20000100a00 */
[----:B------:R-:W-:-:S03]  /*329f0*/  IMAD.MOV.U32 R2, RZ, RZ, R26 ;  /* 0x000000ffff027224 */ /* 0x000fc600078e001a */
[----:B------:R0:W-:Y:S01]  /*32a00*/  STL.64 [R1+0x168], R26 ;  /* 0x0001681a01007387 */ /* 0x0001e20000100a00 */
[----:B------:R-:W-:Y:S02]  /*32a10*/  IMAD.MOV.U32 R3, RZ, RZ, R27 ;  /* 0x000000ffff037224 */ /* 0x000fe400078e001b */
[----:B------:R-:W-:Y:S02]  /*32a20*/  IMAD.MOV.U32 R8, RZ, RZ, R24 ;  /* 0x000000ffff087224 */ /* 0x000fe400078e0018 */
[----:B------:R-:W-:Y:S01]  /*32a30*/  IMAD.MOV.U32 R5, RZ, RZ, R25 ;  /* 0x000000ffff057224 */ /* 0x000fe200078e0019 */
[----:B0-----:R-:W2:Y:S04]  /*32a40*/  LDL.LU.64 R26, [R1+0x3f40] ;  /* 0x003f4000011a7983 */ /* 0x001ea80000300a00 */
[----:B------:R-:W2:Y:S04]  /*32a50*/  LDL.LU.64 R24, [R1+0x3f38] ;  /* 0x003f380001187983 */ /* 0x000ea80000300a00 */
[----:B------:R-:W-:Y:S04]  /*32a60*/  STL.64 [R1+0x60], R20 ;  /* 0x0000601401007387 */ /* 0x000fe80000100a00 */
[----:B----4-:R-:W-:Y:S04]  /*32a70*/  STL.64 [R1+0x3f10], R10 ;  /* 0x003f100a01007387 */ /* 0x010fe80000100a00 */
[----:B------:R0:W-:Y:S01]  /*32a80*/  STL.64 [R1+0x3f08], R8 ;  /* 0x003f080801007387 */ /* 0x0001e20000100a00 */
[----:B------:R-:W-:-:S02]  /*32a90*/  F2FP.F16.E5M2.UNPACK_B R12, R23 ;  /* 0x00000017ff0c723e */ /* 0x000fc400020004ff */
[----:B------:R-:W-:Y:S01]  /*32aa0*/  F2FP.F16.E5M2.UNPACK_B R13, R22 ;  /* 0x00000016ff0d723e */ /* 0x000fe200020004ff */
[----:B0-----:R-:W3:Y:S04]  /*32ab0*/  LDL.LU.64 R8, [R1+0x320] ;  /* 0x0003200001087983 */ /* 0x001ee80000300a00 */
[----:B------:R-:W3:Y:S01]  /*32ac0*/  LDL.LU.64 R10, [R1+0x328] ;  /* 0x00032800010a7983 */ /* 0x000ee20000300a00 */
[----:B--2---:R-:W-:Y:S03]  /*32ad0*/  HMMA.16816.F32 R20, R16, R20, R24 ;  /* 0x000000141014723c */ /* 0x004fe60000001818 */
[----:B------:R-:W2:-:S15]  /*32ae0*/  LDL.LU R24, [R1+0x3f30] ;  /* 0x003f300001187983 */ /* 0x000e9e0000300800 */
[----:B------:R-:W-:-:S05]  /*32af0*/  NOP ;  /* 0x0000000000007918 */ /* 0x000fca0000000000 */
[----:B------:R0:W-:Y:S04]  /*32b00*/  STL.64 [R1+0x300], R20 ;  /* 0x0003001401007387 */ /* 0x0001e80000100a00 */
[----:B------:R-:W-:Y:S04]  /*32b10*/  STL.64 [R1+0x308], R22 ;  /* 0x0003081601007387 */ /* 0x000fe80000100a00 */
[----:B0-----:R-:W4:Y:S04]  /*32b20*/  LDL.LU.64 R20, [R1+0x3f28] ;  /* 0x003f280001147983 */ /* 0x001f280000300a00 */
[----:B------:R0:W-:Y:S04]  /*32b30*/  STL [R1+0x58], R12 ;  /* 0x0000580c01007387 */ /* 0x0001e80000100800 */
[----:B------:R1:W-:Y:S04]  /*32b40*/  STL [R1+0x5c], R13 ;  /* 0x00005c0d01007387 */ /* 0x0003e80000100800 */
[----:B------:R-:W-:Y:S01]  /*32b50*/  STL.64 [R1+0x3f20], R18 ;  /* 0x003f201201007387 */ /* 0x000fe20000100a00 */
[----:B---3--:R-:W-:Y:S06]  /*32b60*/  HMMA.16816.F32 R8, R16, R12, R8 ;  /* 0x0000000c1008723c */ /* 0x008fec0000001808 */
[----:B------:R-:W-:Y:S04]  /*32b70*/  STL.64 [R1+0x3f18], R16 ;  /* 0x003f181001007387 */ /* 0x000fe80000100a00 */
[----:B------:R-:W3:Y:S01]  /*32b80*/  LDSM.16.M88.4 R16, [R28+UR8+0x2800] ;  /* 0x002800081c10783b */ /* 0x000ee20008000200 */
[----:B0-----:R-:W-:-:S02]  /*32b90*/  F2FP.F16.E5M2.UNPACK_B R12, R6 ;  /* 0x00000006ff0c723e */ /* 0x001fc400020004ff */
[----:B-1----:R-:W-:-:S10]  /*32ba0*/  F2FP.F16.E5M2.UNPACK_B R13, R4 ;  /* 0x00000004ff0d723e */ /* 0x002fd400020004ff */
[----:B------:R0:W-:Y:S04]  /*32bb0*/  STL.64 [R1+0x320], R8 ;  /* 0x0003200801007387 */ /* 0x0001e80000100a00 */
[----:B------:R1:W-:Y:S04]  /*32bc0*/  STL.64 [R1+0x328], R10 ;  /* 0x0003280a01007387 */ /* 0x0003e80000100a00 */
[----:B0-----:R-:W2:Y:S04]  /*32bd0*/  LDL.LU.64 R8, [R1+0x340] ;  /* 0x0003400001087983 */ /* 0x001ea80000300a00 */
[----:B-1----:R-:W2:Y:S01]  /*32be0*/  LDL.LU.64 R10, [R1+0x348] ;  /* 0x00034800010a7983 */ /* 0x002ea20000300a00 */
[----:B---3--:R-:W-:-:S02]  /*32bf0*/  IMAD.MOV.U32 R27, RZ, RZ, R18 ;  /* 0x000000ffff1b7224 */ /* 0x008fc400078e0012 */
[----:B------:R-:W-:Y:S02]  /*32c00*/  IMAD.MOV.U32 R6, RZ, RZ, R19 ;  /* 0x000000ffff067224 */ /* 0x000fe400078e0013 */
[----:B------:R-:W-:Y:S02]  /*32c10*/  IMAD.MOV.U32 R4, RZ, RZ, R16 ;  /* 0x000000ffff047224 */ /* 0x000fe400078e0010 */
[----:B------:R-:W-:Y:S01]  /*32c20*/  IMAD.MOV.U32 R0, RZ, RZ, R17 ;  /* 0x000000ffff007224 */ /* 0x000fe200078e0011 */
[----:B----4-:R-:W-:Y:S02]  /*32c30*/  F2FP.F16.E5M2.UNPACK_B R20, R20 ;  /* 0x00000014ff14723e */ /* 0x010fe400020004ff */
[----:B------:R-:W-:-:S03]  /*32c40*/  F2FP.F16.E5M2.UNPACK_B R21, R21 ;  /* 0x00000015ff15723e */ /* 0x000fc600020004ff */
[----:B------:R-:W-:Y:S04]  /*32c50*/  STL [R1+0x50], R20 ;  /* 0x0000501401007387 */ /* 0x000fe80000100800 */
[----:B------:R-:W-:Y:S04]  /*32c60*/  STL [R1+0x54], R21 ;  /* 0x0000541501007387 */ /* 0x000fe80000100800 */
[----:B------:R-:W-:Y:S04]  /*32c70*/  STL.64 [R1+0x170], R16 ;  /* 0x0001701001007387 */ /* 0x000fe80000100a00 */
[----:B------:R0:W-:Y:S04]  /*32c80*/  STL.64 [R1+0x178], R18 ;  /* 0x0001781201007387 */ /* 0x0001e80000100a00 */
[----:B0-----:R-:W3:Y:S04]  /*32c90*/  LDL.LU.64 R18, [R1+0x3f20] ;  /* 0x003f200001127983 */ /* 0x001ee80000300a00 */
[----:B------:R-:W3:Y:S04]  /*32ca0*/  LDL.LU.64 R16, [R1+0x3f18] ;  /* 0x003f180001107983 */ /* 0x000ee80000300a00 */
[----:B------:R-:W-:Y:S04]  /*32cb0*/  STL.64 [R1+0x48], R12 ;  /* 0x0000480c01007387 */ /* 0x000fe80000100a00 */
[----:B------:R-:W-:Y:S04]  /*32cc0*/  STL [R1+0x3f00], R27 ;  /* 0x003f001b01007387 */ /* 0x000fe80000100800 */
[----:B--2---:R0:W-:Y:S04]  /*32cd0*/  STL [R1+0x3efc], R24 ;  /* 0x003efc1801007387 */ /* 0x0041e80000100800 */
[----:B0-----:R-:W2:Y:S04]  /*32ce0*/  LDL.LU.64 R24, [R1+0x360] ;  /* 0x0003600001187983 */ /* 0x001ea80000300a00 */
[----:B------:R-:W2:Y:S04]  /*32cf0*/  LDL.LU.64 R26, [R1+0x368] ;  /* 0x00036800011a7983 */ /* 0x000ea80000300a00 */
[----:B------:R-:W-:Y:S04]  /*32d00*/  STL [R1+0x3ef8], R6 ;  /* 0x003ef80601007387 */ /* 0x000fe80000100800 */
[----:B------:R-:W-:Y:S01]  /*32d10*/  STL.64 [R1+0x3ef0], R4 ;  /* 0x003ef00401007387 */ /* 0x000fe20000100a00 */
[C---:B---3--:R-:W-:Y:S03]  /*32d20*/  HMMA.16816.F32 R20, R16.reuse, R20, R8 ;  /* 0x000000141014723c */ /* 0x048fe60000001808 */
[----:B------:R-:W3:Y:S04]  /*32d30*/  LDL.LU.64 R10, [R1+0x3f10] ;  /* 0x003f1000010a7983 */ /* 0x000ee80000300a00 */
[----:B------:R-:W4:Y:S01]  /*32d40*/  LDL.LU.64 R8, [R1+0x3f08] ;  /* 0x003f080001087983 */ /* 0x000f220000300a00 */
[----:B--2---:R-:W-:-:S15]  /*32d50*/  HMMA.16816.F32 R24, R16, R12, R24 ;  /* 0x0000000c1018723c */ /* 0x004fde0000001818 */
[----:B------:R0:W-:Y:S04]  /*32d60*/  STL.64 [R1+0x340], R20 ;  /* 0x0003401401007387 */ /* 0x0001e80000100a00 */
[----:B------:R1:W-:Y:S04]  /*32d70*/  STL.64 [R1+0x348], R22 ;  /* 0x0003481601007387 */ /* 0x0003e80000100a00 */
[----:B0-----:R-:W2:Y:S04]  /*32d80*/  LDL.LU.64 R20, [R1+0x3a0] ;  /* 0x0003a00001147983 */ /* 0x001ea80000300a00 */
[----:B-1----:R-:W2:Y:S04]  /*32d90*/  LDL.LU.64 R22, [R1+0x3a8] ;  /* 0x0003a80001167983 */ /* 0x002ea80000300a00 */
[----:B------:R-:W-:Y:S04]  /*32da0*/  STL.64 [R1+0x360], R24 ;  /* 0x0003601801007387 */ /* 0x000fe80000100a00 */
[----:B------:R0:W-:Y:S04]  /*32db0*/  STL.64 [R1+0x368], R26 ;  /* 0x0003681a01007387 */ /* 0x0001e80000100a00 */
[----:B0-----:R-:W4:Y:S04]  /*32dc0*/  LDL.LU R27, [R1+0x3f00] ;  /* 0x003f0000011b7983 */ /* 0x001f280000300800 */
[----:B------:R-:W2:Y:S01]  /*32dd0*/  LDL.LU R24, [R1+0x3efc] ;  /* 0x003efc0001187983 */ /* 0x000ea20000300800 */
[----:B------:R-:W-:-:S03]  /*32de0*/  F2FP.F16.E5M2.UNPACK_B R13, R7 ;  /* 0x00000007ff0d723e */ /* 0x000fc600020004ff */
[----:B------:R-:W0:Y:S01]  /*32df0*/  LDSM.16.M88.4 R4, [R28+UR8+0x2c00] ;  /* 0x002c00081c04783b */ /* 0x000e220008000200 */
[----:B------:R-:W-:Y:S01]  /*32e00*/  F2FP.F16.E5M2.UNPACK_B R14, R14 ;  /* 0x0000000eff0e723e */ /* 0x000fe200020004ff */
[----:B0-----:R-:W-:Y:S02]  /*32e10*/  IMAD.MOV.U32 R26, RZ, RZ, R4 ;  /* 0x000000ffff1a7224 */ /* 0x001fe400078e0004 */
[----:B------:R-:W-:Y:S01]  /*32e20*/  IMAD.MOV.U32 R25, RZ, RZ, R5 ;  /* 0x000000ffff197224 */ /* 0x000fe200078e0005 */
[----:B---3--:R-:W-:-:S05]  /*32e30*/  F2FP.F16.E5M2.UNPACK_B R11, R11 ;  /* 0x0000000bff0b723e */ /* 0x008fca00020004ff */
[----:B------:R-:W-:Y:S04]  /*32e40*/  STL [R1+0x40], R11 ;  /* 0x0000400b01007387 */ /* 0x000fe80000100800 */
[----:B------:R-:W-:Y:S04]  /*32e50*/  STL [R1+0x44], R14 ;  /* 0x0000440e01007387 */ /* 0x000fe80000100800 */
[----:B------:R-:W-:Y:S04]  /*32e60*/  STL.64 [R1+0x190], R4 ;  /* 0x0001900401007387 */ /* 0x000fe80000100a00 */
[----:B------:R0:W-:Y:S01]  /*32e70*/  STL.64 [R1+0x198], R6 ;  /* 0x0001980601007387 */ /* 0x0001e20000100a00 */
[----:B--2---:R-:W-:Y:S01]  /*32e80*/  F2FP.F16.E5M2.UNPACK_B R12, R24 ;  /* 0x00000018ff0c723e */ /* 0x004fe200020004ff */
[----:B------:R-:W-:-:S02]  /*32e90*/  IMAD.MOV.U32 R24, RZ, RZ, R6 ;  /* 0x000000ffff187224 */ /* 0x000fc400078e0006 */
[----:B0-----:R-:W2:Y:S04]  /*32ea0*/  LDL.LU R6, [R1+0x3ef8] ;  /* 0x003ef80001067983 */ /* 0x001ea80000300800 */
[----:B------:R-:W3:Y:S04]  /*32eb0*/  LDL.LU.64 R4, [R1+0x3ef0] ;  /* 0x003ef00001047983 */ /* 0x000ee80000300a00 */
[----:B------:R-:W-:Y:S04]  /*32ec0*/  STL.64 [R1+0x38], R12 ;  /* 0x0000380c01007387 */ /* 0x000fe80000100a00 */
[----:B--2---:R0:W-:Y:S02]  /*32ed0*/  STL.64 [R1+0x3ec8], R6 ;  /* 0x003ec80601007387 */ /* 0x0041e40000100a00 */
[----:B0-----:R-:W-:-:S02]  /*32ee0*/  IMAD.MOV.U32 R6, RZ, RZ, R11 ;  /* 0x000000ffff067224 */ /* 0x001fc400078e000b */
[----:B------:R-:W2:Y:S04]  /*32ef0*/  LDL.LU R11, [R1+0x3eec] ;  /* 0x003eec00010b7983 */ /* 0x000ea80000300800 */
[----:B---3--:R-:W-:Y:S04]  /*32f00*/  STL.64 [R1+0x3ec0], R4 ;  /* 0x003ec00401007387 */ /* 0x008fe80000100a00 */
[----:B----4-:R-:W-:Y:S04]  /*32f10*/  STL.64 [R1+0x3eb8], R26 ;  /* 0x003eb81a01007387 */ /* 0x010fe80000100a00 */
[----:B------:R0:W-:Y:S04]  /*32f20*/  STL.64 [R1+0x3eb0], R24 ;  /* 0x003eb01801007387 */ /* 0x0001e80000100a00 */
[----:B0-----:R-:W3:Y:S04]  /*32f30*/  LDL.LU.64 R24, [R1+0x380] ;  /* 0x0003800001187983 */ /* 0x001ee80000300a00 */
[----:B------:R-:W3:Y:S01]  /*32f40*/  LDL.LU.64 R26, [R1+0x388] ;  /* 0x00038800011a7983 */ /* 0x000ee20000300a00 */
[----:B------:R-:W-:Y:S01]  /*32f50*/  IMAD.MOV.U32 R7, RZ, RZ, R14 ;  /* 0x000000ffff077224 */ /* 0x000fe200078e000e */
[----:B------:R-:W-:-:S02]  /*32f60*/  F2FP.F16.E5M2.UNPACK_B R5, R15 ;  /* 0x0000000fff05723e */ /* 0x000fc400020004ff */
[----:B------:R-:W-:Y:S01]  /*32f70*/  HMMA.16816.F32 R12, R16, R12, R20 ;  /* 0x0000000c100c723c */ /* 0x000fe20000001814 */
[----:B------:R-:W-:-:S05]  /*32f80*/  F2FP.F16.E5M2.UNPACK_B R4, R29 ;  /* 0x0000001dff04723e */ /* 0x000fca00020004ff */
[----:B---3--:R-:W-:-:S15]  /*32f90*/  HMMA.16816.F32 R24, R16, R6, R24 ;  /* 0x000000061018723c */ /* 0x008fde0000001818 */
[----:B------:R-:W-:-:S08]  /*32fa0*/  NOP ;  /* 0x0000000000007918 */ /* 0x000fd00000000000 */
[----:B------:R0:W-:Y:S04]  /*32fb0*/  STL.64 [R1+0x380], R24 ;  /* 0x0003801801007387 */ /* 0x0001e80000100a00 */
[----:B------:R1:W-:Y:S04]  /*32fc0*/  STL.64 [R1+0x388], R26 ;  /* 0x0003881a01007387 */ /* 0x0003e80000100a00 */
[----:B0-----:R-:W3:Y:S04]  /*32fd0*/  LDL.LU.64 R24, [R1+0x3e0] ;  /* 0x0003e00001187983 */ /* 0x001ee80000300a00 */
[----:B------:R-:W-:Y:S04]  /*32fe0*/  STL [R1+0x30], R4 ;  /* 0x0000300401007387 */ /* 0x000fe80000100800 */
[----:B------:R-:W-:Y:S04]  /*32ff0*/  STL.64 [R1+0x3a0], R12 ;  /* 0x0003a00c01007387 */ /* 0x000fe80000100a00 */
[----:B------:R-:W-:Y:S04]  /*33000*/  STL.64 [R1+0x3a8], R14 ;  /* 0x0003a80e01007387 */ /* 0x000fe80000100a00 */
[----:B------:R-:W0:Y:S04]  /*33010*/  LDSM.16.M88.4 R12, [R28+UR8+0x3000] ;  /* 0x003000081c0c783b */ /* 0x000e280008000200 */
[----:B-1----:R-:W3:Y:S04]  /*33020*/  LDL.LU.64 R26, [R1+0x3e8] ;  /* 0x0003e800011a7983 */ /* 0x002ee80000300a00 */
[----:B------:R-:W-:Y:S01]  /*33030*/  STL [R1+0x34], R5 ;  /* 0x0000340501007387 */ /* 0x000fe20000100800 */
[----:B0-----:R-:W-:-:S02]  /*33040*/  IMAD.MOV.U32 R22, RZ, RZ, R12 ;  /* 0x000000ffff167224 */ /* 0x001fc400078e000c */
[----:B------:R-:W-:Y:S02]  /*33050*/  IMAD.MOV.U32 R23, RZ, RZ, R13 ;  /* 0x000000ffff177224 */ /* 0x000fe400078e000d */
[----:B------:R-:W-:Y:S01]  /*33060*/  IMAD.MOV.U32 R20, RZ, RZ, R14 ;  /* 0x000000ffff147224 */ /* 0x000fe200078e000e */
[----:B------:R-:W-:Y:S01]  /*33070*/  STL.64 [R1+0x1c0], R12 ;  /* 0x0001c00c01007387 */ /* 0x000fe20000100a00 */
[----:B------:R-:W-:-:S03]  /*33080*/  IMAD.MOV.U32 R21, RZ, RZ, R15 ;  /* 0x000000ffff157224 */ /* 0x000fc600078e000f */
[----:B------:R0:W-:Y:S04]  /*33090*/  STL.64 [R1+0x1c8], R14 ;  /* 0x0001c80e01007387 */ /* 0x0001e80000100a00 */
[----:B0-----:R-:W4:Y:S04]  /*330a0*/  LDL.LU R14, [R1+0x3ee8] ;  /* 0x003ee800010e7983 */ /* 0x001f280000300800 */
[----:B------:R-:W2:Y:S04]  /*330b0*/  LDL.LU.64 R12, [R1+0x3ee0] ;  /* 0x003ee000010c7983 */ /* 0x000ea80000300a00 */
[----:B------:R-:W-:Y:S04]  /*330c0*/  STL.64 [R1+0x3ea8], R22 ;  /* 0x003ea81601007387 */ /* 0x000fe80000100a00 */
[----:B------:R0:W-:Y:S04]  /*330d0*/  STL.64 [R1+0x3ea0], R20 ;  /* 0x003ea01401007387 */ /* 0x0001e80000100a00 */
[----:B0-----:R-:W3:Y:S04]  /*330e0*/  LDL.LU.64 R20, [R1+0x3c0] ;  /* 0x0003c00001147983 */ /* 0x001ee80000300a00 */
[----:B------:R-:W3:Y:S02]  /*330f0*/  LDL.LU.64 R22, [R1+0x3c8] ;  /* 0x0003c80001167983 */ /* 0x000ee40000300a00 */
[----:B---3--:R-:W-:Y:S01]  /*33100*/  HMMA.16816.F32 R20, R16, R4, R20 ;  /* 0x000000041014723c */ /* 0x008fe20000001814 */
[----:B--2---:R-:W-:Y:S01]  /*33110*/  F2FP.F16.E5M2.UNPACK_B R12, R12 ;  /* 0x0000000cff0c723e */ /* 0x004fe200020004ff */
[----:B------:R-:W2:Y:S04]  /*33120*/  LDL.LU.64 R4, [R1+0x400] ;  /* 0x0004000001047983 */ /* 0x000ea80000300a00 */
[----:B------:R-:W-:-:S15]  /*33130*/  STL [R1+0x28], R12 ;  /* 0x0000280c01007387 */ /* 0x000fde0000100800 */
[----:B------:R-:W-:-:S02]  /*33140*/  NOP ;  /* 0x0000000000007918 */ /* 0x000fc40000000000 */
[----:B------:R-:W-:Y:S04]  /*33150*/  STL.64 [R1+0x3c0], R20 ;  /* 0x0003c01401007387 */ /* 0x000fe80000100a00 */
[----:B------:R-:W-:Y:S04]  /*33160*/  STL.64 [R1+0x3c8], R22 ;  /* 0x0003c81601007387 */ /* 0x000fe80000100a00 */
[----:B------:R-:W3:Y:S01]  /*33170*/  LDL.LU.64 R6, [R1+0x408] ;  /* 0x0004080001067983 */ /* 0x000ee20000300a00 */
[----:B------:R-:W-:-:S05]  /*33180*/  F2FP.F16.E5M2.UNPACK_B R13, R13 ;  /* 0x0000000dff0d723e */ /* 0x000fca00020004ff */
[----:B------:R-:W-:Y:S01]  /*33190*/  STL [R1+0x2c], R13 ;  /* 0x00002c0d01007387 */ /* 0x000fe20000100800 */
[----:B----4-:R-:W-:Y:S02]  /*331a0*/  F2FP.F16.E5M2.UNPACK_B R29, R14 ;  /* 0x0000000eff1d723e */ /* 0x010fe400020004ff */
[----:B------:R-:W-:Y:S01]  /*331b0*/  F2FP.F16.E5M2.UNPACK_B R11, R11 ;  /* 0x0000000bff0b723e */ /* 0x000fe200020004ff */
[----:B---3--:R-:W-:Y:S04]  /*331c0*/  STL.64 [R1+0x3ed8], R6 ;  /* 0x003ed80601007387 */ /* 0x008fe80000100a00 */
[----:B--2---:R0:W-:Y:S02]  /*331d0*/  STL.64 [R1+0x3ed0], R4 ;  /* 0x003ed00401007387 */ /* 0x0041e40000100a00 */
[----:B0-----:R-:W-:Y:S02]  /*331e0*/  HMMA.16816.F32 R4, R16, R12, R24 ;  /* 0x0000000c1004723c */ /* 0x001fe40000001818 */
[----:B------:R-:W2:Y:S04]  /*331f0*/  LDL.LU.64 R24, [R1+0x420] ;  /* 0x0004200001187983 */ /* 0x000ea80000300a00 */
[----:B------:R-:W-:-:S15]  /*33200*/  STL [R1+0x20], R29 ;  /* 0x0000201d01007387 */ /* 0x000fde0000100800 */
[----:B------:R-:W-:-:S02]  /*33210*/  NOP ;  /* 0x0000000000007918 */ /* 0x000fc40000000000 */
[----:B------:R-:W-:Y:S04]  /*33220*/  STL.64 [R1+0x3e0], R4 ;  /* 0x0003e00401007387 */ /* 0x000fe80000100a00 */
[----:B------:R-:W-:Y:S04]  /*33230*/  STL.64 [R1+0x3e8], R6 ;  /* 0x0003e80601007387 */ /* 0x000fe80000100a00 */
[----:B------:R-:W0:Y:S04]  /*33240*/  LDSM.16.M88.4 R4, [R28+UR8+0x3400] ;  /* 0x003400081c04783b */ /* 0x000e280008000200 */
[----:B------:R-:W2:Y:S04]  /*33250*/  LDL.LU.64 R26, [R1+0x428] ;  /* 0x00042800011a7983 */ /* 0x000ea80000300a00 */
[----:B------:R-:W-:Y:S04]  /*33260*/  STL [R1+0x24], R11 ;  /* 0x0000240b01007387 */ /* 0x000fe80000100800 */
[----:B------:R-:W3:Y:S04]  /*33270*/  LDL.LU.64 R20, [R1+0x440] ;  /* 0x0004400001147983 */ /* 0x000ee80000300a00 */
[----:B------:R-:W3:Y:S04]  /*33280*/  LDL.LU.64 R22, [R1+0x448] ;  /* 0x0004480001167983 */ /* 0x000ee80000300a00 */
[----:B0-----:R-:W-:Y:S01]  /*33290*/  STL.64 [R1+0x1e0], R4 ;  /* 0x0001e00401007387 */ /* 0x001fe20000100a00 */
[----:B------:R-:W-:-:S03]  /*332a0*/  IMAD.MOV.U32 R12, RZ, RZ, R6 ;  /* 0x000000ffff0c7224 */ /* 0x000fc600078e0006 */
[----:B------:R0:W-:Y:S01]  /*332b0*/  STL.64 [R1+0x1e8], R6 ;  /* 0x0001e80601007387 */ /* 0x0001e20000100a00 */
[----:B------:R-:W-:Y:S02]  /*332c0*/  IMAD.MOV.U32 R13, RZ, RZ, R7 ;  /* 0x000000ffff0d7224 */ /* 0x000fe400078e0007 */
[----:B------:R-:W-:Y:S02]  /*332d0*/  IMAD.MOV.U32 R14, RZ, RZ, R4 ;  /* 0x000000ffff0e7224 */ /* 0x000fe400078e0004 */
[----:B------:R-:W-:Y:S01]  /*332e0*/  IMAD.MOV.U32 R15, RZ, RZ, R5 ;  /* 0x000000ffff0f7224 */ /* 0x000fe200078e0005 */
[----:B0-----:R-:W4:Y:S04]  /*332f0*/  LDL.LU.64 R6, [R1+0x3ed8] ;  /* 0x003ed80001067983 */ /* 0x001f280000300a00 */
[----:B------:R-:W4:Y:S04]  /*33300*/  LDL.LU.64 R4, [R1+0x3ed0] ;  /* 0x003ed00001047983 */ /* 0x000f280000300a00 */
[----:B------:R0:W-:Y:S04]  /*33310*/  STL.64 [R1+0x3e98], R14 ;  /* 0x003e980e01007387 */ /* 0x0001e80000100a00 */
[----:B------:R4:W-:Y:S01]  /*33320*/  STL.64 [R1+0x3e90], R12 ;  /* 0x003e900c01007387 */ /* 0x0009e20000100a00 */
[----:B0-----:R-:W-:-:S02]  /*33330*/  IMAD.MOV.U32 R14, RZ, RZ, R29 ;  /* 0x000000ffff0e7224 */ /* 0x001fc400078e001d */
[----:B------:R-:W-:Y:S01]  /*33340*/  IMAD.MOV.U32 R15, RZ, RZ, R11 ;  /* 0x000000ffff0f7224 */ /* 0x000fe200078e000b */
[----:B------:R-:W-:Y:S02]  /*33350*/  F2FP.F16.E5M2.UNPACK_B R10, R10 ;  /* 0x0000000aff0a723e */ /* 0x000fe400020004ff */
[----:B------:R-:W-:-:S04]  /*33360*/  F2FP.F16.E5M2.UNPACK_B R11, R9 ;  /* 0x00000009ff0b723e */ /* 0x000fc800020004ff */
[----:B----4-:R-:W-:Y:S01]  /*33370*/  HMMA.16816.F32 R12, R16, R14, R4 ;  /* 0x0000000e100c723c */ /* 0x010fe20000001804 */
[----:B------:R-:W4:Y:S04]  /*33380*/  LDL.LU.64 R6, [R1+0x3ec8] ;  /* 0x003ec80001067983 */ /* 0x000f280000300a00 */
[----:B------:R-:W3:-:S15]  /*33390*/  LDL.LU.64 R4, [R1+0x3ec0] ;  /* 0x003ec00001047983 */ /* 0x000ede0000300a00 */
[----:B------:R-:W-:-:S03]  /*333a0*/  NOP ;  /* 0x0000000000007918 */ /* 0x000fc60000000000 */
[----:B------:R0:W-:Y:S04]  /*333b0*/  STL.64 [R1+0x400], R12 ;  /* 0x0004000c01007387 */ /* 0x0001e80000100a00 */
[----:B------:R1:W-:Y:S04]  /*333c0*/  STL.64 [R1+0x408], R14 ;  /* 0x0004080e01007387 */ /* 0x0003e80000100a00 */
[----:B0-----:R-:W4:Y:S04]  /*333d0*/  LDL.LU.64 R12, [R1+0x460] ;  /* 0x00046000010c7983 */ /* 0x001f280000300a00 */
[----:B------:R-:W-:Y:S04]  /*333e0*/  STL [R1+0x18], R10 ;  /* 0x0000180a01007387 */ /* 0x000fe80000100800 */
[----:B-1----:R-:W4:Y:S01]  /*333f0*/  LDL.LU.64 R14, [R1+0x468] ;  /* 0x00046800010e7983 */ /* 0x002f220000300a00 */
[----:B--2---:R-:W-:Y:S06]  /*33400*/  HMMA.16816.F32 R24, R16, R10, R24 ;  /* 0x0000000a1018723c */ /* 0x004fec0000001818 */
[----:B------:R-:W-:Y:S01]  /*33410*/  STL [R1+0x1c], R11 ;  /* 0x00001c0b01007387 */ /* 0x000fe20000100800 */
[----:B------:R-:W-:-:S15]  /*33420*/  F2FP.F16.E5M2.UNPACK_B R8, R8 ;  /* 0x00000008ff08723e */ /* 0x000fde00020004ff */
[----:B------:R-:W-:-:S01]  /*33430*/  NOP ;  /* 0x0000000000007918 */ /* 0x000fc20000000000 */
[----:B------:R-:W-:Y:S04]  /*33440*/  STL.64 [R1+0x420], R24 ;  /* 0x0004201801007387 */ /* 0x000fe80000100a00 */
[----:B------:R0:W-:Y:S04]  /*33450*/  STL.64 [R1+0x428], R26 ;  /* 0x0004281a01007387 */ /* 0x0001e80000100a00 */
[----:B0-----:R-:W2:Y:S04]  /*33460*/  LDL.LU.64 R26, [R1+0x3eb8] ;  /* 0x003eb800011a7983 */ /* 0x001ea80000300a00 */
[----:B------:R-:W2:Y:S04]  /*33470*/  LDL.LU.64 R24, [R1+0x3eb0] ;  /* 0x003eb00001187983 */ /* 0x000ea80000300a00 */
[----:B------:R-:W-:Y:S01]  /*33480*/  STL [R1+0x10], R8 ;  /* 0x0000100801007387 */ /* 0x000fe20000100800 */
[----:B------:R-:W-:-:S02]  /*33490*/  F2FP.F16.E5M2.UNPACK_B R2, R2 ;  /* 0x00000002ff02723e */ /* 0x000fc400020004ff */
[----:B------:R-:W-:Y:S02]  /*334a0*/  F2FP.F16.E5M2.UNPACK_B R3, R3 ;  /* 0x00000003ff03723e */ /* 0x000fe400020004ff */
[----:B---3--:R-:W-:-:S05]  /*334b0*/  F2FP.F16.E5M2.UNPACK_B R9, R5 ;  /* 0x00000005ff09723e */ /* 0x008fca00020004ff */
[----:B------:R0:W-:Y:S02]  /*334c0*/  STL [R1+0x14], R9 ;  /* 0x0000140901007387 */ /* 0x0001e40000100800 */
[----:B0-----:R-:W-:Y:S02]  /*334d0*/  HMMA.16816.F32 R8, R16, R8, R20 ;  /* 0x000000081008723c */ /* 0x001fe40000001814 */
[----:B------:R-:W0:Y:S01]  /*334e0*/  LDSM.16.M88.4 R20, [R28+UR8+0x3800] ;  /* 0x003800081c14783b */ /* 0x000e220008000200 */
[----:B------:R-:W-:-:S03]  /*334f0*/  F2FP.F16.E5M2.UNPACK_B R4, R4 ;  /* 0x00000004ff04723e */ /* 0x000fc600020004ff */
[----:B----4-:R-:W-:-:S15]  /*33500*/  HMMA.16816.F32 R12, R16, R2, R12 ;  /* 0x00000002100c723c */ /* 0x010fde000000180c */
[----:B------:R-:W-:-:S02]  /*33510*/  NOP ;  /* 0x0000000000007918 */ /* 0x000fc40000000000 */
[----:B------:R-:W-:Y:S04]  /*33520*/  STL.64 [R1+0x440], R8 ;  /* 0x0004400801007387 */ /* 0x000fe80000100a00 */
[----:B------:R0:W-:Y:S02]  /*33530*/  STL.64 [R1+0x448], R10 ;  /* 0x0004480a01007387 */ /* 0x0001e40000100a00 */
[----:B0-----:R-:W-:Y:S02]  /*33540*/  IMAD.MOV.U32 R10, RZ, RZ, R20 ;  /* 0x000000ffff0a7224 */ /* 0x001fe400078e0014 */
[----:B------:R-:W-:Y:S02]  /*33550*/  IMAD.MOV.U32 R11, RZ, RZ, R21 ;  /* 0x000000ffff0b7224 */ /* 0x000fe400078e0015 */
[----:B------:R-:W-:-:S02]  /*33560*/  IMAD.MOV.U32 R8, RZ, RZ, R22 ;  /* 0x000000ffff087224 */ /* 0x000fc400078e0016 */
[----:B------:R-:W-:Y:S01]  /*33570*/  IMAD.MOV.U32 R9, RZ, RZ, R23 ;  /* 0x000000ffff097224 */ /* 0x000fe200078e0017 */
[----:B------:R-:W-:Y:S04]  /*33580*/  STL.64 [R1+0x200], R20 ;  /* 0x0002001401007387 */ /* 0x000fe80000100a00 */
[----:B------:R-:W-:Y:S04]  /*33590*/  STL.64 [R1+0x208], R22 ;  /* 0x0002081601007387 */ /* 0x000fe80000100a00 */
[----:B------:R-:W-:Y:S04]  /*335a0*/  STL.64 [R1+0x8], R2 ;  /* 0x0000080201007387 */ /* 0x000fe80000100a00 */
[----:B------:R-:W-:Y:S04]  /*335b0*/  STL.64 [R1+0x3e78], R10 ;  /* 0x003e780a01007387 */ /* 0x000fe80000100a00 */
[----:B------:R0:W-:Y:S04]  /*335c0*/  STL.64 [R1+0x3e70], R8 ;  /* 0x003e700801007387 */ /* 0x0001e80000100a00 */
[----:B0-----:R-:W3:Y:S04]  /*335d0*/  LDL.LU.64 R8, [R1+0x480] ;  /* 0x0004800001087983 */ /* 0x001ee80000300a00 */
[----:B------:R-:W3:Y:S04]  /*335e0*/  LDL.LU.64 R10, [R1+0x488] ;  /* 0x00048800010a7983 */ /* 0x000ee80000300a00 */
[----:B------:R-:W-:Y:S04]  /*335f0*/  STL [R1], R4 ;  /* 0x0000000401007387 */ /* 0x000fe80000100800 */
[----:B------:R-:W-:Y:S04]  /*33600*/  STL.64 [R1+0x460], R12 ;  /* 0x0004600c01007387 */ /* 0x000fe80000100a00 */
[----:B------:R-:W-:Y:S04]  /*33610*/  STL.64 [R1+0x468], R14 ;  /* 0x0004680e01007387 */ /* 0x000fe80000100a00 */
[----:B------:R-:W0:Y:S01]  /*33620*/  LDSM.16.M88.4 R12, [R28+UR8+0x3c00] ;  /* 0x003c00081c0c783b */ /* 0x000e220008000200 */
[----:B------:R-:W-:Y:S01]  /*33630*/  F2FP.F16.E5M2.UNPACK_B R5, R0 ;  /* 0x00000000ff05723e */ /* 0x000fe200020004ff */
[----:B------:R-:W-:-:S02]  /*33640*/  IMAD.MOV.U32 R0, RZ, RZ, R3 ;  /* 0x000000ffff007224 */ /* 0x000fc400078e0003 */
[----:B------:R-:W4:Y:S04]  /*33650*/  LDL.LU.64 R20, [R1+0x4a0] ;  /* 0x0004a00001147983 */ /* 0x000f280000300a00 */
[----:B------:R-:W-:Y:S04]  /*33660*/  STL [R1+0x4], R5 ;  /* 0x0000040501007387 */ /* 0x000fe80000100800 */
[----:B------:R-:W4:Y:S04]  /*33670*/  LDL.LU.64 R22, [R1+0x4a8] ;  /* 0x0004a80001167983 */ /* 0x000f280000300a00 */
[----:B------:R-:W-:Y:S04]  /*33680*/  STL [R1+0x3de8], R0 ;  /* 0x003de80001007387 */ /* 0x000fe80000100800 */
[----:B0-----:R0:W-:Y:S01]  /*33690*/  STL.64 [R1+0x210], R12 ;  /* 0x0002100c01007387 */ /* 0x0011e20000100a00 */
[----:B------:R-:W-:-:S03]  /*336a0*/  IMAD.MOV.U32 R2, RZ, RZ, R12 ;  /* 0x000000ffff027224 */ /* 0x000fc600078e000c */
[----:B------:R1:W-:Y:S01]  /*336b0*/  STL.64 [R1+0x218], R14 ;  /* 0x0002180e01007387 */ /* 0x0003e20000100a00 */
[----:B------:R-:W-:-:S03]  /*336c0*/  IMAD.MOV.U32 R3, RZ, RZ, R13 ;  /* 0x000000ffff037224 */ /* 0x000fc600078e000d */
[----:B0-----:R-:W4:Y:S04]  /*336d0*/  LDL.LU.64 R12, [R1+0x4c0] ;  /* 0x0004c000010c7983 */ /* 0x001f280000300a00 */
[----:B-1----:R-:W4:Y:S01]  /*336e0*/  LDL.LU.64 R14, [R1+0x4c8] ;  /* 0x0004c800010e7983 */ /* 0x002f220000300a00 */
[----:B--2---:R-:W-:Y:S02]  /*336f0*/  F2FP.F16.E5M2.UNPACK_B R28, R27 ;  /* 0x0000001bff1c723e */ /* 0x004fe400020004ff */
[----:B------:R-:W-:Y:S02]  /*33700*/  F2FP.F16.E5M2.UNPACK_B R29, R6 ;  /* 0x00000006ff1d723e */ /* 0x000fe400020004ff */
[----:B------:R-:W-:Y:S02]  /*33710*/  F2FP.F16.E5M2.UNPACK_B R26, R26 ;  /* 0x0000001aff1a723e */ /* 0x000fe400020004ff */
[----:B------:R-:W-:Y:S01]  /*33720*/  F2FP.F16.E5M2.UNPACK_B R27, R25 ;  /* 0x00000019ff1b723e */ /* 0x000fe200020004ff */
[----:B------:R-:W-:Y:S01]  /*33730*/  IMAD.MOV.U32 R0, RZ, RZ, R5 ;  /* 0x000000ffff007224 */ /* 0x000fe200078e0005 */
[----:B------:R-:W-:Y:S01]  /*33740*/  F2FP.F16.E5M2.UNPACK_B R25, R7 ;  /* 0x00000007ff19723e */ /* 0x000fe200020004ff */
[C---:B---3--:R-:W-:Y:S06]  /*33750*/  HMMA.16816.F32 R8, R16.reuse, R4, R8 ;  /* 0x000000041008723c */ /* 0x048fec0000001808 */
[----:B----4-:R-:W-:-:S15]  /*33760*/  HMMA.16816.F32 R20, R16, R28, R20 ;  /* 0x0000001c1014723c */ /* 0x010fde0000001814 */
[----:B------:R-:W-:-:S02]  /*33770*/  NOP ;  /* 0x0000000000007918 */ /* 0x000fc40000000000 */
[----:B------:R0:W-:Y:S04]  /*33780*/  STL.64 [R1+0x480], R8 ;  /* 0x0004800801007387 */ /* 0x0001e80000100a00 */
[----:B------:R1:W-:Y:S04]  /*33790*/  STL.64 [R1+0x488], R10 ;  /* 0x0004880a01007387 */ /* 0x0003e80000100a00 */
[----:B0-----:R-:W2:Y:S04]  /*337a0*/  LDL.LU.64 R8, [R1+0x4e0] ;  /* 0x0004e00001087983 */ /* 0x001ea80000300a00 */
[----:B-1----:R-:W2:Y:S04]  /*337b0*/  LDL.LU.64 R10, [R1+0x4e8] ;  /* 0x0004e800010a7983 */ /* 0x002ea80000300a00 */
[----:B------:R-:W3:Y:S04]  /*337c0*/  LDL.LU R4, [R1+0x13d8] ;  /* 0x0013d80001047983 */ /* 0x000ee80000300800 */
[----:B------:R-:W3:Y:S04]  /*337d0*/  LDL.LU R5, [R1+0x13e0] ;  /* 0x0013e00001057983 */ /* 0x000ee80000300800 */
[----:B------:R-:W4:Y:S01]  /*337e0*/  LDL.LU R6, [R1+0x13e8] ;  /* 0x0013e80001067983 */ /* 0x000f220000300800 */
[----:B------:R-:W-:Y:S03]  /*337f0*/  HMMA.16816.F32 R12, R16, R26, R12 ;  /* 0x0000001a100c723c */ /* 0x000fe6000000180c */
[----:B------:R-:W-:Y:S04]  /*33800*/  STL.64 [R1+0x4a0], R20 ;  /* 0x0004a01401007387 */ /* 0x000fe80000100a00 */
[----:B------:R0:W-:Y:S04]  /*33810*/  STL.64 [R1+0x4a8], R22 ;  /* 0x0004a81601007387 */ /* 0x0001e80000100a00 */
[----:B0-----:R-:W2:Y:S04]  /*33820*/  LDL.LU.64 R22, [R1+0x3ea8] ;  /* 0x003ea80001167983 */ /* 0x001ea80000300a00 */
[----:B------:R-:W2:Y:S08]  /*33830*/  LDL.LU.64 R20, [R1+0x3ea0] ;  /* 0x003ea00001147983 */ /* 0x000eb00000300a00 */
[----:B------:R0:W-:Y:S04]  /*33840*/  STL.64 [R1+0x4c0], R12 ;  /* 0x0004c00c01007387 */ /* 0x0001e80000100a00 */
[----:B------:R1:W-:Y:S04]  /*33850*/  STL.64 [R1+0x4c8], R14 ;  /* 0x0004c80e01007387 */ /* 0x0003e80000100a00 */
[----:B0-----:R-:W2:Y:S04]  /*33860*/  LDL.LU.64 R12, [R1+0x500] ;  /* 0x00050000010c7983 */ /* 0x001ea80000300a00 */
[----:B-1----:R-:W2:Y:S04]  /*33870*/  LDL.LU.64 R14, [R1+0x508] ;  /* 0x00050800010e7983 */ /* 0x002ea80000300a00 */
[----:B------:R-:W4:Y:S01]  /*33880*/  LDL.LU R7, [R1+0x13f0] ;  /* 0x0013f00001077983 */ /* 0x000f220000300800 */
[----:B------:R-:W-:-:S03]  /*33890*/  F2FP.F16.E5M2.UNPACK_B R24, R24 ;  /* 0x00000018ff18723e */ /* 0x000fc600020004ff */
[----:B----4-:R-:W-:Y:S04]  /*338a0*/  STL.64 [R1+0x3e88], R6 ;  /* 0x003e880601007387 */ /* 0x010fe80000100a00 */
[----:B---3--:R0:W-:Y:S04]  /*338b0*/  STL.64 [R1+0x3e80], R4 ;  /* 0x003e800401007387 */ /* 0x0081e80000100a00 */
[----:B0-----:R-:W3:Y:S04]  /*338c0*/  LDL.LU.64 R4, [R1+0x520] ;  /* 0x0005200001047983 */ /* 0x001ee80000300a00 */
[----:B------:R-:W3:Y:S01]  /*338d0*/  LDL.LU.64 R6, [R1+0x528] ;  /* 0x0005280001067983 */ /* 0x000ee20000300a00 */
[----:B--2---:R-:W-:Y:S01]  /*338e0*/  HMMA.16816.F32 R8, R16, R24, R8 ;  /* 0x000000181008723c */ /* 0x004fe20000001808 */
[----:B------:R-:W-:-:S02]  /*338f0*/  F2FP.F16.E5M2.UNPACK_B R22, R22 ;  /* 0x00000016ff16723e */ /* 0x000fc400020004ff */
[----:B------:R-:W-:Y:S02]  /*33900*/  F2FP.F16.E5M2.UNPACK_B R23, R23 ;  /* 0x00000017ff17723e */ /* 0x000fe400020004ff */
[----:B------:R-:W-:Y:S02]  /*33910*/  F2FP.F16.E5M2.UNPACK_B R20, R20 ;  /* 0x00000014ff14723e */ /* 0x000fe400020004ff */
[----:B------:R-:W-:-:S03]  /*33920*/  F2FP.F16.E5M2.UNPACK_B R21, R21 ;  /* 0x00000015ff15723e */ /* 0x000fc600020004ff */
[----:B------:R-:W-:-:S13]  /*33930*/  HMMA.16816.F32 R12, R16, R22, R12 ;  /* 0x00000016100c723c */ /* 0x000fda000000180c */
[----:B------:R0:W-:Y:S04]  /*33940*/  STL.64 [R1+0x4e0], R8 ;  /* 0x0004e00801007387 */ /* 0x0001e80000100a00 */
[----:B------:R1:W-:Y:S04]  /*33950*/  STL.64 [R1+0x4e8], R10 ;  /* 0x0004e80a01007387 */ /* 0x0003e80000100a00 */
[----:B0-----:R-:W2:Y:S04]  /*33960*/  LDL.LU.64 R8, [R1+0x540] ;  /* 0x0005400001087983 */ /* 0x001ea80000300a00 */
[----:B-1----:R-:W2:Y:S04]  /*33970*/  LDL.LU.64 R10, [R1+0x548] ;  /* 0x00054800010a7983 */ /* 0x002ea80000300a00 */
[----:B------:R0:W-:Y:S04]  /*33980*/  STL.64 [R1+0x3d28], R26 ;  /* 0x003d281a01007387 */ /* 0x0001e80000100a00 */
[----:B0-----:R-:W4:Y:S04]  /*33990*/  LDL.LU R26, [R1+0x13ec] ;  /* 0x0013ec00011a7983 */ /* 0x001f280000300800 */
[----:B------:R-:W4:Y:S04]  /*339a0*/  LDL.LU R27, [R1+0x13f4] ;  /* 0x0013f400011b7983 */ /* 0x000f280000300800 */
[----:B------:R0:W-:Y:S04]  /*339b0*/  STL.64 [R1+0x3d20], R24 ;  /* 0x003d201801007387 */ /* 0x0001e80000100a00 */
[----:B0-----:R-:W4:Y:S04]  /*339c0*/  LDL.LU R24, [R1+0x13dc] ;  /* 0x0013dc0001187983 */ /* 0x001f280000300800 */
[----:B------:R-:W4:Y:S04]  /*339d0*/  LDL.LU R25, [R1+0x13e4] ;  /* 0x0013e40001197983 */ /* 0x000f280000300800 */
[----:B------:R-:W-:Y:S04]  /*339e0*/  STL.64 [R1+0x500], R12 ;  /* 0x0005000c01007387 */ /* 0x000fe80000100a00 */
[----:B------:R0:W-:Y:S04]  /*339f0*/  STL.64 [R1+0x508], R14 ;  /* 0x0005080e01007387 */ /* 0x0001e80000100a00 */
[----:B0-----:R-:W2:Y:S04]  /*33a00*/  LDL.LU.64 R14, [R1+0x3e98] ;  /* 0x003e9800010e7983 */ /* 0x001ea80000300a00 */
[----:B------:R-:W4:Y:S01]  /*33a10*/  LDL.LU.64 R12, [R1+0x3e90] ;  /* 0x003e9000010c7983 */ /* 0x000f220000300a00 */
[----:B---3--:R-:W-:-:S15]  /*33a20*/  HMMA.16816.F32 R4, R16, R20, R4 ;  /* 0x000000141004723c */ /* 0x008fde0000001804 */
[----:B------:R-:W-:-:S08]  /*33a30*/  NOP ;  /* 0x0000000000007918 */ /* 0x000fd00000000000 */
[----:B------:R-:W-:Y:S04]  /*33a40*/  STL.64 [R1+0x520], R4 ;  /* 0x0005200401007387 */ /* 0x000fe80000100a00 */
[----:B------:R0:W-:Y:S04]  /*33a50*/  STL.64 [R1+0x528], R6 ;  /* 0x0005280601007387 */ /* 0x0001e80000100a00 */
[----:B0-----:R-:W3:Y:S04]  /*33a60*/  LDL.LU.64 R6, [R1+0x3e88] ;  /* 0x003e880001067983 */ /* 0x001ee80000300a00 */
[----:B------:R-:W3:Y:S04]  /*33a70*/  LDL.LU.64 R4, [R1+0x3e80] ;  /* 0x003e800001047983 */ /* 0x000ee80000300a00 */
[----:B------:R0:W-:Y:S04]  /*33a80*/  STL.64 [R1+0x3d08], R22 ;  /* 0x003d081601007387 */ /* 0x0001e80000100a00 */
[----:B------:R1:W-:Y:S04]  /*33a90*/  STL.64 [R1+0x3d00], R20 ;  /* 0x003d001401007387 */ /* 0x0003e80000100a00 */
[----:B0-----:R-:W2:Y:S04]  /*33aa0*/  LDL R22, [R1+0x218] ;  /* 0x0002180001167983 */ /* 0x001ea80000100800 */
[----:B------:R-:W2:Y:S04]  /*33ab0*/  LDL R23, [R1+0x21c] ;  /* 0x00021c0001177983 */ /* 0x000ea80000100800 */
[----:B--2---:R0:W-:Y:S04]  /*33ac0*/  STL.64 [R1+0x3e68], R22 ;  /* 0x003e681601007387 */ /* 0x0041e80000100a00 */
[----:B-1----:R-:W2:Y:S04]  /*33ad0*/  LDL.LU.64 R20, [R1+0x560] ;  /* 0x0005600001147983 */ /* 0x002ea80000300a00 */
[----:B0-----:R-:W2:Y:S01]  /*33ae0*/  LDL.LU.64 R22, [R1+0x568] ;  /* 0x0005680001167983 */ /* 0x001ea20000300a00 */
[----:B------:R-:W-:-:S02]  /*33af0*/  F2FP.F16.E5M2.UNPACK_B R14, R14 ;  /* 0x0000000eff0e723e */ /* 0x000fc400020004ff */
[----:B------:R-:W-:Y:S02]  /*33b00*/  F2FP.F16.E5M2.UNPACK_B R15, R15 ;  /* 0x0000000fff0f723e */ /* 0x000fe400020004ff */
[----:B----4-:R-:W-:Y:S02]  /*33b10*/  F2FP.F16.E5M2.UNPACK_B R12, R12 ;  /* 0x0000000cff0c723e */ /* 0x010fe400020004ff */
[----:B------:R-:W-:-:S03]  /*33b20*/  F2FP.F16.E5M2.UNPACK_B R13, R13 ;  /* 0x0000000dff0d723e */ /* 0x000fc600020004ff */
[----:B------:R-:W-:-:S15]  /*33b30*/  HMMA.16816.F32 R8, R16, R14, R8 ;  /* 0x0000000e1008723c */ /* 0x000fde0000001808 */
[----:B------:R-:W-:-:S08]  /*33b40*/  NOP ;  /* 0x0000000000007918 */ /* 0x000fd00000000000 */
[----:B------:R-:W-:Y:S04]  /*33b50*/  STL.64 [R1+0x540], R8 ;  /* 0x0005400801007387 */ /* 0x000fe80000100a00 */
[----:B------:R0:W-:Y:S04]  /*33b60*/  STL.64 [R1+0x548], R10 ;  /* 0x0005480a01007387 */ /* 0x0001e80000100a00 */
[----:B0-----:R-:W4:Y:S04]  /*33b70*/  LDL.LU.64 R10, [R1+0x3e78] ;  /* 0x003e7800010a7983 */ /* 0x001f280000300a00 */
[----:B------:R-:W3:Y:S04]  /*33b80*/  LDL.LU.64 R8, [R1+0x3e70] ;  /* 0x003e700001087983 */ /* 0x000ee80000300a00 */
[----:B------:R-:W-:Y:S01]  /*33b90*/  STL [R1+0x3cdc], R15 ;  /* 0x003cdc0f01007387 */ /* 0x000fe20000100800 */
[----:B--2---:R-:W-:-:S15]  /*33ba0*/  HMMA.16816.F32 R20, R16, R12, R20 ;  /* 0x0000000c1014723c */ /* 0x004fde0000001814 */
[----:B------:R-:W-:-:S08]  /*33bb0*/  NOP ;  /* 0x0000000000007918 */ /* 0x000fd00000000000 */
[----:B------:R0:W-:Y:S04]  /*33bc0*/  STL.64 [R1+0x560], R20 ;  /* 0x0005601401007387 */ /* 0x0001e80000100a00 */
[----:B------:R1:W-:Y:S04]  /*33bd0*/  STL.64 [R1+0x568], R22 ;  /* 0x0005681601007387 */ /* 0x0003e80000100a00 */
[----:B0-----:R-:W2:Y:S04]  /*33be0*/  LDL.LU.64 R20, [R1+0x590] ;  /* 0x0005900001147983 */ /* 0x001ea80000300a00 */
[----:B-1----:R-:W2:Y:S04]  /*33bf0*/  LDL.LU.64 R22, [R1+0x598] ;  /* 0x0005980001167983 */ /* 0x002ea80000300a00 */
[----:B------:R-:W-:Y:S04]  /*33c00*/  STL [R1+0x3cd4], R12 ;  /* 0x003cd40c01007387 */ /* 0x000fe80000100800 */
[----:B------:R0:W-:Y:S04]  /*33c10*/  STL [R1+0x3cd0], R13 ;  /* 0x003cd00d01007387 */ /* 0x0001e80000100800 */
[----:B------:R1:W-:Y:S04]  /*33c20*/  STL [R1+0x3e50], R14 ;  /* 0x003e500e01007387 */ /* 0x0003e80000100800 */
[----:B0-----:R-:W2:Y:S04]  /*33c30*/  LDL.LU.64 R12, [R1+0x11b0] ;  /* 0x0011b000010c7983 */ /* 0x001ea80000300a00 */
[----:B-1----:R-:W2:Y:S01]  /*33c40*/  LDL.LU.64 R14, [R1+0x11b8] ;  /* 0x0011b800010e7983 */ /* 0x002ea20000300a00 */
[----:B----4-:R-:W-:-:S02]  /*33c50*/  F2FP.F16.E5M2.UNPACK_B R10, R10 ;  /* 0x0000000aff0a723e */ /* 0x010fc400020004ff */
[----:B------:R-:W-:Y:S02]  /*33c60*/  F2FP.F16.E5M2.UNPACK_B R11, R11 ;  /* 0x0000000bff0b723e */ /* 0x000fe400020004ff */
[----:B---3--:R-:W-:Y:S02]  /*33c70*/  F2FP.F16.E5M2.UNPACK_B R8, R8 ;  /* 0x00000008ff08723e */ /* 0x008fe400020004ff */
[----:B------:R-:W-:Y:S01]  /*33c80*/  F2FP.F16.E5M2.UNPACK_B R9, R9 ;  /* 0x00000009ff09723e */ /* 0x000fe200020004ff */
[----:B--2---:R-:W-:Y:S04]  /*33c90*/  STL.64 [R1+0x3e60], R14 ;  /* 0x003e600e01007387 */ /* 0x004fe80000100a00 */
[----:B------:R0:W-:Y:S04]  /*33ca0*/  STL.64 [R1+0x3e58], R12 ;  /* 0x003e580c01007387 */ /* 0x0001e80000100a00 */
[----:B0-----:R-:W2:Y:S04]  /*33cb0*/  LDL.LU.64 R12, [R1+0x11c0] ;  /* 0x0011c000010c7983 */ /* 0x001ea80000300a00 */
[----:B------:R-:W2:Y:S01]  /*33cc0*/  LDL.LU.64 R14, [R1+0x11c8] ;  /* 0x0011c800010e7983 */ /* 0x000ea20000300a00 */
[----:B------:R-:W-:Y:S01]  /*33cd0*/  HMMA.16816.F32 R20, R16, R10, R20 ;  /* 0x0000000a1014723c */ /* 0x000fe20000001814 */
[----:B------:R-:W-:-:S02]  /*33ce0*/  IMAD R4, R4, 0x100, R24 ;  /* 0x0000010004047824 */ /* 0x000fc400078e0218 */
[----:B------:R-:W-:Y:S02]  /*33cf0*/  IMAD R5, R5, 0x100, R25 ;  /* 0x0000010005057824 */ /* 0x000fe400078e0219 */
[----:B------:R-:W-:Y:S02]  /*33d00*/  IMAD R6, R6, 0x100, R26 ;  /* 0x0000010006067824 */ /* 0x000fe400078e021a */
[----:B------:R-:W-:Y:S01]  /*33d10*/  IMAD R7, R7, 0x100, R27 ;  /* 0x0000010007077824 */ /* 0x000fe200078e021b */
[----:B------:R-:W3:Y:S04]  /*33d20*/  LDL.LU.64 R24, [R1+0x10e0] ;  /* 0x0010e00001187983 */ /* 0x000ee80000300a00 */
[----:B------:R-:W3:Y:S11]  /*33d30*/  LDL.LU.64 R26, [R1+0x10e8] ;  /* 0x0010e800011a7983 */ /* 0x000ef60000300a00 */
[----:B------:R-:W-:Y:S04]  /*33d40*/  STL.64 [R1+0x590], R20 ;  /* 0x0005901401007387 */ /* 0x000fe80000100a00 */
[----:B------:R0:W-:Y:S04]  /*33d50*/  STL.64 [R1+0x598], R22 ;  /* 0x0005981601007387 */ /* 0x0001e80000100a00 */
[----:B0-----:R-:W4:Y:S04]  /*33d60*/  LDL.LU.64 R22, [R1+0x3e68] ;  /* 0x003e680001167983 */ /* 0x001f280000300a00 */
[----:B------:R-:W-:Y:S01]  /*33d70*/  STL [R1+0x3cd8], R11 ;  /* 0x003cd80b01007387 */ /* 0x000fe20000100800 */
[----:B--2---:R-:W-:-:S15]  /*33d80*/  HMMA.16816.F32 R12, R16, R8, R12 ;  /* 0x00000008100c723c */ /* 0x004fde000000180c */
[----:B------:R-:W-:-:S08]  /*33d90*/  NOP ;  /* 0x0000000000007918 */ /* 0x000fd00000000000 */
[----:B------:R-:W-:Y:S04]  /*33da0*/  STL.64 [R1+0x11c0], R12 ;  /* 0x0011c00c01007387 */ /* 0x000fe80000100a00 */
[----:B------:R0:W-:Y:S04]  /*33db0*/  STL.64 [R1+0x11c8], R14 ;  /* 0x0011c80e01007387 */ /* 0x0001e80000100a00 */
[----:B0-----:R-:W2:Y:S04]  /*33dc0*/  LDL.LU.64 R14, [R1+0x3e60] ;  /* 0x003e6000010e7983 */ /* 0x001ea80000300a00 */
[----:B------:R-:W2:Y:S01]  /*33dd0*/  LDL.LU.64 R12, [R1+0x3e58] ;  /* 0x003e5800010c7983 */ /* 0x000ea20000300a00 */
[----:B------:R-:W-:-:S02]  /*33de0*/  F2FP.F16.E5M2.UNPACK_B R2, R2 ;  /* 0x00000002ff02723e */ /* 0x000fc400020004ff */
[----:B------:R-:W-:Y:S02]  /*33df0*/  F2FP.F16.E5M2.UNPACK_B R3, R3 ;  /* 0x00000003ff03723e */ /* 0x000fe400020004ff */
[----:B----4-:R-:W-:Y:S02]  /*33e00*/  F2FP.F16.E5M2.UNPACK_B R20, R22 ;  /* 0x00000016ff14723e */ /* 0x010fe400020004ff */
[----:B------:R-:W-:-:S03]  /*33e10*/  F2FP.F16.E5M2.UNPACK_B R21, R23 ;  /* 0x00000017ff15723e */ /* 0x000fc600020004ff */
[----:B------:R-:W-:Y:S01]  /*33e20*/  STL [R1+0xa8], R20 ;  /* 0x0000a81401007387 */ /* 0x000fe20000100800 */
[C---:B--2---:R-:W-:Y:S06]  /*33e30*/  HMMA.16816.F32 R12, R16.reuse, R2, R12 ;  /* 0x00000002100c723c */ /* 0x044fec000000180c */
[----:B---3--:R-:W-:-:S15]  /*33e40*/  HMMA.16816.F32 R16, R16, R20, R24 ;  /* 0x000000141010723c */ /* 0x008fde0000001818 */
[----:B------:R-:W-:-:S02]  /*33e50*/  NOP ;  /* 0x0000000000007918 */ /* 0x000fc40000000000 */
[----:B------:R-:W-:Y:S04]  /*33e60*/  STL.64 [R1+0x11b0], R12 ;  /* 0x0011b00c01007387 */ /* 0x000fe80000100a00 */
[----:B------:R0:W-:Y:S04]  /*33e70*/  STL.64 [R1+0x11b8], R14 ;  /* 0x0011b80e01007387 */ /* 0x0001e80000100a00 */
[----:B0-----:R-:W2:Y:S04]  /*33e80*/  LDL.LU R14, [R1+0x3e50] ;  /* 0x003e5000010e7983 */ /* 0x001ea80000300800 */
[----:B------:R0:W-:Y:S04]  /*33e90*/  STL [R1+0xac], R21 ;  /* 0x0000ac1501007387 */ /* 0x0001e80000100800 */
[----:B------:R-:W-:Y:S04]  /*33ea0*/  STL.64 [R1+0x10e0], R16 ;  /* 0x0010e01001007387 */ /* 0x000fe80000100a00 */
[----:B------:R1:W-:Y:S01]  /*33eb0*/  STL.64 [R1+0x10e8], R18 ;  /* 0x0010e81201007387 */ /* 0x0003e20000100a00 */
[----:B------:R-:W-:-:S02]  /*33ec0*/  IMAD.MOV.U32 R12, RZ, RZ, R20 ;  /* 0x000000ffff0c7224 */ /* 0x000fc400078e0014 */
[----:B------:R-:W-:Y:S01]  /*33ed0*/  IMAD.MOV.U32 R13, RZ, RZ, R21 ;  /* 0x000000ffff0d7224 */ /* 0x000fe200078e0015 */
[----:B------:R-:W3:Y:S04]  /*33ee0*/  LDL R22, [R1+0x70] ;  /* 0x0000700001167983 */ /* 0x000ee80000100800 */
[----:B------:R-:W3:Y:S04]  /*33ef0*/  LDL R23, [R1+0x74] ;  /* 0x0000740001177983 */ /* 0x000ee80000100800 */
[----:B------:R-:W4:Y:S04]  /*33f00*/  LDL R20, [R1+0x78] ;  /* 0x0000780001147983 */ /* 0x000f280000100800 */
[----:B0-----:R-:W4:Y:S04]  /*33f10*/  LDL R21, [R1+0x7c] ;  /* 0x00007c0001157983 */ /* 0x001f280000100800 */
[----:B------:R-:W2:Y:S04]  /*33f20*/  LDL R26, [R1+0x28] ;  /* 0x00002800011a7983 */ /* 0x000ea80000100800 */
[----:B------:R-:W2:Y:S04]  /*33f30*/  LDL R27, [R1+0x2c] ;  /* 0x00002c00011b7983 */ /* 0x000ea80000100800 */
[----:B------:R-:W2:Y:S04]  /*33f40*/  LDL R24, [R1+0x30] ;  /* 0x0000300001187983 */ /* 0x000ea80000100800 */
[----:B-1----:R-:W2:Y:S04]  /*33f50*/  LDL.64 R18, [R1+0xa0] ;  /* 0x0000a00001127983 */ /* 0x002ea80000100a00 */
[----:B------:R-:W2:Y:S04]  /*33f60*/  LDL R25, [R1+0x34] ;  /* 0x0000340001197983 */ /* 0x000ea80000100800 */
[----:B------:R-:W2:Y:S04]  /*33f70*/  LDL R16, [R1+0x80] ;  /* 0x0000800001107983 */ /* 0x000ea80000100800 */
[----:B------:R-:W2:Y:S04]  /*33f80*/  LDL R17, [R1+0x84] ;  /* 0x0000840001117983 */ /* 0x000ea80000100800 */
[----:B---3--:R-:W-:Y:S04]  /*33f90*/  STL.64 [R1+0x3df8], R22 ;  /* 0x003df81601007387 */ /* 0x008fe80000100a00 */
[----:B----4-:R0:W-:Y:S04]  /*33fa0*/  STL.64 [R1+0x3df0], R20 ;  /* 0x003df01401007387 */ /* 0x0101e80000100a00 */
[----:B0-----:R-:W3:Y:S04]  /*33fb0*/  LDL.LU.64 R20, [R1+0x10d0] ;  /* 0x0010d00001147983 */ /* 0x001ee80000300a00 */
[----:B------:R-:W3:Y:S01]  /*33fc0*/  LDL.LU.64 R22, [R1+0x10d8] ;  /* 0x0010d80001167983 */ /* 0x000ee20000300a00 */
[----:B------:R-:W-:-:S02]  /*33fd0*/  F2FP.F16.E5M2.UNPACK_B R4, R4 ;  /* 0x00000004ff04723e */ /* 0x000fc400020004ff */
[----:B------:R-:W-:Y:S02]  /*33fe0*/  F2FP.F16.E5M2.UNPACK_B R5, R5 ;  /* 0x00000005ff05723e */ /* 0x000fe400020004ff */
[----:B------:R-:W-:Y:S02]  /*33ff0*/  F2FP.F16.E5M2.UNPACK_B R6, R6 ;  /* 0x00000006ff06723e */ /* 0x000fe400020004ff */
[----:B------:R-:W-:Y:S01]  /*34000*/  F2FP.F16.E5M2.UNPACK_B R7, R7 ;  /* 0x00000007ff07723e */ /* 0x000fe200020004ff */
[----:B--2---:R0:W-:Y:S04]  /*34010*/  STL.64 [R1+0x3d88], R26 ;  /* 0x003d881a01007387 */ /* 0x0041e80000100a00 */
[----:B------:R-:W-:Y:S01]  /*34020*/  STL.64 [R1+0x3d80], R24 ;  /* 0x003d801801007387 */ /* 0x000fe20000100a00 */
[----:B------:R-:W-:-:S02]  /*34030*/  IMAD.MOV.U32 R15, RZ, RZ, R18 ;  /* 0x000000ffff0f7224 */ /* 0x000fc400078e0012 */
[----:B------:R-:W-:Y:S01]  /*34040*/  IMAD.MOV.U32 R11, RZ, RZ, R19 ;  /* 0x000000ffff0b7224 */ /* 0x000fe200078e0013 */
[----:B---3--:R-:W-:-:S15]  /*34050*/  HMMA.16816.F32 R20, R4, R18, R20 ;  /* 0x000000120414723c */ /* 0x008fde0000001814 */
[----:B------:R-:W-:-:S08]  /*34060*/  NOP ;  /* 0x0000000000007918 */ /* 0x000fd00000000000 */
[----:B------:R-:W-:Y:S04]  /*34070*/  STL.64 [R1+0x10d0], R20 ;  /* 0x0010d01401007387 */ /* 0x000fe80000100a00 */
[----:B------:R-:W-:Y:S04]  /*34080*/  STL.64 [R1+0x10d8], R22 ;  /* 0x0010d81601007387 */ /* 0x000fe80000100a00 */
[----:B------:R-:W2:Y:S04]  /*34090*/  LDL R18, [R1+0x48] ;  /* 0x0000480001127983 */ /* 0x000ea80000100800 */
[----:B------:R-:W2:Y:S04]  /*340a0*/  LDL R19, [R1+0x4c] ;  /* 0x00004c0001137983 */ /* 0x000ea80000100800 */
[----:B0-----:R-:W3:Y:S04]  /*340b0*/  LDL R26, [R1+0x40] ;  /* 0x00004000011a7983 */ /* 0x001ee80000100800 */
[----:B------:R-:W3:Y:S04]  /*340c0*/  LDL R27, [R1+0x44] ;  /* 0x00004400011b7983 */ /* 0x000ee80000100800 */
[----:B--2---:R0:W-:Y:S04]  /*340d0*/  STL.64 [R1+0x3e08], R18 ;  /* 0x003e081201007387 */ /* 0x0041e80000100a00 */
[----:B0-----:R-:W2:Y:S04]  /*340e0*/  LDL R18, [R1+0x88] ;  /* 0x0000880001127983 */ /* 0x001ea80000100800 */
[----:B------:R-:W2:Y:S04]  /*340f0*/  LDL R19, [R1+0x8c] ;  /* 0x00008c0001137983 */ /* 0x000ea80000100800 */
[----:B------:R0:W-:Y:S04]  /*34100*/  STL.64 [R1+0x3e00], R16 ;  /* 0x003e001001007387 */ /* 0x0001e80000100a00 */
[----:B0-----:R-:W4:Y:S04]  /*34110*/  LDL R16, [R1+0x90] ;  /* 0x0000900001107983 */ /* 0x001f280000100800 */
[----:B------:R-:W4:Y:S04]  /*34120*/  LDL R17, [R1+0x94] ;  /* 0x0000940001117983 */ /* 0x000f280000100800 */
[----:B--2---:R0:W-:Y:S04]  /*34130*/  STL.64 [R1+0x3e20], R18 ;  /* 0x003e201201007387 */ /* 0x0041e80000100a00 */
[----:B0-----:R-:W2:Y:S04]  /*34140*/  LDL R18, [R1+0x98] ;  /* 0x0000980001127983 */ /* 0x001ea80000100800 */
[----:B------:R-:W2:Y:S04]  /*34150*/  LDL R19, [R1+0x9c] ;  /* 0x00009c0001137983 */ /* 0x000ea80000100800 */
[----:B----4-:R-:W-:Y:S04]  /*34160*/  STL.64 [R1+0x3e38], R16 ;  /* 0x003e381001007387 */ /* 0x010fe80000100a00 */
[----:B---3--:R-:W-:Y:S04]  /*34170*/  STL.64 [R1+0x3da0], R26 ;  /* 0x003da01a01007387 */ /* 0x008fe80000100a00 */
[----:B------:R0:W-:Y:S04]  /*34180*/  STL.64 [R1+0x3cf8], R10 ;  /* 0x003cf80a01007387 */ /* 0x0001e80000100a00 */
[----:B0-----:R-:W3:Y:S04]  /*34190*/  LDL R10, [R1+0x50] ;  /* 0x00005000010a7983 */ /* 0x001ee80000100800 */
[----:B------:R-:W3:Y:S04]  /*341a0*/  LDL R11, [R1+0x54] ;  /* 0x00005400010b7983 */ /* 0x000ee80000100800 */
[----:B------:R-:W4:Y:S04]  /*341b0*/  LDL.LU.64 R20, [R1+0x1090] ;  /* 0x0010900001147983 */ /* 0x000f280000300a00 */
[----:B------:R-:W2:Y:S04]  /*341c0*/  LDL.LU.64 R22, [R1+0x1098] ;  /* 0x0010980001167983 */ /* 0x000ea80000300a00 */
[----:B--2---:R-:W-:Y:S04]  /*341d0*/  STL.64 [R1+0x3e18], R22 ;  /* 0x003e181601007387 */ /* 0x004fe80000100a00 */
[----:B----4-:R0:W-:Y:S04]  /*341e0*/  STL.64 [R1+0x3e10], R20 ;  /* 0x003e101401007387 */ /* 0x0101e80000100a00 */
[----:B0-----:R-:W2:Y:S04]  /*341f0*/  LDL.LU.64 R20, [R1+0x10a0] ;  /* 0x0010a00001147983 */ /* 0x001ea80000300a00 */
[----:B------:R-:W4:Y:S04]  /*34200*/  LDL.LU.64 R22, [R1+0x10a8] ;  /* 0x0010a80001167983 */ /* 0x000f280000300a00 */
[----:B----4-:R-:W-:Y:S04]  /*34210*/  STL.64 [R1+0x3e30], R22 ;  /* 0x003e301601007387 */ /* 0x010fe80000100a00 */
[----:B--2---:R0:W-:Y:S04]  /*34220*/  STL.64 [R1+0x3e28], R20 ;  /* 0x003e281401007387 */ /* 0x0041e80000100a00 */
[----:B0-----:R-:W2:Y:S04]  /*34230*/  LDL.LU.64 R20, [R1+0x10b0] ;  /* 0x0010b00001147983 */ /* 0x001ea80000300a00 */
[----:B------:R-:W4:Y:S04]  /*34240*/  LDL.LU.64 R22, [R1+0x10b8] ;  /* 0x0010b80001167983 */ /* 0x000f280000300a00 */
[----:B----4-:R-:W-:Y:S04]  /*34250*/  STL.64 [R1+0x3e48], R22 ;  /* 0x003e481601007387 */ /* 0x010fe80000100a00 */
[----:B--2---:R0:W-:Y:S04]  /*34260*/  STL.64 [R1+0x3e40], R20 ;  /* 0x003e401401007387 */ /* 0x0041e80000100a00 */
[----:B0-----:R-:W2:Y:S04]  /*34270*/  LDL.LU.64 R20, [R1+0x10c0] ;  /* 0x0010c00001147983 */ /* 0x001ea80000300a00 */
[----:B------:R-:W2:Y:S04]  /*34280*/  LDL.LU.64 R22, [R1+0x10c8] ;  /* 0x0010c80001167983 */ /* 0x000ea80000300a00 */
[----:B------:R-:W4:Y:S04]  /*34290*/  LDL.LU.64 R24, [R1+0x1070] ;  /* 0x0010700001187983 */ /* 0x000f280000300a00 */
[----:B------:R-:W4:Y:S04]  /*342a0*/  LDL.LU.64 R26, [R1+0x1078] ;  /* 0x00107800011a7983 */ /* 0x000f280000300a00 */
[----:B------:R0:W-:Y:S04]  /*342b0*/  STL.64 [R1+0x3cf0], R8 ;  /* 0x003cf00801007387 */ /* 0x0001e80000100a00 */
[----:B0-----:R-:W4:Y:S04]  /*342c0*/  LDL R8, [R1+0x58] ;  /* 0x0000580001087983 */ /* 0x001f280000100800 */
[----:B------:R-:W4:Y:S04]  /*342d0*/  LDL R9, [R1+0x5c] ;  /* 0x00005c0001097983 */ /* 0x000f280000100800 */
[----:B---3--:R0:W-:Y:S04]  /*342e0*/  STL.64 [R1+0x3db8], R10 ;  /* 0x003db80a01007387 */ /* 0x0081e80000100a00 */
[----:B0-----:R-:W3:Y:S04]  /*342f0*/  LDL R10, [R1+0x60] ;  /* 0x00006000010a7983 */ /* 0x001ee80000100800 */
[----:B------:R-:W3:Y:S01]  /*34300*/  LDL R11, [R1+0x64] ;  /* 0x00006400010b7983 */ /* 0x000ee20000100800 */
[C---:B--2---:R-:W-:Y:S03]  /*34310*/  HMMA.16816.F32 R16, R4.reuse, R18, R20 ;  /* 0x000000120410723c */ /* 0x044fe60000001814 */
[----:B----4-:R0:W-:Y:S04]  /*34320*/  STL.64 [R1+0x3dd0], R8 ;  /* 0x003dd00801007387 */ /* 0x0101e80000100a00 */
[----:B0-----:R-:W2:Y:S04]  /*34330*/  LDL R8, [R1+0x68] ;  /* 0x0000680001087983 */ /* 0x001ea80000100800 */
[----:B------:R-:W2:Y:S04]  /*34340*/  LDL R9, [R1+0x6c] ;  /* 0x00006c0001097983 */ /* 0x000ea80000100800 */
[----:B------:R-:W-:Y:S04]  /*34350*/  STL.64 [R1+0x3ce8], R14 ;  /* 0x003ce80e01007387 */ /* 0x000fe80000100a00 */
[----:B------:R0:W-:Y:S04]  /*34360*/  STL.64 [R1+0x3ce0], R12 ;  /* 0x003ce00c01007387 */ /* 0x0001e80000100a00 */
[----:B0-----:R-:W4:Y:S04]  /*34370*/  LDL.LU.64 R12, [R1+0x1080] ;  /* 0x00108000010c7983 */ /* 0x001f280000300a00 */
[----:B------:R-:W4:Y:S04]  /*34380*/  LDL.LU.64 R14, [R1+0x1088] ;  /* 0x00108800010e7983 */ /* 0x000f280000300a00 */
[----:B------:R-:W3:Y:S04]  /*34390*/  LDL.LU.64 R22, [R1+0x3e48] ;  /* 0x003e480001167983 */ /* 0x000ee80000300a00 */
[----:B------:R-:W3:Y:S04]  /*343a0*/  LDL.LU.64 R20, [R1+0x3e40] ;  /* 0x003e400001147983 */ /* 0x000ee80000300a00 */
[----:B------:R0:W-:Y:S04]  /*343b0*/  STL.64 [R1+0x10c0], R16 ;  /* 0x0010c01001007387 */ /* 0x0001e80000100a00 */
[----:B------:R3:W-:Y:S04]  /*343c0*/  STL.64 [R1+0x10c8], R18 ;  /* 0x0010c81201007387 */ /* 0x0007e80000100a00 */
[----:B0-----:R-:W3:Y:S02]  /*343d0*/  LDL.LU.64 R16, [R1+0x3e38] ;  /* 0x003e380001107983 */ /* 0x001ee40000300a00 */
[----:B---3--:R-:W-:Y:S02]  /*343e0*/  HMMA.16816.F32 R16, R4, R16, R20 ;  /* 0x000000100410723c */ /* 0x008fe40000001814 */
[----:B------:R-:W3:Y:S04]  /*343f0*/  LDL.LU.64 R22, [R1+0x3e30] ;  /* 0x003e300001167983 */ /* 0x000ee80000300a00 */
[----:B------:R-:W3:-:S15]  /*34400*/  LDL.LU.64 R20, [R1+0x3e28] ;  /* 0x003e280001147983 */ /* 0x000ede0000300a00 */
[----:B------:R-:W-:-:S02]  /*34410*/  NOP ;  /* 0x0000000000007918 */ /* 0x000fc40000000000 */
[----:B------:R-:W-:Y:S04]  /*34420*/  STL.64 [R1+0x10b0], R16 ;  /* 0x0010b01001007387 */ /* 0x000fe80000100a00 */
        /* <DEDUP_REMOVED lines=8> */
[----:B0-----:R-:W2:Y:S04]  /*344b0*/  LDL.LU.64 R18, [R1+0x3e08] ;  /* 0x003e080001127983 */ /* 0x001ea80000300a00 */
[----:B------:R-:W3:Y:S02]  /*344c0*/  LDL.LU.64 R16, [R1+0x3e00] ;  /* 0x003e000001107983 */ /* 0x000ee40000300a00 */
[----:B---3--:R-:W-:-:S15]  /*344d0*/  HMMA.16816.F32 R20, R4, R16, R20 ;  /* 0x000000100414723c */ /* 0x008fde0000001814 */
[----:B------:R-:W-:-:S08]  /*344e0*/  NOP ;  /* 0x0000000000007918 */ /* 0x000fd00000000000 */
[----:B------:R-:W-:Y:S04]  /*344f0*/  STL.64 [R1+0x1090], R20 ;  /* 0x0010901401007387 */ /* 0x000fe80000100a00 */
[----:B------:R0:W-:Y:S04]  /*34500*/  STL.64 [R1+0x1098], R22 ;  /* 0x0010981601007387 */ /* 0x0001e80000100a00 */
[----:B0-----:R-:W3:Y:S04]  /*34510*/  LDL.LU.64 R22, [R1+0x3df8] ;  /* 0x003df80001167983 */ /* 0x001ee80000300a00 */
[----:B------:R-:W4:Y:S02]  /*34520*/  LDL.LU.64 R20, [R1+0x3df0] ;  /* 0x003df00001147983 */ /* 0x000f240000300a00 */
[----:B----4-:R-:W-:-:S15]  /*34530*/  HMMA.16816.F32 R12, R4, R20, R12 ;  /* 0x00000014040c723c */ /* 0x010fde000000180c */
[----:B------:R-:W-:-:S08]  /*34540*/  NOP ;  /* 0x0000000000007918 */ /* 0x000fd00000000000 */
[----:B------:R-:W-:Y:S04]  /*34550*/  STL.64 [R1+0x1080], R12 ;  /* 0x0010800c01007387 */ /* 0x000fe80000100a00 */
[----:B------:R3:W-:Y:S04]  /*34560*/  STL.64 [R1+0x1088], R14 ;  /* 0x0010880e01007387 */ /* 0x0007e80000100a00 */
[----:B------:R-:W4:Y:S01]  /*34570*/  LDL R16, [R1] ;  /* 0x0000000001107983 */ /* 0x000f220000100800 */
[----:B---3--:R-:W-:Y:S01]  /*34580*/  HMMA.16816.F32 R12, R4, R22, R24 ;  /* 0x00000016040c723c */ /* 0x008fe20000001818 */
[----:B------:R-:W-:-:S15]  /*34590*/  IMAD.MOV.U32 R17, RZ, RZ, R0 ;  /* 0x000000ffff117224 */ /* 0x000fde00078e0000 */
[----:B------:R-:W-:-:S07]  /*345a0*/  NOP ;  /* 0x0000000000007918 */ /* 0x000fce0000000000 */
[----:B------:R-:W-:Y:S04]  /*345b0*/  STL.64 [R1+0x1070], R12 ;  /* 0x0010700c01007387 */ /* 0x000fe80000100a00 */
[----:B------:R-:W-:Y:S04]  /*345c0*/  STL.64 [R1+0x1078], R14 ;  /* 0x0010780e01007387 */ /* 0x000fe80000100a00 */
[----:B------:R-:W3:Y:S04]  /*345d0*/  LDL.LU R0, [R1+0x3de8] ;  /* 0x003de80001007983 */ /* 0x000ee80000300800 */
        /* <DEDUP_REMOVED lines=14> */
[----:B------:R-:W3:Y:S04]  /*346c0*/  LDL.LU.64 R20, [R1+0xff0] ;  /* 0x000ff00001147983 */ /* 0x000ee80000300a00 */
[----:B------:R-:W2:Y:S04]  /*346d0*/  LDL.LU.64 R22, [R1+0xff8] ;  /* 0x000ff80001167983 */ /* 0x000ea80000300a00 */
[----:B--2---:R-:W-:Y:S04]  /*346e0*/  STL.64 [R1+0x3d98], R22 ;  /* 0x003d981601007387 */ /* 0x004fe80000100a00 */
[----:B---3--:R0:W-:Y:S04]  /*346f0*/  STL.64 [R1+0x3d90], R20 ;  /* 0x003d901401007387 */ /* 0x0081e80000100a00 */
[----:B0-----:R-:W2:Y:S04]  /*34700*/  LDL.LU.64 R20, [R1+0x1060] ;  /* 0x0010600001147983 */ /* 0x001ea80000300a00 */
[----:B------:R-:W2:Y:S04]  /*34710*/  LDL.LU.64 R22, [R1+0x1068] ;  /* 0x0010680001167983 */ /* 0x000ea80000300a00 */
[----:B------:R-:W3:Y:S04]  /*34720*/  LDL.LU.64 R12, [R1+0xfe0] ;  /* 0x000fe000010c7983 */ /* 0x000ee80000300a00 */
[----:B------:R-:W3:Y:S01]  /*34730*/  LDL.LU.64 R14, [R1+0xfe8] ;  /* 0x000fe800010e7983 */ /* 0x000ee20000300a00 */
[C---:B--2---:R-:W-:Y:S06]  /*34740*/  HMMA.16816.F32 R20, R4.reuse, R8, R20 ;  /* 0x000000080414723c */ /* 0x044fec0000001814 */
[----:B------:R-:W-:-:S15]  /*34750*/  HMMA.16816.F32 R8, R4, R10, R16 ;  /* 0x0000000a0408723c */ /* 0x000fde0000001810 */
[----:B------:R-:W-:-:S02]  /*34760*/  NOP ;  /* 0x0000000000007918 */ /* 0x000fc40000000000 */
[----:B------:R0:W-:Y:S04]  /*34770*/  STL.64 [R1+0x1060], R20 ;  /* 0x0010601401007387 */ /* 0x0001e80000100a00 */
[----:B------:R1:W-:Y:S04]  /*34780*/  STL.64 [R1+0x1068], R22 ;  /* 0x0010681601007387 */ /* 0x0003e80000100a00 */
[----:B0-----:R-:W2:Y:S04]  /*34790*/  LDL.LU.64 R20, [R1+0x1010] ;  /* 0x0010100001147983 */ /* 0x001ea80000300a00 */
[----:B-1----:R-:W2:Y:S04]  /*347a0*/  LDL.LU.64 R22, [R1+0x1018] ;  /* 0x0010180001167983 */ /* 0x002ea80000300a00 */
[----:B------:R-:W4:Y:S04]  /*347b0*/  LDL.LU.64 R18, [R1+0x3de0] ;  /* 0x003de00001127983 */ /* 0x000f280000300a00 */
[----:B------:R-:W4:Y:S04]  /*347c0*/  LDL.LU.64 R16, [R1+0x3dd8] ;  /* 0x003dd80001107983 */ /* 0x000f280000300a00 */
[----:B------:R0:W-:Y:S04]  /*347d0*/  STL.64 [R1+0x1050], R8 ;  /* 0x0010500801007387 */ /* 0x0001e80000100a00 */
[----:B------:R4:W-:Y:S04]  /*347e0*/  STL.64 [R1+0x1058], R10 ;  /* 0x0010580a01007387 */ /* 0x0009e80000100a00 */
[----:B0-----:R-:W4:Y:S02]  /*347f0*/  LDL.LU.64 R8, [R1+0x3dd0] ;  /* 0x003dd00001087983 */ /* 0x001f240000300a00 */
[----:B----4-:R-:W-:Y:S02]  /*34800*/  HMMA.16816.F32 R8, R4, R8, R16 ;  /* 0x000000080408723c */ /* 0x010fe40000001810 */
[----:B------:R-:W4:Y:S04]  /*34810*/  LDL.LU.64 R18, [R1+0x3dc8] ;  /* 0x003dc80001127983 */ /* 0x000f280000300a00 */
[----:B------:R-:W4:-:S15]  /*34820*/  LDL.LU.64 R16, [R1+0x3dc0] ;  /* 0x003dc00001107983 */ /* 0x000f1e0000300a00 */
[----:B------:R-:W-:-:S02]  /*34830*/  NOP ;  /* 0x0000000000007918 */ /* 0x000fc40000000000 */
[----:B------:R-:W-:Y:S04]  /*34840*/  STL.64 [R1+0x1040], R8 ;  /* 0x0010400801007387 */ /* 0x000fe80000100a00 */
[----:B------:R0:W-:Y:S04]  /*34850*/  STL.64 [R1+0x1048], R10 ;  /* 0x0010480a01007387 */ /* 0x0001e80000100a00 */
[----:B0-----:R-:W4:Y:S02]  /*34860*/  LDL.LU.64 R10, [R1+0x3db8] ;  /* 0x003db800010a7983 */ /* 0x001f240000300a00 */
[----:B----4-:R-:W-:Y:S02]  /*34870*/  HMMA.16816.F32 R8, R4, R10, R16 ;  /* 0x0000000a0408723c */ /* 0x010fe40000001810 */
[----:B------:R-:W4:Y:S04]  /*34880*/  LDL.LU.64 R18, [R1+0x3db0] ;  /* 0x003db00001127983 */ /* 0x000f280000300a00 */
[----:B------:R-:W3:-:S15]  /*34890*/  LDL.LU.64 R16, [R1+0x3da8] ;  /* 0x003da80001107983 */ /* 0x000ede0000300a00 */
[----:B------:R-:W-:-:S02]  /*348a0*/  NOP ;  /* 0x0000000000007918 */ /* 0x000fc40000000000 */
[----:B------:R-:W-:Y:S04]  /*348b0*/  STL.64 [R1+0x1030], R8 ;  /* 0x0010300801007387 */ /* 0x000fe80000100a00 */
[----:B------:R0:W-:Y:S04]  /*348c0*/  STL.64 [R1+0x1038], R10 ;  /* 0x0010380a01007387 */ /* 0x0001e80000100a00 */
[----:B0-----:R-:W2:Y:S04]  /*348d0*/  LDL R10, [R1+0x18] ;  /* 0x00001800010a7983 */ /* 0x001ea80000100800 */
[----:B------:R-:W2:Y:S01]  /*348e0*/  LDL R11, [R1+0x1c] ;  /* 0x00001c00010b7983 */ /* 0x000ea20000100800 */
[----:B----4-:R-:W-:Y:S03]  /*348f0*/  HMMA.16816.F32 R24, R4, R18, R24 ;  /* 0x000000120418723c */ /* 0x010fe60000001818 */
[----:B--2---:R0:W-:Y:S04]  /*34900*/  STL.64 [R1+0x3d68], R10 ;  /* 0x003d680a01007387 */ /* 0x0041e80000100a00 */
[----:B0-----:R-:W2:Y:S04]  /*34910*/  LDL R10, [R1+0x38] ;  /* 0x00003800010a7983 */ /* 0x001ea80000100800 */
[----:B------:R-:W2:-:S12]  /*34920*/  LDL R11, [R1+0x3c] ;  /* 0x00003c00010b7983 */ /* 0x000e980000100800 */
[----:B------:R-:W-:Y:S04]  /*34930*/  STL.64 [R1+0x1020], R24 ;  /* 0x0010201801007387 */ /* 0x000fe80000100a00 */
[----:B------:R0:W-:Y:S04]  /*34940*/  STL.64 [R1+0x1028], R26 ;  /* 0x0010281a01007387 */ /* 0x0001e80000100a00 */
[----:B0-----:R-:W4:Y:S04]  /*34950*/  LDL.LU.64 R26, [R1+0x3da0] ;  /* 0x003da000011a7983 */ /* 0x001f280000300a00 */
[----:B------:R-:W3:Y:S04]  /*34960*/  LDL.64 R18, [R1+0x10] ;  /* 0x0000100001127983 */ /* 0x000ee80000100a00 */
[----:B------:R-:W2:Y:S04]  /*34970*/  LDL R8, [R1+0x20] ;  /* 0x0000200001087983 */ /* 0x000ea80000100800 */
[----:B------:R-:W2:Y:S01]  /*34980*/  LDL R9, [R1+0x24] ;  /* 0x0000240001097983 */ /* 0x000ea20000100800 */
[C---:B----4-:R-:W-:Y:S03]  /*34990*/  HMMA.16816.F32 R24, R4.reuse, R26, R20 ;  /* 0x0000001a0418723c */ /* 0x050fe60000001814 */
[----:B---3--:R-:W-:Y:S04]  /*349a0*/  STL.64 [R1+0x3d78], R18 ;  /* 0x003d781201007387 */ /* 0x008fe80000100a00 */
[----:B------:R0:W-:Y:S04]  /*349b0*/  STL.64 [R1+0x3d70], R16 ;  /* 0x003d701001007387 */ /* 0x0001e80000100a00 */
[----:B0-----:R-:W2:Y:S04]  /*349c0*/  LDL.LU.64 R16, [R1+0x1000] ;  /* 0x0010000001107983 */ /* 0x001ea80000300a00 */
[----:B------:R-:W2:Y:S04]  /*349d0*/  LDL.LU.64 R18, [R1+0x1008] ;  /* 0x0010080001127983 */ /* 0x000ea80000300a00 */
[----:B------:R-:W3:Y:S04]  /*349e0*/  LDL.LU.64 R22, [R1+0x3d98] ;  /* 0x003d980001167983 */ /* 0x000ee80000300a00 */
[----:B------:R-:W3:Y:S04]  /*349f0*/  LDL.LU.64 R20, [R1+0x3d90] ;  /* 0x003d900001147983 */ /* 0x000ee80000300a00 */
[----:B------:R-:W-:Y:S04]  /*34a00*/  STL.64 [R1+0x1010], R24 ;  /* 0x0010101801007387 */ /* 0x000fe80000100a00 */
[----:B------:R0:W-:Y:S04]  /*34a10*/  STL.64 [R1+0x1018], R26 ;  /* 0x0010181a01007387 */ /* 0x0001e80000100a00 */
[----:B0-----:R-:W4:Y:S04]  /*34a20*/  LDL.LU.64 R26, [R1+0x3d88] ;  /* 0x003d8800011a7983 */ /* 0x001f280000300a00 */
[----:B------:R-:W3:Y:S01]  /*34a30*/  LDL.LU.64 R24, [R1+0x3d80] ;  /* 0x003d800001187983 */ /* 0x000ee20000300a00 */
[C---:B--2---:R-:W-:Y:S06]  /*34a40*/  HMMA.16816.F32 R16, R4.reuse, R10, R16 ;  /* 0x0000000a0410723c */ /* 0x044fec0000001810 */
[C---:B---3--:R-:W-:Y:S06]  /*34a50*/  HMMA.16816.F32 R20, R4.reuse, R24, R20 ;  /* 0x000000180414723c */ /* 0x048fec0000001814 */
[----:B----4-:R-:W-:Y:S11]  /*34a60*/  HMMA.16816.F32 R12, R4, R26, R12 ;  /* 0x0000001a040c723c */ /* 0x010ff6000000180c */
[----:B------:R0:W-:Y:S04]  /*34a70*/  STL.64 [R1+0x1000], R16 ;  /* 0x0010001001007387 */ /* 0x0001e80000100a00 */
[----:B------:R1:W-:Y:S04]  /*34a80*/  STL.64 [R1+0x1008], R18 ;  /* 0x0010081201007387 */ /* 0x0003e80000100a00 */
[----:B0-----:R-:W2:Y:S04]  /*34a90*/  LDL.LU.64 R16, [R1+0xfd0] ;  /* 0x000fd00001107983 */ /* 0x001ea80000300a00 */
[----:B------:R-:W-:Y:S04]  /*34aa0*/  STL.64 [R1+0xff0], R20 ;  /* 0x000ff01401007387 */ /* 0x000fe80000100a00 */
[----:B------:R-:W-:Y:S04]  /*34ab0*/  STL.64 [R1+0xff8], R22 ;  /* 0x000ff81601007387 */ /* 0x000fe80000100a00 */
[----:B-1----:R-:W2:Y:S04]  /*34ac0*/  LDL.LU.64 R18, [R1+0xfd8] ;  /* 0x000fd80001127983 */ /* 0x002ea80000300a00 */
[----:B------:R0:W-:Y:S04]  /*34ad0*/  STL.64 [R1+0xfe0], R12 ;  /* 0x000fe00c01007387 */ /* 0x0001e80000100a00 */
[----:B------:R1:W-:Y:S04]  /*34ae0*/  STL.64 [R1+0xfe8], R14 ;  /* 0x000fe80e01007387 */ /* 0x0003e80000100a00 */
[----:B0-----:R-:W3:Y:S04]  /*34af0*/  LDL.LU.64 R12, [R1+0xfc0] ;  /* 0x000fc000010c7983 */ /* 0x001ee80000300a00 */
[----:B-1----:R-:W3:Y:S04]  /*34b00*/  LDL.LU.64 R14, [R1+0xfc8] ;  /* 0x000fc800010e7983 */ /* 0x002ee80000300a00 */
[----:B------:R-:W4:Y:S04]  /*34b10*/  LDL.LU.64 R24, [R1+0xf80] ;  /* 0x000f800001187983 */ /* 0x000f280000300a00 */
[----:B------:R-:W2:Y:S04]  /*34b20*/  LDL.LU.64 R26, [R1+0xf88] ;  /* 0x000f8800011a7983 */ /* 0x000ea80000300a00 */
[----:B--2---:R-:W-:Y:S04]  /*34b30*/  STL.64 [R1+0x3d38], R26 ;  /* 0x003d381a01007387 */ /* 0x004fe80000100a00 */
[----:B----4-:R0:W-:Y:S04]  /*34b40*/  STL.64 [R1+0x3d30], R24 ;  /* 0x003d301801007387 */ /* 0x0101e80000100a00 */
[----:B0-----:R-:W2:Y:S04]  /*34b50*/  LDL.LU.64 R24, [R1+0xf90] ;  /* 0x000f900001187983 */ /* 0x001ea80000300a00 */
[----:B------:R-:W4:Y:S04]  /*34b60*/  LDL.LU.64 R26, [R1+0xf98] ;  /* 0x000f9800011a7983 */ /* 0x000f280000300a00 */
[----:B----4-:R0:W-:Y:S04]  /*34b70*/  STL.64 [R1+0x3d48], R26 ;  /* 0x003d481a01007387 */ /* 0x0101e80000100a00 */
[----:B0-----:R-:W4:Y:S01]  /*34b80*/  LDL R26, [R1+0x8] ;  /* 0x00000800011a7983 */ /* 0x001f220000100800 */
[----:B------:R-:W-:-:S03]  /*34b90*/  IMAD.MOV.U32 R27, RZ, RZ, R0 ;  /* 0x000000ffff1b7224 */ /* 0x000fc600078e0000 */
[----:B--2---:R0:W-:Y:S04]  /*34ba0*/  STL.64 [R1+0x3d40], R24 ;  /* 0x003d401801007387 */ /* 0x0041e80000100a00 */
[----:B----4-:R1:W-:Y:S04]  /*34bb0*/  STL.64 [R1+0x3d60], R26 ;  /* 0x003d601a01007387 */ /* 0x0103e80000100a00 */
[----:B0-----:R-:W2:Y:S04]  /*34bc0*/  LDL.LU.64 R24, [R1+0xfb0] ;  /* 0x000fb00001187983 */ /* 0x001ea80000300a00 */
[----:B-1----:R-:W2:Y:S04]  /*34bd0*/  LDL.LU.64 R26, [R1+0xfb8] ;  /* 0x000fb800011a7983 */ /* 0x002ea80000300a00 */
[----:B------:R-:W4:Y:S04]  /*34be0*/  LDL.LU.64 R20, [R1+0xf60] ;  /* 0x000f600001147983 */ /* 0x000f280000300a00 */
[----:B------:R-:W3:Y:S01]  /*34bf0*/  LDL.LU.64 R22, [R1+0xf68] ;  /* 0x000f680001167983 */ /* 0x000ee20000300a00 */
[C---:B------:R-:W-:Y:S03]  /*34c00*/  HMMA.16816.F32 R8, R4.reuse, R8, R16 ;  /* 0x000000080408723c */ /* 0x040fe60000001810 */
[----:B---3--:R-:W-:Y:S04]  /*34c10*/  STL.64 [R1+0x3d18], R22 ;  /* 0x003d181601007387 */ /* 0x008fe80000100a00 */
[----:B----4-:R0:W-:Y:S04]  /*34c20*/  STL.64 [R1+0x3d10], R20 ;  /* 0x003d101401007387 */ /* 0x0101e80000100a00 */
[----:B0-----:R-:W3:Y:S04]  /*34c30*/  LDL.LU.64 R20, [R1+0xf70] ;  /* 0x000f700001147983 */ /* 0x001ee80000300a00 */
[----:B------:R-:W4:Y:S04]  /*34c40*/  LDL.LU.64 R22, [R1+0xf78] ;  /* 0x000f780001167983 */ /* 0x000f280000300a00 */
[----:B----4-:R-:W-:Y:S04]  /*34c50*/  STL.64 [R1+0x3d58], R22 ;  /* 0x003d581601007387 */ /* 0x010fe80000100a00 */
[----:B---3--:R0:W-:Y:S04]  /*34c60*/  STL.64 [R1+0x3d50], R20 ;  /* 0x003d501401007387 */ /* 0x0081e80000100a00 */
[----:B0-----:R-:W3:Y:S04]  /*34c70*/  LDL.LU.64 R20, [R1+0xfa0] ;  /* 0x000fa00001147983 */ /* 0x001ee80000300a00 */
[----:B------:R-:W3:Y:S04]  /*34c80*/  LDL.LU.64 R22, [R1+0xfa8] ;  /* 0x000fa80001167983 */ /* 0x000ee80000300a00 */
[----:B------:R-:W2:Y:S04]  /*34c90*/  LDL.LU.64 R18, [R1+0x3d78] ;  /* 0x003d780001127983 */ /* 0x000ea80000300a00 */
[----:B------:R-:W4:Y:S04]  /*34ca0*/  LDL.LU.64 R16, [R1+0x3d70] ;  /* 0x003d700001107983 */ /* 0x000f280000300a00 */
[----:B------:R-:W-:Y:S04]  /*34cb0*/  STL.64 [R1+0xfd0], R8 ;  /* 0x000fd00801007387 */ /* 0x000fe80000100a00 */
[----:B------:R0:W-:Y:S04]  /*34cc0*/  STL.64 [R1+0xfd8], R10 ;  /* 0x000fd80a01007387 */ /* 0x0001e80000100a00 */
[----:B0-----:R-:W3:Y:S04]  /*34cd0*/  LDL.LU.64 R10, [R1+0x3d68] ;  /* 0x003d6800010a7983 */ /* 0x001ee80000300a00 */
[----:B------:R-:W4:Y:S01]  /*34ce0*/  LDL.LU.64 R8, [R1+0xf50] ;  /* 0x000f500001087983 */ /* 0x000f220000300a00 */
[C---:B--2---:R-:W-:Y:S06]  /*34cf0*/  HMMA.16816.F32 R24, R4.reuse, R18, R24 ;  /* 0x000000120418723c */ /* 0x044fec0000001818 */
[----:B---3--:R-:W-:Y:S01]  /*34d00*/  HMMA.16816.F32 R12, R4, R10, R12 ;  /* 0x0000000a040c723c */ /* 0x008fe2000000180c */
[----:B------:R-:W2:-:S15]  /*34d10*/  LDL.LU.64 R10, [R1+0xf58] ;  /* 0x000f5800010a7983 */ /* 0x000e9e0000300a00 */
[----:B------:R-:W-:-:S07]  /*34d20*/  NOP ;  /* 0x0000000000007918 */ /* 0x000fce0000000000 */
[----:B------:R0:W-:Y:S04]  /*34d30*/  STL.64 [R1+0xfc0], R12 ;  /* 0x000fc00c01007387 */ /* 0x0001e80000100a00 */
[----:B------:R1:W-:Y:S04]  /*34d40*/  STL.64 [R1+0xfc8], R14 ;  /* 0x000fc80e01007387 */ /* 0x0003e80000100a00 */
[----:B0-----:R-:W3:Y:S04]  /*34d50*/  LDL.LU.64 R12, [R1+0xf40] ;  /* 0x000f4000010c7983 */ /* 0x001ee80000300a00 */
[----:B-1----:R-:W3:Y:S04]  /*34d60*/  LDL.LU.64 R14, [R1+0xf48] ;  /* 0x000f4800010e7983 */ /* 0x002ee80000300a00 */
[----:B------:R-:W-:Y:S04]  /*34d70*/  STL.64 [R1+0xfb0], R24 ;  /* 0x000fb01801007387 */ /* 0x000fe80000100a00 */
[----:B------:R0:W-:Y:S04]  /*34d80*/  STL.64 [R1+0xfb8], R26 ;  /* 0x000fb81a01007387 */ /* 0x0001e80000100a00 */
[----:B0-----:R-:W4:Y:S01]  /*34d90*/  LDL.LU.64 R26, [R1+0x3d60] ;  /* 0x003d6000011a7983 */ /* 0x001f220000300a00 */
[----:B------:R-:W-:-:S03]  /*34da0*/  IMAD.MOV.U32 R0, RZ, RZ, R19 ;  /* 0x000000ffff007224 */ /* 0x000fc600078e0013 */
[----:B------:R-:W3:Y:S04]  /*34db0*/  LDL.LU R18, [R1+0x140c] ;  /* 0x00140c0001127983 */ /* 0x000ee80000300800 */
[----:B------:R-:W3:Y:S01]  /*34dc0*/  LDL.LU R19, [R1+0x1414] ;  /* 0x0014140001137983 */ /* 0x000ee20000300800 */
[----:B----4-:R-:W-:Y:S03]  /*34dd0*/  HMMA.16816.F32 R24, R4, R26, R20 ;  /* 0x0000001a0418723c */ /* 0x010fe60000001814 */
[----:B------:R-:W4:Y:S04]  /*34de0*/  LDL.LU.64 R22, [R1+0x3d58] ;  /* 0x003d580001167983 */ /* 0x000f280000300a00 */
[----:B------:R-:W4:-:S15]  /*34df0*/  LDL.LU.64 R20, [R1+0x3d50] ;  /* 0x003d500001147983 */ /* 0x000f1e0000300a00 */
[----:B------:R-:W-:-:S01]  /*34e00*/  NOP ;  /* 0x0000000000007918 */ /* 0x000fc20000000000 */
[----:B------:R-:W-:Y:S04]  /*34e10*/  STL.64 [R1+0xfa0], R24 ;  /* 0x000fa01801007387 */ /* 0x000fe80000100a00 */
[----:B------:R0:W-:Y:S04]  /*34e20*/  STL.64 [R1+0xfa8], R26 ;  /* 0x000fa81a01007387 */ /* 0x0001e80000100a00 */
[----:B0-----:R-:W2:Y:S04]  /*34e30*/  LDL.LU.64 R26, [R1+0x3d48] ;  /* 0x003d4800011a7983 */ /* 0x001ea80000300a00 */
[----:B------:R-:W2:Y:S02]  /*34e40*/  LDL.LU.64 R24, [R1+0x3d40] ;  /* 0x003d400001187983 */ /* 0x000ea40000300a00 */
[----:B--2---:R-:W-:-:S15]  /*34e50*/  HMMA.16816.F32 R24, R4, R16, R24 ;  /* 0x000000100418723c */ /* 0x004fde0000001818 */
[----:B------:R-:W-:-:S08]  /*34e60*/  NOP ;  /* 0x0000000000007918 */ /* 0x000fd00000000000 */
        /* <DEDUP_REMOVED lines=8> */
[----:B0-----:R-:W4:Y:S04]  /*34ef0*/  LDL.LU.64 R26, [R1+0x3d28] ;  /* 0x003d2800011a7983 */ /* 0x001f280000300a00 */
[----:B------:R-:W2:Y:S04]  /*34f00*/  LDL.LU.64 R24, [R1+0x3d20] ;  /* 0x003d200001187983 */ /* 0x000ea80000300a00 */
[----:B------:R-:W3:Y:S04]  /*34f10*/  LDL.LU R16, [R1+0x13fc] ;  /* 0x0013fc0001107983 */ /* 0x000ee80000300800 */
[----:B------:R-:W3:Y:S01]  /*34f20*/  LDL.LU R17, [R1+0x1404] ;  /* 0x0014040001117983 */ /* 0x000ee20000300800 */
[----:B----4-:R-:W-:-:S15]  /*34f30*/  HMMA.16816.F32 R20, R4, R26, R20 ;  /* 0x0000001a0414723c */ /* 0x010fde0000001814 */
        /* <DEDUP_REMOVED lines=10> */
[----:B------:R-:W3:Y:S04]  /*34fe0*/  LDL.LU.64 R20, [R1+0x3d00] ;  /* 0x003d000001147983 */ /* 0x000ee80000300a00 */
[----:B------:R-:W-:Y:S04]  /*34ff0*/  STL.64 [R1+0x3b90], R26 ;  /* 0x003b901a01007387 */ /* 0x000fe80000100a00 */
[----:B------:R0:W-:Y:S04]  /*35000*/  STL.64 [R1+0x3b88], R24 ;  /* 0x003b881801007387 */ /* 0x0001e80000100a00 */
[----:B0-----:R-:W4:Y:S04]  /*35010*/  LDL.LU.64 R24, [R1+0xf30] ;  /* 0x000f300001187983 */ /* 0x001f280000300a00 */
[----:B------:R-:W4:Y:S01]  /*35020*/  LDL.LU.64 R26, [R1+0xf38] ;  /* 0x000f3800011a7983 */ /* 0x000f220000300a00 */
[C---:B--2---:R-:W-:Y:S06]  /*35030*/  HMMA.16816.F32 R8, R4.reuse, R22, R8 ;  /* 0x000000160408723c */ /* 0x044fec0000001808 */
[----:B---3--:R-:W-:-:S15]  /*35040*/  HMMA.16816.F32 R12, R4, R20, R12 ;  /* 0x00000014040c723c */ /* 0x008fde000000180c */
[----:B------:R-:W-:-:S02]  /*35050*/  NOP ;  /* 0x0000000000007918 */ /* 0x000fc40000000000 */
[----:B------:R-:W-:Y:S04]  /*35060*/  STL.64 [R1+0xf50], R8 ;  /* 0x000f500801007387 */ /* 0x000fe80000100a00 */
[----:B------:R0:W-:Y:S04]  /*35070*/  STL.64 [R1+0xf58], R10 ;  /* 0x000f580a01007387 */ /* 0x0001e80000100a00 */
[----:B0-----:R-:W2:Y:S04]  /*35080*/  LDL.LU.64 R10, [R1+0x3cf8] ;  /* 0x003cf800010a7983 */ /* 0x001ea80000300a00 */
[----:B------:R-:W3:Y:S04]  /*35090*/  LDL.LU.64 R8, [R1+0x3cf0] ;  /* 0x003cf00001087983 */ /* 0x000ee80000300a00 */
[----:B------:R-:W-:Y:S04]  /*350a0*/  STL.64 [R1+0xf40], R12 ;  /* 0x000f400c01007387 */ /* 0x000fe80000100a00 */
[----:B------:R0:W-:Y:S04]  /*350b0*/  STL.64 [R1+0xf48], R14 ;  /* 0x000f480e01007387 */ /* 0x0001e80000100a00 */
[----:B0-----:R-:W4:Y:S04]  /*350c0*/  LDL.LU.64 R14, [R1+0x3ce8] ;  /* 0x003ce800010e7983 */ /* 0x001f280000300a00 */
[----:B------:R-:W3:Y:S04]  /*350d0*/  LDL.LU.64 R12, [R1+0x3ce0] ;  /* 0x003ce000010c7983 */ /* 0x000ee80000300a00 */
[----:B------:R4:W-:Y:S02]  /*350e0*/  STL.64 [R1+0x3b78], R22 ;  /* 0x003b781601007387 */ /* 0x0009e40000100a00 */
[----:B----4-:R-:W-:-:S02]  /*350f0*/  IMAD.MOV.U32 R22, RZ, RZ, R15 ;  /* 0x000000ffff167224 */ /* 0x010fc400078e000f */
[----:B------:R-:W4:Y:S01]  /*35100*/  LDL.LU R15, [R1+0x3cdc] ;  /* 0x003cdc00010f7983 */ /* 0x000f220000300800 */
[----:B--2---:R-:W-:-:S03]  /*35110*/  IMAD.MOV.U32 R23, RZ, RZ, R11 ;  /* 0x000000ffff177224 */ /* 0x004fc600078e000b */
[----:B------:R-:W2:Y:S04]  /*35120*/  LDL.LU R11, [R1+0x3cd8] ;  /* 0x003cd800010b7983 */ /* 0x000ea80000300800 */
[----:B------:R3:W-:Y:S02]  /*35130*/  STL.64 [R1+0x3b70], R20 ;  /* 0x003b701401007387 */ /* 0x0007e40000100a00 */
[----:B---3--:R-:W-:Y:S02]  /*35140*/  IMAD.MOV.U32 R20, RZ, RZ, R12 ;  /* 0x000000ffff147224 */ /* 0x008fe400078e000c */
[----:B------:R-:W-:Y:S01]  /*35150*/  IMAD.MOV.U32 R21, RZ, RZ, R13 ;  /* 0x000000ffff157224 */ /* 0x000fe200078e000d */
[----:B------:R-:W3:Y:S04]  /*35160*/  LDL.LU R12, [R1+0x3cd4] ;  /* 0x003cd400010c7983 */ /* 0x000ee80000300800 */
[----:B------:R-:W3:Y:S04]  /*35170*/  LDL.LU R13, [R1+0x3cd0] ;  /* 0x003cd000010d7983 */ /* 0x000ee80000300800 */
[----:B------:R-:W-:Y:S04]  /*35180*/  STL.64 [R1+0x3cb8], R22 ;  /* 0x003cb81601007387 */ /* 0x000fe80000100a00 */
[----:B------:R0:W-:Y:S04]  /*35190*/  STL.64 [R1+0x3cb0], R20 ;  /* 0x003cb01401007387 */ /* 0x0001e80000100a00 */
[----:B0-----:R-:W3:Y:S04]  /*351a0*/  LDL.LU.64 R20, [R1+0xf20] ;  /* 0x000f200001147983 */ /* 0x001ee80000300a00 */
[----:B------:R-:W3:Y:S01]  /*351b0*/  LDL.LU.64 R22, [R1+0xf28] ;  /* 0x000f280001167983 */ /* 0x000ee20000300a00 */
[----:B----4-:R-:W-:-:S15]  /*351c0*/  HMMA.16816.F32 R24, R4, R14, R24 ;  /* 0x0000000e0418723c */ /* 0x010fde0000001818 */
[----:B------:R-:W-:-:S08]  /*351d0*/  NOP ;  /* 0x0000000000007918 */ /* 0x000fd00000000000 */
[----:B------:R0:W-:Y:S04]  /*351e0*/  STL.64 [R1+0xf30], R24 ;  /* 0x000f301801007387 */ /* 0x0001e80000100a00 */
[----:B------:R1:W-:Y:S04]  /*351f0*/  STL.64 [R1+0xf38], R26 ;  /* 0x000f381a01007387 */ /* 0x0003e80000100a00 */
[----:B0-----:R-:W4:Y:S04]  /*35200*/  LDL.LU.64 R24, [R1+0x11a0] ;  /* 0x0011a00001187983 */ /* 0x001f280000300a00 */
[----:B-1----:R-:W2:Y:S01]  /*35210*/  LDL.LU.64 R26, [R1+0x11a8] ;  /* 0x0011a800011a7983 */ /* 0x002ea20000300a00 */
[C---:B---3--:R-:W-:Y:S03]  /*35220*/  HMMA.16816.F32 R20, R4.reuse, R12, R20 ;  /* 0x0000000c0414723c */ /* 0x048fe60000001814 */
[----:B--2---:R-:W-:Y:S04]  /*35230*/  STL.64 [R1+0x3cc8], R26 ;  /* 0x003cc81a01007387 */ /* 0x004fe80000100a00 */
[----:B----4-:R0:W-:Y:S04]  /*35240*/  STL.64 [R1+0x3cc0], R24 ;  /* 0x003cc01801007387 */ /* 0x0101e80000100a00 */
[----:B0-----:R-:W2:Y:S04]  /*35250*/  LDL.LU.64 R24, [R1+0xf10] ;  /* 0x000f100001187983 */ /* 0x001ea80000300a00 */
[----:B------:R-:W2:Y:S04]  /*35260*/  LDL.LU.64 R26, [R1+0xf18] ;  /* 0x000f1800011a7983 */ /* 0x000ea80000300a00 */
[----:B------:R0:W-:Y:S04]  /*35270*/  STL [R1+0x3b5c], R14 ;  /* 0x003b5c0e01007387 */ /* 0x0001e80000100800 */
[----:B0-----:R-:W3:Y:S04]  /*35280*/  LDL.LU R14, [R1+0x1418] ;  /* 0x00141800010e7983 */ /* 0x001ee80000300800 */
[----:B------:R0:W-:Y:S04]  /*35290*/  STL [R1+0x3b58], R15 ;  /* 0x003b580f01007387 */ /* 0x0001e80000100800 */
[----:B0-----:R-:W4:Y:S04]  /*352a0*/  LDL.LU R15, [R1+0x1410] ;  /* 0x00141000010f7983 */ /* 0x001f280000300800 */
[----:B------:R0:W-:Y:S04]  /*352b0*/  STL.64 [R1+0xf20], R20 ;  /* 0x000f201401007387 */ /* 0x0001e80000100a00 */
[----:B------:R1:W-:Y:S04]  /*352c0*/  STL.64 [R1+0xf28], R22 ;  /* 0x000f281601007387 */ /* 0x0003e80000100a00 */
[----:B0-----:R-:W3:Y:S04]  /*352d0*/  LDL.LU.64 R20, [R1+0x1190] ;  /* 0x0011900001147983 */ /* 0x001ee80000300a00 */
[----:B-1----:R-:W3:Y:S04]  /*352e0*/  LDL.LU.64 R22, [R1+0x1198] ;  /* 0x0011980001167983 */ /* 0x002ee80000300a00 */
[----:B------:R0:W-:Y:S04]  /*352f0*/  STL.64 [R1+0x3ca8], R12 ;  /* 0x003ca80c01007387 */ /* 0x0001e80000100a00 */
[----:B0-----:R-:W4:Y:S04]  /*35300*/  LDL.LU R12, [R1+0x1400] ;  /* 0x00140000010c7983 */ /* 0x001f280000300800 */
[----:B------:R-:W4:Y:S01]  /*35310*/  LDL.LU R13, [R1+0x1408] ;  /* 0x00140800010d7983 */ /* 0x000f220000300800 */
[----:B--2---:R-:W-:-:S15]  /*35320*/  HMMA.16816.F32 R24, R4, R10, R24 ;  /* 0x0000000a0418723c */ /* 0x004fde0000001818 */
[----:B------:R-:W-:-:S08]  /*35330*/  NOP ;  /* 0x0000000000007918 */ /* 0x000fd00000000000 */
[----:B------:R-:W-:Y:S04]  /*35340*/  STL.64 [R1+0xf10], R24 ;  /* 0x000f101801007387 */ /* 0x000fe80000100a00 */
[----:B------:R0:W-:Y:S04]  /*35350*/  STL.64 [R1+0xf18], R26 ;  /* 0x000f181a01007387 */ /* 0x0001e80000100a00 */
[----:B0-----:R-:W2:Y:S04]  /*35360*/  LDL.LU.64 R26, [R1+0x3cc8] ;  /* 0x003cc800011a7983 */ /* 0x001ea80000300a00 */
[----:B------:R-:W2:Y:S01]  /*35370*/  LDL.LU.64 R24, [R1+0x3cc0] ;  /* 0x003cc00001187983 */ /* 0x000ea20000300a00 */
[----:B---3--:R-:W-:Y:S01]  /*35380*/  HMMA.16816.F32 R20, R4, R2, R20 ;  /* 0x000000020414723c */ /* 0x008fe20000001814 */
[----:B----4-:R-:W-:-:S02]  /*35390*/  IMAD R18, R18, 0x100, R15 ;  /* 0x0000010012127824 */ /* 0x010fc400078e020f */
[----:B------:R-:W-:Y:S02]  /*353a0*/  IMAD R19, R19, 0x100, R14 ;  /* 0x0000010013137824 */ /* 0x000fe400078e020e */
[----:B------:R-:W-:Y:S02]  /*353b0*/  IMAD R16, R16, 0x100, R12 ;  /* 0x0000010010107824 */ /* 0x000fe400078e020c */
[----:B------:R-:W-:Y:S02]  /*353c0*/  IMAD R17, R17, 0x100, R13 ;  /* 0x0000010011117824 */ /* 0x000fe400078e020d */
[----:B------:R-:W3:Y:S04]  /*353d0*/  LDL.LU.64 R12, [R1+0xf00] ;  /* 0x000f0000010c7983 */ /* 0x000ee80000300a00 */
[----:B------:R-:W3:Y:S01]  /*353e0*/  LDL.LU.64 R14, [R1+0xf08] ;  /* 0x000f0800010e7983 */ /* 0x000ee20000300a00 */
[----:B--2---:R-:W-:-:S15]  /*353f0*/  HMMA.16816.F32 R24, R4, R8, R24 ;  /* 0x000000080418723c */ /* 0x004fde0000001818 */
[----:B------:R-:W-:-:S08]  /*35400*/  NOP ;  /* 0x0000000000007918 */ /* 0x000fd00000000000 */
[----:B------:R-:W-:Y:S04]  /*35410*/  STL.64 [R1+0x11a0], R24 ;  /* 0x0011a01801007387 */ /* 0x000fe80000100a00 */
[----:B------:R0:W-:Y:S04]  /*35420*/  STL.64 [R1+0x11a8], R26 ;  /* 0x0011a81a01007387 */ /* 0x0001e80000100a00 */
[----:B0-----:R-:W2:Y:S04]  /*35430*/  LDL.64 R26, [R1+0x18] ;  /* 0x00001800011a7983 */ /* 0x001ea80000100a00 */
[----:B------:R-:W-:Y:S04]  /*35440*/  STL.64 [R1+0x3b40], R10 ;  /* 0x003b400a01007387 */ /* 0x000fe80000100a00 */
[----:B------:R0:W-:Y:S04]  /*35450*/  STL.64 [R1+0x3b38], R8 ;  /* 0x003b380801007387 */ /* 0x0001e80000100a00 */
[----:B0-----:R-:W4:Y:S04]  /*35460*/  LDL.64 R8, [R1+0x98] ;  /* 0x0000980001087983 */ /* 0x001f280000100a00 */
[----:B------:R-:W-:Y:S04]  /*35470*/  STL.64 [R1+0x1190], R20 ;  /* 0x0011901401007387 */ /* 0x000fe80000100a00 */
[----:B------:R0:W-:Y:S04]  /*35480*/  STL.64 [R1+0x1198], R22 ;  /* 0x0011981601007387 */ /* 0x0001e80000100a00 */
[----:B0-----:R-:W4:Y:S04]  /*35490*/  LDL.LU.64 R22, [R1+0x3cb8] ;  /* 0x003cb80001167983 */ /* 0x001f280000300a00 */
[----:B------:R-:W3:Y:S04]  /*354a0*/  LDL.LU.64 R20, [R1+0x3cb0] ;  /* 0x003cb00001147983 */ /* 0x000ee80000300a00 */
[----:B------:R-:W4:Y:S04]  /*354b0*/  LDL R24, [R1+0x20] ;  /* 0x0000200001187983 */ /* 0x000f280000100800 */
[----:B------:R-:W4:Y:S04]  /*354c0*/  LDL R25, [R1+0x24] ;  /* 0x0000240001197983 */ /* 0x000f280000100800 */
[----:B--2---:R-:W-:Y:S01]  /*354d0*/  STL.64 [R1+0x3bd0], R26 ;  /* 0x003bd01a01007387 */ /* 0x004fe20000100a00 */
[----:B---3--:R-:W-:Y:S03]  /*354e0*/  HMMA.16816.F32 R4, R4, R20, R12 ;  /* 0x000000140404723c */ /* 0x008fe6000000180c */
[----:B----4-:R0:W-:Y:S04]  /*354f0*/  STL.64 [R1+0x3bc8], R24 ;  /* 0x003bc81801007387 */ /* 0x0101e80000100a00 */
[----:B0-----:R-:W2:Y:S04]  /*35500*/  LDL.LU.64 R24, [R1+0xef0] ;  /* 0x000ef00001187983 */ /* 0x001ea80000300a00 */
[----:B------:R-:W2:Y:S04]  /*35510*/  LDL.LU.64 R26, [R1+0xef8] ;  /* 0x000ef800011a7983 */ /* 0x000ea80000300a00 */
[----:B------:R-:W3:Y:S08]  /*35520*/  LDL.LU.64 R12, [R1+0x3ca8] ;  /* 0x003ca800010c7983 */ /* 0x000ef00000300a00 */
[----:B------:R-:W-:Y:S04]  /*35530*/  STL.64 [R1+0xf00], R4 ;  /* 0x000f000401007387 */ /* 0x000fe80000100a00 */
[----:B------:R0:W-:Y:S04]  /*35540*/  STL.64 [R1+0xf08], R6 ;  /* 0x000f080601007387 */ /* 0x0001e80000100a00 */
[----:B0-----:R-:W4:Y:S04]  /*35550*/  LDL R6, [R1+0x28] ;  /* 0x0000280001067983 */ /* 0x001f280000100800 */
[----:B------:R-:W4:Y:S01]  /*35560*/  LDL R7, [R1+0x2c] ;  /* 0x00002c0001077983 */ /* 0x000f220000100800 */
[----:B------:R-:W-:-:S02]  /*35570*/  F2FP.F16.E5M2.UNPACK_B R16, R16 ;  /* 0x00000010ff10723e */ /* 0x000fc400020004ff */
[----:B------:R-:W-:Y:S02]  /*35580*/  F2FP.F16.E5M2.UNPACK_B R17, R17 ;  /* 0x00000011ff11723e */ /* 0x000fe400020004ff */
[----:B------:R-:W-:Y:S02]  /*35590*/  F2FP.F16.E5M2.UNPACK_B R18, R18 ;  /* 0x00000012ff12723e */ /* 0x000fe400020004ff */
[----:B------:R-:W-:-:S07]  /*355a0*/  F2FP.F16.E5M2.UNPACK_B R19, R19 ;  /* 0x00000013ff13723e */ /* 0x000fce00020004ff */
[C---:B--2---:R-:W-:Y:S01]  /*355b0*/  HMMA.16816.F32 R24, R16.reuse, R22, R24 ;  /* 0x000000161018723c */ /* 0x044fe20000001818 */
[----:B----4-:R0:W-:Y:S04]  /*355c0*/  STL.64 [R1+0x3c20], R6 ;  /* 0x003c200601007387 */ /* 0x0101e80000100a00 */
[----:B------:R-:W2:Y:S04]  /*355d0*/  LDL.LU.64 R4, [R1+0xee0] ;  /* 0x000ee00001047983 */ /* 0x000ea80000300a00 */
[----:B0-----:R-:W2:Y:S04]  /*355e0*/  LDL.LU.64 R6, [R1+0xee8] ;  /* 0x000ee80001067983 */ /* 0x001ea80000300a00 */
[----:B------:R-:W4:Y:S04]  /*355f0*/  LDL.64 R10, [R1+0x90] ;  /* 0x00009000010a7983 */ /* 0x000f280000100a00 */
[----:B------:R-:W4:Y:S06]  /*35600*/  LDL R22, [R1+0x80] ;  /* 0x0000800001167983 */ /* 0x000f2c0000100800 */
[----:B------:R-:W-:Y:S04]  /*35610*/  STL.64 [R1+0xef0], R24 ;  /* 0x000ef01801007387 */ /* 0x000fe80000100a00 */
[----:B------:R0:W-:Y:S04]  /*35620*/  STL.64 [R1+0xef8], R26 ;  /* 0x000ef81a01007387 */ /* 0x0001e80000100a00 */
[----:B------:R-:W4:Y:S04]  /*35630*/  LDL R23, [R1+0x84] ;  /* 0x0000840001177983 */ /* 0x000f280000100800 */
[----:B------:R-:W4:Y:S04]  /*35640*/  LDL R20, [R1+0x88] ;  /* 0x0000880001147983 */ /* 0x000f280000100800 */
[----:B------:R-:W4:Y:S04]  /*35650*/  LDL R21, [R1+0x8c] ;  /* 0x00008c0001157983 */ /* 0x000f280000100800 */
[----:B0-----:R-:W3:Y:S04]  /*35660*/  LDL R26, [R1+0x30] ;  /* 0x00003000011a7983 */ /* 0x001ee80000100800 */
[----:B------:R-:W3:Y:S01]  /*35670*/  LDL R27, [R1+0x34] ;  /* 0x00003400011b7983 */ /* 0x000ee20000100800 */
[----:B--2---:R-:W-:Y:S03]  /*35680*/  HMMA.16816.F32 R4, R16, R8, R4 ;  /* 0x000000081004723c */ /* 0x004fe60000001804 */
[----:B---3--:R0:W-:-:S15]  /*35690*/  STL.64 [R1+0x3be8], R26 ;  /* 0x003be81a01007387 */ /* 0x0081de0000100a00 */
[----:B------:R-:W-:-:S05]  /*356a0*/  NOP ;  /* 0x0000000000007918 */ /* 0x000fca0000000000 */
[----:B------:R1:W-:Y:S04]  /*356b0*/  STL.64 [R1+0xee0], R4 ;  /* 0x000ee00401007387 */ /* 0x0003e80000100a00 */
[----:B------:R2:W-:Y:S04]  /*356c0*/  STL.64 [R1+0xee8], R6 ;  /* 0x000ee80601007387 */ /* 0x0005e80000100a00 */
[----:B------:R-:W3:Y:S04]  /*356d0*/  LDL R24, [R1+0x38] ;  /* 0x0000380001187983 */ /* 0x000ee80000100800 */
[----:B------:R-:W3:Y:S04]  /*356e0*/  LDL R25, [R1+0x3c] ;  /* 0x00003c0001197983 */ /* 0x000ee80000100800 */
[----:B0-----:R-:W4:Y:S04]  /*356f0*/  LDL R26, [R1+0x40] ;  /* 0x00004000011a7983 */ /* 0x001f280000100800 */
[----:B------:R-:W4:Y:S04]  /*35700*/  LDL R27, [R1+0x44] ;  /* 0x00004400011b7983 */ /* 0x000f280000100800 */
[----:B----4-:R0:W-:Y:S04]  /*35710*/  STL.64 [R1+0x3c08], R26 ;  /* 0x003c081a01007387 */ /* 0x0101e80000100a00 */
[----:B-1----:R-:W4:Y:S04]  /*35720*/  LDL R4, [R1+0x50] ;  /* 0x0000500001047983 */ /* 0x002f280000100800 */
[----:B------:R-:W4:Y:S04]  /*35730*/  LDL R5, [R1+0x54] ;  /* 0x0000540001057983 */ /* 0x000f280000100800 */
[----:B--2---:R-:W2:Y:S04]  /*35740*/  LDL R6, [R1+0x58] ;  /* 0x0000580001067983 */ /* 0x004ea80000100800 */
[----:B------:R-:W2:Y:S04]  /*35750*/  LDL R7, [R1+0x5c] ;  /* 0x00005c0001077983 */ /* 0x000ea80000100800 */
[----:B0-----:R-:W3:Y:S04]  /*35760*/  LDL R26, [R1+0x48] ;  /* 0x00004800011a7983 */ /* 0x001ee80000100800 */
[----:B------:R-:W3:Y:S04]  /*35770*/  LDL R27, [R1+0x4c] ;  /* 0x00004c00011b7983 */ /* 0x000ee80000100800 */
[----:B----4-:R0:W-:Y:S04]  /*35780*/  STL.64 [R1+0x3c30], R4 ;  /* 0x003c300401007387 */ /* 0x0101e80000100a00 */
[----:B--2---:R1:W-:Y:S04]  /*35790*/  STL.64 [R1+0x3c48], R6 ;  /* 0x003c480601007387 */ /* 0x0043e80000100a00 */
[----:B0-----:R-:W2:Y:S04]  /*357a0*/  LDL.LU.64 R4, [R1+0xed0] ;  /* 0x000ed00001047983 */ /* 0x001ea80000300a00 */
[----:B-1----:R-:W2:Y:S01]  /*357b0*/  LDL.LU.64 R6, [R1+0xed8] ;  /* 0x000ed80001067983 */ /* 0x002ea20000300a00 */
[----:B------:R-:W-:-:S02]  /*357c0*/  IMAD.MOV.U32 R14, RZ, RZ, R8 ;  /* 0x000000ffff0e7224 */ /* 0x000fc400078e0008 */
[----:B------:R-:W-:Y:S01]  /*357d0*/  IMAD.MOV.U32 R15, RZ, RZ, R9 ;  /* 0x000000ffff0f7224 */ /* 0x000fe200078e0009 */
[----:B---3--:R0:W-:Y:S04]  /*357e0*/  STL.64 [R1+0x3c00], R24 ;  /* 0x003c001801007387 */ /* 0x0081e80000100a00 */
[----:B------:R1:W-:Y:S04]  /*357f0*/  STL.64 [R1+0x3c28], R26 ;  /* 0x003c281a01007387 */ /* 0x0003e80000100a00 */
[----:B0-----:R-:W3:Y:S04]  /*35800*/  LDL.LU.64 R24, [R1+0xeb0] ;  /* 0x000eb00001187983 */ /* 0x001ee80000300a00 */
[----:B-1----:R-:W3:Y:S04]  /*35810*/  LDL.LU.64 R26, [R1+0xeb8] ;  /* 0x000eb800011a7983 */ /* 0x002ee80000300a00 */
[----:B------:R-:W-:Y:S04]  /*35820*/  STL.64 [R1+0x3b68], R14 ;  /* 0x003b680e01007387 */ /* 0x000fe80000100a00 */
[----:B------:R0:W-:Y:S04]  /*35830*/  STL.64 [R1+0x3b60], R12 ;  /* 0x003b600c01007387 */ /* 0x0001e80000100a00 */
[----:B0-----:R-:W4:Y:S04]  /*35840*/  LDL.LU.64 R12, [R1+0xec0] ;  /* 0x000ec000010c7983 */ /* 0x001f280000300a00 */
[----:B------:R-:W4:Y:S01]  /*35850*/  LDL.LU.64 R14, [R1+0xec8] ;  /* 0x000ec800010e7983 */ /* 0x000f220000300a00 */
[----:B--2---:R-:W-:-:S15]  /*35860*/  HMMA.16816.F32 R4, R16, R10, R4 ;  /* 0x0000000a1004723c */ /* 0x004fde0000001804 */
[----:B------:R-:W-:-:S08]  /*35870*/  NOP ;  /* 0x0000000000007918 */ /* 0x000fd00000000000 */
[----:B------:R0:W-:Y:S04]  /*35880*/  STL.64 [R1+0xed0], R4 ;  /* 0x000ed00401007387 */ /* 0x0001e80000100a00 */
[----:B------:R1:W-:Y:S04]  /*35890*/  STL.64 [R1+0xed8], R6 ;  /* 0x000ed80601007387 */ /* 0x0003e80000100a00 */
[----:B0-----:R-:W2:Y:S04]  /*358a0*/  LDL R4, [R1+0x60] ;  /* 0x0000600001047983 */ /* 0x001ea80000100800 */
[----:B------:R-:W2:Y:S01]  /*358b0*/  LDL R5, [R1+0x64] ;  /* 0x0000640001057983 */ /* 0x000ea20000100800 */
[----:B------:R-:W-:-:S02]  /*358c0*/  IMAD.MOV.U32 R9, RZ, RZ, R10 ;  /* 0x000000ffff097224 */ /* 0x000fc400078e000a */
[----:B------:R-:W-:Y:S01]  /*358d0*/  IMAD.MOV.U32 R8, RZ, RZ, R11 ;  /* 0x000000ffff087224 */ /* 0x000fe200078e000b */
[C---:B----4-:R-:W-:Y:S01]  /*358e0*/  HMMA.16816.F32 R12, R16.reuse, R20, R12 ;  /* 0x00000014100c723c */ /* 0x050fe2000000180c */
[----:B--2---:R-:W-:Y:S04]  /*358f0*/  STL.64 [R1+0x3c60], R4 ;  /* 0x003c600401007387 */ /* 0x004fe80000100a00 */
[----:B------:R3:W-:Y:S04]  /*35900*/  STL.64 [R1+0x3b80], R8 ;  /* 0x003b800801007387 */ /* 0x0007e80000100a00 */
[----:B-1----:R-:W2:Y:S01]  /*35910*/  LDL R6, [R1+0x68] ;  /* 0x0000680001067983 */ /* 0x002ea20000100800 */
[----:B---3--:R-:W-:-:S13]  /*35920*/  HMMA.16816.F32 R8, R16, R22, R24 ;  /* 0x000000161008723c */ /* 0x008fda0000001818 */
[----:B------:R-:W-:Y:S04]  /*35930*/  STL.64 [R1+0xec0], R12 ;  /* 0x000ec00c01007387 */ /* 0x000fe80000100a00 */
[----:B------:R-:W-:Y:S06]  /*35940*/  STL.64 [R1+0xec8], R14 ;  /* 0x000ec80e01007387 */ /* 0x000fec0000100a00 */
[----:B------:R-:W-:Y:S04]  /*35950*/  STL.64 [R1+0xeb0], R8 ;  /* 0x000eb00801007387 */ /* 0x000fe80000100a00 */
[----:B------:R-:W-:Y:S04]  /*35960*/  STL.64 [R1+0xeb8], R10 ;  /* 0x000eb80a01007387 */ /* 0x000fe80000100a00 */
[----:B------:R-:W2:Y:S04]  /*35970*/  LDL R7, [R1+0x6c] ;  /* 0x00006c0001077983 */ /* 0x000ea80000100800 */
[----:B------:R-:W3:Y:S04]  /*35980*/  LDL R4, [R1+0x70] ;  /* 0x0000700001047983 */ /* 0x000ee80000100800 */
[----:B------:R-:W3:Y:S04]  /*35990*/  LDL R5, [R1+0x74] ;  /* 0x0000740001057983 */ /* 0x000ee80000100800 */
[----:B--2---:R0:W-:Y:S04]  /*359a0*/  STL.64 [R1+0x3c78], R6 ;  /* 0x003c780601007387 */ /* 0x0041e80000100a00 */
[----:B0-----:R-:W2:Y:S04]  /*359b0*/  LDL R6, [R1+0x78] ;  /* 0x0000780001067983 */ /* 0x001ea80000100800 */
[----:B------:R-:W2:Y:S04]  /*359c0*/  LDL R7, [R1+0x7c] ;  /* 0x00007c0001077983 */ /* 0x000ea80000100800 */
[----:B---3--:R-:W-:Y:S04]  /*359d0*/  STL.64 [R1+0x3c90], R4 ;  /* 0x003c900401007387 */ /* 0x008fe80000100a00 */
[----:B------:R-:W3:Y:S04]  /*359e0*/  LDL.LU.64 R24, [R1+0xe50] ;  /* 0x000e500001187983 */ /* 0x000ee80000300a00 */
[----:B------:R-:W4:Y:S04]  /*359f0*/  LDL.LU.64 R26, [R1+0xe58] ;  /* 0x000e5800011a7983 */ /* 0x000f280000300a00 */
[----:B----4-:R-:W-:Y:S04]  /*35a00*/  STL.64 [R1+0x3c40], R26 ;  /* 0x003c401a01007387 */ /* 0x010fe80000100a00 */
[----:B---3--:R0:W-:Y:S04]  /*35a10*/  STL.64 [R1+0x3c38], R24 ;  /* 0x003c381801007387 */ /* 0x0081e80000100a00 */
[----:B0-----:R-:W3:Y:S04]  /*35a20*/  LDL.LU.64 R24, [R1+0xe60] ;  /* 0x000e600001187983 */ /* 0x001ee80000300a00 */
        /* <DEDUP_REMOVED lines=15> */
[----:B0-----:R-:W2:Y:S04]  /*35b20*/  LDL.LU.64 R24, [R1+0xea0] ;  /* 0x000ea00001187983 */ /* 0x001ea80000300a00 */
[----:B------:R-:W2:Y:S04]  /*35b30*/  LDL.LU.64 R26, [R1+0xea8] ;  /* 0x000ea800011a7983 */ /* 0x000ea80000300a00 */
[----:B------:R-:W3:Y:S04]  /*35b40*/  LDL.LU.64 R12, [R1+0xe30] ;  /* 0x000e3000010c7983 */ /* 0x000ee80000300a00 */
[----:B------:R-:W4:Y:S04]  /*35b50*/  LDL.LU.64 R14, [R1+0xe38] ;  /* 0x000e3800010e7983 */ /* 0x000f280000300a00 */
[----:B----4-:R-:W-:Y:S04]  /*35b60*/  STL.64 [R1+0x3c18], R14 ;  /* 0x003c180e01007387 */ /* 0x010fe80000100a00 */
[----:B---3--:R0:W-:Y:S04]  /*35b70*/  STL.64 [R1+0x3c10], R12 ;  /* 0x003c100c01007387 */ /* 0x0081e80000100a00 */
[----:B0-----:R-:W3:Y:S04]  /*35b80*/  LDL.LU.64 R12, [R1+0xe40] ;  /* 0x000e4000010c7983 */ /* 0x001ee80000300a00 */
[----:B------:R-:W3:Y:S04]  /*35b90*/  LDL.LU.64 R14, [R1+0xe48] ;  /* 0x000e4800010e7983 */ /* 0x000ee80000300a00 */
[----:B------:R-:W4:Y:S04]  /*35ba0*/  LDL.LU.64 R20, [R1+0xdf0] ;  /* 0x000df00001147983 */ /* 0x000f280000300a00 */
[----:B------:R-:W3:Y:S01]  /*35bb0*/  LDL.LU.64 R22, [R1+0xdf8] ;  /* 0x000df80001167983 */ /* 0x000ee20000300a00 */
[C---:B--2---:R-:W-:Y:S03]  /*35bc0*/  HMMA.16816.F32 R4, R16.reuse, R6, R24 ;  /* 0x000000061004723c */ /* 0x044fe60000001818 */
[----:B---3--:R-:W-:Y:S04]  /*35bd0*/  STL.64 [R1+0x3be0], R22 ;  /* 0x003be01601007387 */ /* 0x008fe80000100a00 */
[----:B----4-:R0:W-:Y:S04]  /*35be0*/  STL.64 [R1+0x3bd8], R20 ;  /* 0x003bd81401007387 */ /* 0x0101e80000100a00 */
[----:B0-----:R-:W2:Y:S04]  /*35bf0*/  LDL.LU.64 R20, [R1+0xe10] ;  /* 0x000e100001147983 */ /* 0x001ea80000300a00 */
[----:B------:R-:W3:Y:S04]  /*35c00*/  LDL.LU.64 R22, [R1+0xe18] ;  /* 0x000e180001167983 */ /* 0x000ee80000300a00 */
[----:B---3--:R-:W-:Y:S04]  /*35c10*/  STL.64 [R1+0x3bf8], R22 ;  /* 0x003bf81601007387 */ /* 0x008fe80000100a00 */
[----:B--2---:R0:W-:Y:S04]  /*35c20*/  STL.64 [R1+0x3bf0], R20 ;  /* 0x003bf01401007387 */ /* 0x0041e80000100a00 */
[----:B0-----:R-:W2:Y:S04]  /*35c30*/  LDL.LU.64 R20, [R1+0xe20] ;  /* 0x000e200001147983 */ /* 0x001ea80000300a00 */
[----:B------:R-:W2:Y:S04]  /*35c40*/  LDL.LU.64 R22, [R1+0xe28] ;  /* 0x000e280001167983 */ /* 0x000ea80000300a00 */
[----:B------:R-:W3:Y:S04]  /*35c50*/  LDL.LU.64 R8, [R1+0xde0] ;  /* 0x000de00001087983 */ /* 0x000ee80000300a00 */
[----:B------:R-:W3:Y:S04]  /*35c60*/  LDL.LU.64 R10, [R1+0xde8] ;  /* 0x000de800010a7983 */ /* 0x000ee80000300a00 */
        /* <DEDUP_REMOVED lines=14> */
[----:B------:R-:W4:-:S15]  /*35d50*/  LDL.LU.64 R24, [R1+0x3c68] ;  /* 0x003c680001187983 */ /* 0x000f1e0000300a00 */
[----:B------:R-:W-:-:S02]  /*35d60*/  NOP ;  /* 0x0000000000007918 */ /* 0x000fc40000000000 */
        /* <DEDUP_REMOVED lines=18> */
[----:B------:R-:W4:-:S15]  /*35e90*/  LDL.LU.64 R26, [R1+0x3c28] ;  /* 0x003c2800011a7983 */ /* 0x000f1e0000300a00 */
[----:B------:R-:W-:-:S06]  /*35ea0*/  NOP ;  /* 0x0000000000007918 */ /* 0x000fcc0000000000 */
[----:B------:R-:W-:Y:S04]  /*35eb0*/  STL.64 [R1+0xe50], R4 ;  /* 0x000e500401007387 */ /* 0x000fe80000100a00 */
[----:B------:R0:W-:Y:S04]  /*35ec0*/  STL.64 [R1+0xe58], R6 ;  /* 0x000e580601007387 */ /* 0x0001e80000100a00 */
[----:B0-----:R-:W3:Y:S04]  /*35ed0*/  LDL.LU.64 R6, [R1+0x3c20] ;  /* 0x003c200001067983 */ /* 0x001ee80000300a00 */
[----:B------:R-:W3:Y:S01]  /*35ee0*/  LDL R4, [R1+0x10] ;  /* 0x0000100001047983 */ /* 0x000ee20000100800 */
[----:B----4-:R-:W-:Y:S03]  /*35ef0*/  HMMA.16816.F32 R24, R16, R26, R12 ;  /* 0x0000001a1018723c */ /* 0x010fe6000000180c */
[----:B------:R-:W4:Y:S04]  /*35f00*/  LDL.LU.64 R14, [R1+0x3c18] ;  /* 0x003c1800010e7983 */ /* 0x000f280000300a00 */
[----:B------:R-:W4:-:S15]  /*35f10*/  LDL.LU.64 R12, [R1+0x3c10] ;  /* 0x003c1000010c7983 */ /* 0x000f1e0000300a00 */
[----:B------:R-:W-:-:S01]  /*35f20*/  NOP ;  /* 0x0000000000007918 */ /* 0x000fc20000000000 */
[----:B------:R-:W-:Y:S04]  /*35f30*/  STL.64 [R1+0xe40], R24 ;  /* 0x000e401801007387 */ /* 0x000fe80000100a00 */
[----:B------:R0:W-:Y:S04]  /*35f40*/  STL.64 [R1+0xe48], R26 ;  /* 0x000e481a01007387 */ /* 0x0001e80000100a00 */
[----:B0-----:R-:W4:Y:S04]  /*35f50*/  LDL.LU.64 R26, [R1+0x3c08] ;  /* 0x003c0800011a7983 */ /* 0x001f280000300a00 */
[----:B------:R-:W2:Y:S01]  /*35f60*/  LDL.LU.64 R24, [R1+0x3c00] ;  /* 0x003c000001187983 */ /* 0x000ea20000300a00 */
[----:B----4-:R-:W-:-:S15]  /*35f70*/  HMMA.16816.F32 R12, R16, R26, R12 ;  /* 0x0000001a100c723c */ /* 0x010fde000000180c */
[----:B------:R-:W-:-:S08]  /*35f80*/  NOP ;  /* 0x0000000000007918 */ /* 0x000fd00000000000 */
[----:B------:R-:W-:Y:S04]  /*35f90*/  STL.64 [R1+0xe30], R12 ;  /* 0x000e300c01007387 */ /* 0x000fe80000100a00 */
[----:B------:R0:W-:Y:S04]  /*35fa0*/  STL.64 [R1+0xe38], R14 ;  /* 0x000e380e01007387 */ /* 0x0001e80000100a00 */
[----:B0-----:R-:W4:Y:S01]  /*35fb0*/  LDL.64 R14, [R1+0x8] ;  /* 0x00000800010e7983 */ /* 0x001f220000100a00 */
[C---:B--2---:R-:W-:Y:S03]  /*35fc0*/  HMMA.16816.F32 R24, R16.reuse, R24, R20 ;  /* 0x000000181018723c */ /* 0x044fe60000001814 */
[----:B----4-:R0:W-:Y:S04]  /*35fd0*/  STL.64 [R1+0x3bc0], R14 ;  /* 0x003bc00e01007387 */ /* 0x0101e80000100a00 */
[----:B------:R-:W3:Y:S04]  /*35fe0*/  LDL.LU.64 R12, [R1+0xe00] ;  /* 0x000e0000010c7983 */ /* 0x000ee80000300a00 */
[----:B0-----:R-:W3:Y:S04]  /*35ff0*/  LDL.LU.64 R14, [R1+0xe08] ;  /* 0x000e0800010e7983 */ /* 0x001ee80000300a00 */
[----:B------:R-:W2:Y:S04]  /*36000*/  LDL.LU.64 R22, [R1+0x3bf8] ;  /* 0x003bf80001167983 */ /* 0x000ea80000300a00 */
[----:B------:R-:W2:Y:S04]  /*36010*/  LDL.LU.64 R20, [R1+0x3bf0] ;  /* 0x003bf00001147983 */ /* 0x000ea80000300a00 */
[----:B------:R-:W-:Y:S04]  /*36020*/  STL.64 [R1+0xe20], R24 ;  /* 0x000e201801007387 */ /* 0x000fe80000100a00 */
[----:B------:R0:W-:Y:S04]  /*36030*/  STL.64 [R1+0xe28], R26 ;  /* 0x000e281a01007387 */ /* 0x0001e80000100a00 */
[----:B0-----:R-:W2:Y:S02]  /*36040*/  LDL.LU.64 R26, [R1+0x3be8] ;  /* 0x003be800011a7983 */ /* 0x001ea40000300a00 */
[----:B--2---:R-:W-:Y:S02]  /*36050*/  HMMA.16816.F32 R24, R16, R26, R20 ;  /* 0x0000001a1018723c */ /* 0x004fe40000001814 */
[----:B------:R-:W2:Y:S04]  /*36060*/  LDL.LU.64 R22, [R1+0x3be0] ;  /* 0x003be00001167983 */ /* 0x000ea80000300a00 */
[----:B------:R-:W2:-:S15]  /*36070*/  LDL.LU.64 R20, [R1+0x3bd8] ;  /* 0x003bd80001147983 */ /* 0x000e9e0000300a00 */
[----:B------:R-:W-:-:S02]  /*36080*/  NOP ;  /* 0x0000000000007918 */ /* 0x000fc40000000000 */
[----:B------:R-:W-:Y:S04]  /*36090*/  STL.64 [R1+0xe10], R24 ;  /* 0x000e101801007387 */ /* 0x000fe80000100a00 */
[----:B------:R0:W-:Y:S04]  /*360a0*/  STL.64 [R1+0xe18], R26 ;  /* 0x000e181a01007387 */ /* 0x0001e80000100a00 */
[----:B0-----:R-:W4:Y:S04]  /*360b0*/  LDL.LU.64 R26, [R1+0x3bd0] ;  /* 0x003bd000011a7983 */ /* 0x001f280000300a00 */
[----:B------:R-:W2:Y:S01]  /*360c0*/  LDL.LU.64 R24, [R1+0x3bc8] ;  /* 0x003bc80001187983 */ /* 0x000ea20000300a00 */
[----:B---3--:R-:W-:-:S15]  /*360d0*/  HMMA.16816.F32 R12, R16, R6, R12 ;  /* 0x00000006100c723c */ /* 0x008fde000000180c */
[----:B------:R-:W-:-:S08]  /*360e0*/  NOP ;  /* 0x0000000000007918 */ /* 0x000fd00000000000 */
[----:B------:R-:W-:Y:S04]  /*360f0*/  STL.64 [R1+0xe00], R12 ;  /* 0x000e000c01007387 */ /* 0x000fe80000100a00 */
[----:B------:R2:W-:Y:S01]  /*36100*/  STL.64 [R1+0xe08], R14 ;  /* 0x000e080e01007387 */ /* 0x0005e20000100a00 */
[----:B------:R-:W-:Y:S01]  /*36110*/  IMAD.MOV.U32 R5, RZ, RZ, R0 ;  /* 0x000000ffff057224 */ /* 0x000fe200078e0000 */
[C---:B--2---:R-:W-:Y:S06]  /*36120*/  HMMA.16816.F32 R12, R16.reuse, R24, R20 ;  /* 0x00000018100c723c */ /* 0x044fec0000001814 */
[----:B----4-:R-:W-:Y:S06]  /*36130*/  HMMA.16816.F32 R8, R16, R26, R8 ;  /* 0x0000001a1008723c */ /* 0x010fec0000001808 */
[----:B------:R-:W-:-:S11]  /*36140*/  IMAD.MOV.U32 R0, RZ, RZ, R27 ;  /* 0x000000ffff007224 */ /* 0x000fd600078e001b */
[----:B------:R0:W-:Y:S04]  /*36150*/  STL.64 [R1+0xdf0], R12 ;  /* 0x000df00c01007387 */ /* 0x0001e80000100a00 */
[----:B------:R1:W-:Y:S04]  /*36160*/  STL.64 [R1+0xdf8], R14 ;  /* 0x000df80e01007387 */ /* 0x0003e80000100a00 */
[----:B0-----:R-:W2:Y:S04]  /*36170*/  LDL.LU.64 R12, [R1+0xdd0] ;  /* 0x000dd000010c7983 */ /* 0x001ea80000300a00 */
[----:B------:R-:W-:Y:S04]  /*36180*/  STL.64 [R1+0xde0], R8 ;  /* 0x000de00801007387 */ /* 0x000fe80000100a00 */
[----:B------:R-:W-:Y:S04]  /*36190*/  STL.64 [R1+0xde8], R10 ;  /* 0x000de80a01007387 */ /* 0x000fe80000100a00 */
[----:B-1----:R-:W2:Y:S04]  /*361a0*/  LDL.LU.64 R14, [R1+0xdd8] ;  /* 0x000dd800010e7983 */ /* 0x002ea80000300a00 */
[----:B------:R-:W3:Y:S04]  /*361b0*/  LDL.LU.64 R24, [R1+0xda0] ;  /* 0x000da00001187983 */ /* 0x000ee80000300a00 */
[----:B------:R-:W4:Y:S04]  /*361c0*/  LDL.LU.64 R26, [R1+0xda8] ;  /* 0x000da800011a7983 */ /* 0x000f280000300a00 */
[----:B----4-:R0:W-:Y:S04]  /*361d0*/  STL.64 [R1+0x3ba0], R26 ;  /* 0x003ba01a01007387 */ /* 0x0101e80000100a00 */
[----:B0-----:R-:W4:Y:S04]  /*361e0*/  LDL R26, [R1] ;  /* 0x00000000011a7983 */ /* 0x001f280000100800 */
[----:B------:R-:W4:Y:S04]  /*361f0*/  LDL R27, [R1+0x4] ;  /* 0x00000400011b7983 */ /* 0x000f280000100800 */
[----:B---3--:R0:W-:Y:S01]  /*36200*/  STL.64 [R1+0x3b98], R24 ;  /* 0x003b981801007387 */ /* 0x0081e20000100a00 */
[C---:B--2---:R-:W-:Y:S03]  /*36210*/  HMMA.16816.F32 R12, R16.reuse, R4, R12 ;  /* 0x00000004100c723c */ /* 0x044fe6000000180c */
[----:B----4-:R1:W-:Y:S04]  /*36220*/  STL.64 [R1+0x3bb8], R26 ;  /* 0x003bb81a01007387 */ /* 0x0103e80000100a00 */
[----:B0-----:R-:W2:Y:S04]  /*36230*/  LDL.LU.64 R24, [R1+0xdc0] ;  /* 0x000dc00001187983 */ /* 0x001ea80000300a00 */
[----:B-1----:R-:W2:Y:S04]  /*36240*/  LDL.LU.64 R26, [R1+0xdc8] ;  /* 0x000dc800011a7983 */ /* 0x002ea80000300a00 */
[----:B------:R-:W3:Y:S04]  /*36250*/  LDL.LU.64 R8, [R1+0xd90] ;  /* 0x000d900001087983 */ /* 0x000ee80000300a00 */
[----:B------:R-:W4:Y:S04]  /*36260*/  LDL.LU.64 R10, [R1+0xd98] ;  /* 0x000d9800010a7983 */ /* 0x000f280000300a00 */
[----:B----4-:R-:W-:Y:S04]  /*36270*/  STL.64 [R1+0x3bb0], R10 ;  /* 0x003bb00a01007387 */ /* 0x010fe80000100a00 */
[----:B---3--:R0:W-:Y:S04]  /*36280*/  STL.64 [R1+0x3ba8], R8 ;  /* 0x003ba80801007387 */ /* 0x0081e80000100a00 */
[----:B0-----:R-:W3:Y:S04]  /*36290*/  LDL.LU.64 R8, [R1+0xdb0] ;  /* 0x000db00001087983 */ /* 0x001ee80000300a00 */
[----:B------:R-:W3:Y:S04]  /*362a0*/  LDL.LU.64 R10, [R1+0xdb8] ;  /* 0x000db800010a7983 */ /* 0x000ee80000300a00 */
[----:B------:R-:W4:Y:S04]  /*362b0*/  LDL.LU.64 R20, [R1+0xd80] ;  /* 0x000d800001147983 */ /* 0x000f280000300a00 */
[----:B------:R-:W4:Y:S04]  /*362c0*/  LDL.LU.64 R22, [R1+0xd88] ;  /* 0x000d880001167983 */ /* 0x000f280000300a00 */
[----:B------:R-:W3:Y:S04]  /*362d0*/  LDL.LU R6, [R1+0x142c] ;  /* 0x00142c0001067983 */ /* 0x000ee80000300800 */
[----:B------:R-:W3:Y:S04]  /*362e0*/  LDL.LU R7, [R1+0x1434] ;  /* 0x0014340001077983 */ /* 0x000ee80000300800 */
[----:B------:R-:W-:Y:S04]  /*362f0*/  STL [R1+0x3ae0], R0 ;  /* 0x003ae00001007387 */ /* 0x000fe80000100800 */
[----:B------:R-:W-:Y:S04]  /*36300*/  STL.64 [R1+0xdd0], R12 ;  /* 0x000dd00c01007387 */ /* 0x000fe80000100a00 */
[----:B------:R0:W-:Y:S04]  /*36310*/  STL.64 [R1+0xdd8], R14 ;  /* 0x000dd80e01007387 */ /* 0x0001e80000100a00 */
[----:B0-----:R-:W2:Y:S04]  /*36320*/  LDL.LU.64 R14, [R1+0x3bc0] ;  /* 0x003bc000010e7983 */ /* 0x001ea80000300a00 */
[----:B------:R-:W4:Y:S04]  /*36330*/  LDL.LU R4, [R1+0x141c] ;  /* 0x00141c0001047983 */ /* 0x000f280000300800 */
[----:B------:R-:W4:Y:S01]  /*36340*/  LDL.LU R5, [R1+0x1424] ;  /* 0x0014240001057983 */ /* 0x000f220000300800 */
[----:B--2---:R-:W-:Y:S03]  /*36350*/  HMMA.16816.F32 R24, R16, R14, R24 ;  /* 0x0000000e1018723c */ /* 0x004fe60000001818 */
[----:B---3--:R-:W-:Y:S04]  /*36360*/  STL.64 [R1+0x3b50], R6 ;  /* 0x003b500601007387 */ /* 0x008fe80000100a00 */
[----:B----4-:R0:W-:Y:S04]  /*36370*/  STL.64 [R1+0x3b48], R4 ;  /* 0x003b480401007387 */ /* 0x0101e80000100a00 */
[----:B0-----:R-:W2:Y:S04]  /*36380*/  LDL.LU.64 R4, [R1+0xd70] ;  /* 0x000d700001047983 */ /* 0x001ea80000300a00 */
[----:B------:R-:W2:Y:S08]  /*36390*/  LDL.LU.64 R6, [R1+0xd78] ;  /* 0x000d780001067983 */ /* 0x000eb00000300a00 */
[----:B------:R-:W-:Y:S04]  /*363a0*/  STL.64 [R1+0xdc0], R24 ;  /* 0x000dc01801007387 */ /* 0x000fe80000100a00 */
[----:B------:R0:W-:Y:S04]  /*363b0*/  STL.64 [R1+0xdc8], R26 ;  /* 0x000dc81a01007387 */ /* 0x0001e80000100a00 */
[----:B0-----:R-:W3:Y:S01]  /*363c0*/  LDL.LU.64 R26, [R1+0x3bb8] ;  /* 0x003bb800011a7983 */ /* 0x001ee20000300a00 */
[----:B------:R-:W-:-:S03]  /*363d0*/  IMAD.MOV.U32 R0, RZ, RZ, R15 ;  /* 0x000000ffff007224 */ /* 0x000fc600078e000f */
[----:B------:R-:W4:Y:S04]  /*363e0*/  LDL.LU.64 R12, [R1+0xd60] ;  /* 0x000d6000010c7983 */ /* 0x000f280000300a00 */
[----:B------:R-:W4:Y:S01]  /*363f0*/  LDL.LU.64 R14, [R1+0xd68] ;  /* 0x000d6800010e7983 */ /* 0x000f220000300a00 */
[----:B---3--:R-:W-:Y:S03]  /*36400*/  HMMA.16816.F32 R24, R16, R26, R8 ;  /* 0x0000001a1018723c */ /* 0x008fe60000001808 */
[----:B------:R-:W3:Y:S04]  /*36410*/  LDL.LU.64 R10, [R1+0x3bb0] ;  /* 0x003bb000010a7983 */ /* 0x000ee80000300a00 */
[----:B------:R-:W3:-:S15]  /*36420*/  LDL.LU.64 R8, [R1+0x3ba8] ;  /* 0x003ba80001087983 */ /* 0x000ede0000300a00 */
        /* <DEDUP_REMOVED lines=9> */
[----:B0-----:R-:W3:Y:S04]  /*364c0*/  LDL.LU.64 R26, [R1+0x3b90] ;  /* 0x003b9000011a7983 */ /* 0x001ee80000300a00 */
[----:B------:R-:W2:Y:S04]  /*364d0*/  LDL.LU.64 R24, [R1+0x3b88] ;  /* 0x003b880001187983 */ /* 0x000ea80000300a00 */
[----:B------:R-:W-:Y:S01]  /*364e0*/  STL.64 [R1+0x3ae8], R28 ;  /* 0x003ae81c01007387 */ /* 0x000fe20000100a00 */
[C---:B---3--:R-:W-:Y:S06]  /*364f0*/  HMMA.16816.F32 R8, R16.reuse, R26, R8 ;  /* 0x0000001a1008723c */ /* 0x048fec0000001808 */
[----:B--2---:R-:W-:-:S15]  /*36500*/  HMMA.16816.F32 R20, R16, R24, R20 ;  /* 0x000000181014723c */ /* 0x004fde0000001814 */
[----:B------:R-:W-:-:S02]  /*36510*/  NOP ;  /* 0x0000000000007918 */ /* 0x000fc40000000000 */
[----:B------:R0:W-:Y:S04]  /*36520*/  STL.64 [R1+0xd90], R8 ;  /* 0x000d900801007387 */ /* 0x0001e80000100a00 */
[----:B------:R-:W-:Y:S04]  /*36530*/  STL.64 [R1+0xd98], R10 ;  /* 0x000d980a01007387 */ /* 0x000fe80000100a00 */
[----:B0-----:R-:W2:Y:S04]  /*36540*/  LDL.LU.64 R8, [R1+0x3b80] ;  /* 0x003b800001087983 */ /* 0x001ea80000300a00 */
[----:B------:R-:W-:Y:S04]  /*36550*/  STL.64 [R1+0xd80], R20 ;  /* 0x000d801401007387 */ /* 0x000fe80000100a00 */
[----:B------:R0:W-:Y:S04]  /*36560*/  STL.64 [R1+0xd88], R22 ;  /* 0x000d881601007387 */ /* 0x0001e80000100a00 */
[----:B0-----:R-:W3:Y:S04]  /*36570*/  LDL.LU.64 R22, [R1+0x3b78] ;  /* 0x003b780001167983 */ /* 0x001ee80000300a00 */
[----:B------:R-:W4:Y:S04]  /*36580*/  LDL.LU.64 R20, [R1+0x3b70] ;  /* 0x003b700001147983 */ /* 0x000f280000300a00 */
[----:B------:R-:W-:Y:S04]  /*36590*/  STL.64 [R1+0x39f8], R26 ;  /* 0x0039f81a01007387 */ /* 0x000fe80000100a00 */
[----:B------:R-:W-:Y:S01]  /*365a0*/  STL.64 [R1+0x39f0], R24 ;  /* 0x0039f01801007387 */ /* 0x000fe20000100a00 */
[C---:B---3--:R-:W-:Y:S06]  /*365b0*/  HMMA.16816.F32 R4, R16.reuse, R22, R4 ;  /* 0x000000161004723c */ /* 0x048fec0000001804 */
[----:B----4-:R-:W-:Y:S01]  /*365c0*/  HMMA.16816.F32 R12, R16, R20, R12 ;  /* 0x00000014100c723c */ /* 0x010fe2000000180c */
[----:B--2---:R-:W-:-:S02]  /*365d0*/  IMAD.MOV.U32 R28, RZ, RZ, R9 ;  /* 0x000000ffff1c7224 */ /* 0x004fc400078e0009 */
[----:B------:R-:W-:-:S14]  /*365e0*/  IMAD.MOV.U32 R29, RZ, RZ, R8 ;  /* 0x000000ffff1d7224 */ /* 0x000fdc00078e0008 */
[----:B------:R0:W-:Y:S04]  /*365f0*/  STL.64 [R1+0xd70], R4 ;  /* 0x000d700401007387 */ /* 0x0001e80000100a00 */
[----:B------:R1:W-:Y:S04]  /*36600*/  STL.64 [R1+0xd78], R6 ;  /* 0x000d780601007387 */ /* 0x0003e80000100a00 */
[----:B0-----:R-:W2:Y:S04]  /*36610*/  LDL.LU.64 R4, [R1+0xd50] ;  /* 0x000d500001047983 */ /* 0x001ea80000300a00 */
[----:B-1----:R-:W2:Y:S04]  /*36620*/  LDL.LU.64 R6, [R1+0xd58] ;  /* 0x000d580001067983 */ /* 0x002ea80000300a00 */
[----:B------:R-:W3:Y:S04]  /*36630*/  LDL.LU.64 R8, [R1+0xd40] ;  /* 0x000d400001087983 */ /* 0x000ee80000300a00 */
[----:B------:R-:W3:Y:S04]  /*36640*/  LDL.LU.64 R10, [R1+0xd48] ;  /* 0x000d4800010a7983 */ /* 0x000ee80000300a00 */
[----:B------:R-:W4:Y:S04]  /*36650*/  LDL.64 R24, [R1+0xa0] ;  /* 0x0000a00001187983 */ /* 0x000f280000100a00 */
[----:B------:R-:W-:Y:S04]  /*36660*/  STL.64 [R1+0xd60], R12 ;  /* 0x000d600c01007387 */ /* 0x000fe80000100a00 */
[----:B------:R0:W-:Y:S04]  /*36670*/  STL.64 [R1+0xd68], R14 ;  /* 0x000d680e01007387 */ /* 0x0001e80000100a00 */
[----:B0-----:R-:W2:Y:S04]  /*36680*/  LDL.LU.64 R14, [R1+0x3b68] ;  /* 0x003b6800010e7983 */ /* 0x001ea80000300a00 */
[----:B------:R-:W3:Y:S01]  /*36690*/  LDL.LU.64 R12, [R1+0x3b60] ;  /* 0x003b6000010c7983 */ /* 0x000ee20000300a00 */
[----:B--2---:R-:W-:-:S02]  /*366a0*/  IMAD.MOV.U32 R26, RZ, RZ, R14 ;  /* 0x000000ffff1a7224 */ /* 0x004fc400078e000e */
[----:B------:R-:W-:Y:S01]  /*366b0*/  IMAD.MOV.U32 R27, RZ, RZ, R15 ;  /* 0x000000ffff1b7224 */ /* 0x000fe200078e000f */
[----:B------:R-:W2:Y:S04]  /*366c0*/  LDL.LU R14, [R1+0x3b5c] ;  /* 0x003b5c00010e7983 */ /* 0x000ea80000300800 */
[----:B------:R-:W2:Y:S01]  /*366d0*/  LDL.LU R15, [R1+0x3b58] ;  /* 0x003b5800010f7983 */ /* 0x000ea20000300800 */
[C---:B---3--:R-:W-:Y:S03]  /*366e0*/  HMMA.16816.F32 R8, R16.reuse, R12, R8 ;  /* 0x0000000c1008723c */ /* 0x048fe60000001808 */
[----:B------:R0:W-:Y:S04]  /*366f0*/  STL.64 [R1+0x3b10], R26 ;  /* 0x003b101a01007387 */ /* 0x0001e80000100a00 */
[----:B0-----:R-:W3:Y:S04]  /*36700*/  LDL.LU R26, [R1+0x1430] ;  /* 0x00143000011a7983 */ /* 0x001ee80000300800 */
[----:B------:R-:W3:Y:S04]  /*36710*/  LDL.LU R27, [R1+0x1438] ;  /* 0x00143800011b7983 */ /* 0x000ee80000300800 */
[----:B----4-:R0:W-:Y:S04]  /*36720*/  STL.64 [R1+0x3b08], R24 ;  /* 0x003b081801007387 */ /* 0x0101e80000100a00 */
[----:B0-----:R-:W4:Y:S04]  /*36730*/  LDL.LU R24, [R1+0x1420] ;  /* 0x0014200001187983 */ /* 0x001f280000300800 */
[----:B------:R-:W3:Y:S04]  /*36740*/  LDL.LU R25, [R1+0x1428] ;  /* 0x0014280001197983 */ /* 0x000ee80000300800 */
[----:B------:R-:W-:Y:S04]  /*36750*/  STL [R1+0x39ec], R20 ;  /* 0x0039ec1401007387 */ /* 0x000fe80000100800 */
[----:B------:R0:W-:Y:S04]  /*36760*/  STL [R1+0x39e8], R21 ;  /* 0x0039e81501007387 */ /* 0x0001e80000100800 */
[----:B------:R1:W-:Y:S04]  /*36770*/  STL.64 [R1+0x3b00], R22 ;  /* 0x003b001601007387 */ /* 0x0003e80000100a00 */
[----:B0-----:R-:W4:Y:S04]  /*36780*/  LDL.LU.64 R20, [R1+0xd30] ;  /* 0x000d300001147983 */ /* 0x001f280000300a00 */
[----:B-1----:R-:W4:Y:S01]  /*36790*/  LDL.LU.64 R22, [R1+0xd38] ;  /* 0x000d380001167983 */ /* 0x002f220000300a00 */
        /* <DEDUP_REMOVED lines=9> */
[----:B------:R-:W2:Y:S04]  /*36830*/  LDL.LU.64 R8, [R1+0x3b38] ;  /* 0x003b380001087983 */ /* 0x000ea80000300a00 */
[----:B------:R-:W-:Y:S04]  /*36840*/  STL.64 [R1+0x39d0], R14 ;  /* 0x0039d00e01007387 */ /* 0x000fe80000100a00 */
[----:B------:R4:W-:Y:S02]  /*36850*/  STL.64 [R1+0x39c8], R12 ;  /* 0x0039c80c01007387 */ /* 0x0009e40000100a00 */
[----:B----4-:R-:W-:Y:S01]  /*36860*/  HMMA.16816.F32 R12, R16, R10, R20 ;  /* 0x0000000a100c723c */ /* 0x010fe20000001814 */
[----:B---3--:R-:W-:-:S02]  /*36870*/  IMAD R4, R4, 0x100, R24 ;  /* 0x0000010004047824 */ /* 0x008fc400078e0218 */
[----:B------:R-:W-:Y:S02]  /*36880*/  IMAD R5, R5, 0x100, R25 ;  /* 0x0000010005057824 */ /* 0x000fe400078e0219 */
[----:B--2---:R-:W-:Y:S02]  /*36890*/  IMAD R6, R6, 0x100, R26 ;  /* 0x0000010006067824 */ /* 0x004fe400078e021a */
[----:B------:R-:W-:-:S15]  /*368a0*/  IMAD R7, R7, 0x100, R27 ;  /* 0x0000010007077824 */ /* 0x000fde00078e021b */
[----:B------:R-:W-:-:S01]  /*368b0*/  NOP ;  /* 0x0000000000007918 */ /* 0x000fc20000000000 */
[----:B------:R-:W-:Y:S04]  /*368c0*/  STL.64 [R1+0xd30], R12 ;  /* 0x000d300c01007387 */ /* 0x000fe80000100a00 */
[----:B------:R-:W-:Y:S04]  /*368d0*/  STL.64 [R1+0xd38], R14 ;  /* 0x000d380e01007387 */ /* 0x000fe80000100a00 */
[----:B------:R-:W2:Y:S04]  /*368e0*/  LDL.LU.64 R24, [R1+0xd20] ;  /* 0x000d200001187983 */ /* 0x000ea80000300a00 */
[----:B------:R-:W3:Y:S04]  /*368f0*/  LDL.LU.64 R26, [R1+0xd28] ;  /* 0x000d2800011a7983 */ /* 0x000ee80000300a00 */
[----:B---3--:R-:W-:Y:S04]  /*36900*/  STL.64 [R1+0x3b20], R26 ;  /* 0x003b201a01007387 */ /* 0x008fe80000100a00 */
[----:B--2---:R0:W-:Y:S04]  /*36910*/  STL.64 [R1+0x3b18], R24 ;  /* 0x003b181801007387 */ /* 0x0041e80000100a00 */
        /* <DEDUP_REMOVED lines=9> */
[----:B------:R-:W4:Y:S01]  /*369b0*/  LDL.LU.64 R14, [R1+0xcf8] ;  /* 0x000cf800010e7983 */ /* 0x000f220000300a00 */
[----:B--2---:R-:W-:-:S15]  /*369c0*/  HMMA.16816.F32 R24, R16, R8, R24 ;  /* 0x000000081018723c */ /* 0x004fde0000001818 */
[----:B------:R-:W-:-:S08]  /*369d0*/  NOP ;  /* 0x0000000000007918 */ /* 0x000fd00000000000 */
[----:B------:R-:W-:Y:S04]  /*369e0*/  STL.64 [R1+0x1180], R24 ;  /* 0x0011801801007387 */ /* 0x000fe80000100a00 */
[----:B------:R0:W-:Y:S04]  /*369f0*/  STL.64 [R1+0x1188], R26 ;  /* 0x0011881a01007387 */ /* 0x0001e80000100a00 */
[----:B0-----:R-:W2:Y:S04]  /*36a00*/  LDL.LU.64 R26, [R1+0x3b30] ;  /* 0x003b3000011a7983 */ /* 0x001ea80000300a00 */
[----:B------:R-:W2:Y:S04]  /*36a10*/  LDL.LU.64 R24, [R1+0x3b28] ;  /* 0x003b280001187983 */ /* 0x000ea80000300a00 */
[----:B------:R0:W-:Y:S04]  /*36a20*/  STL [R1+0x39a4], R8 ;  /* 0x0039a40801007387 */ /* 0x0001e80000100800 */
[----:B------:R1:W-:Y:S04]  /*36a30*/  STL [R1+0x39a0], R9 ;  /* 0x0039a00901007387 */ /* 0x0003e80000100800 */
[----:B0-----:R-:W3:Y:S04]  /*36a40*/  LDL R8, [R1+0xa8] ;  /* 0x0000a80001087983 */ /* 0x001ee80000100800 */
[----:B-1----:R-:W3:Y:S01]  /*36a50*/  LDL R9, [R1+0xac] ;  /* 0x0000ac0001097983 */ /* 0x002ee20000100800 */
[----:B--2---:R-:W-:-:S15]  /*36a60*/  HMMA.16816.F32 R24, R16, R2, R24 ;  /* 0x000000021018723c */ /* 0x004fde0000001818 */
[----:B------:R-:W-:-:S08]  /*36a70*/  NOP ;  /* 0x0000000000007918 */ /* 0x000fd00000000000 */
[----:B------:R-:W-:Y:S04]  /*36a80*/  STL.64 [R1+0x1170], R24 ;  /* 0x0011701801007387 */ /* 0x000fe80000100a00 */
[----:B------:R0:W-:Y:S04]  /*36a90*/  STL.64 [R1+0x1178], R26 ;  /* 0x0011781a01007387 */ /* 0x0001e80000100a00 */
[----:B0-----:R-:W3:Y:S04]  /*36aa0*/  LDL.LU.64 R26, [R1+0x3b20] ;  /* 0x003b2000011a7983 */ /* 0x001ee80000300a00 */
[----:B------:R-:W3:Y:S04]  /*36ab0*/  LDL.LU.64 R24, [R1+0x3b18] ;  /* 0x003b180001187983 */ /* 0x000ee80000300a00 */
[----:B------:R-:W-:Y:S04]  /*36ac0*/  STL [R1+0x399c], R2 ;  /* 0x00399c0201007387 */ /* 0x000fe80000100800 */
[----:B------:R0:W-:Y:S04]  /*36ad0*/  STL [R1+0x3998], R3 ;  /* 0x0039980301007387 */ /* 0x0001e80000100800 */
[----:B0-----:R-:W2:Y:S01]  /*36ae0*/  LDL.64 R2, [R1+0x88] ;  /* 0x0000880001027983 */ /* 0x001ea20000100a00 */
[----:B---3--:R-:W-:Y:S03]  /*36af0*/  HMMA.16816.F32 R16, R16, R8, R24 ;  /* 0x000000081010723c */ /* 0x008fe60000001818 */
[----:B------:R-:W3:Y:S04]  /*36b00*/  LDL.LU.64 R26, [R1+0x3b10] ;  /* 0x003b1000011a7983 */ /* 0x000ee80000300a00 */
[----:B------:R-:W4:Y:S01]  /*36b10*/  LDL.LU.64 R24, [R1+0x3b08] ;  /* 0x003b080001187983 */ /* 0x000f220000300a00 */
[----:B------:R-:W-:-:S02]  /*36b20*/  F2FP.F16.E5M2.UNPACK_B R4, R4 ;  /* 0x00000004ff04723e */ /* 0x000fc400020004ff */
[----:B------:R-:W-:Y:S02]  /*36b30*/  F2FP.F16.E5M2.UNPACK_B R5, R5 ;  /* 0x00000005ff05723e */ /* 0x000fe400020004ff */
[----:B------:R-:W-:Y:S02]  /*36b40*/  F2FP.F16.E5M2.UNPACK_B R6, R6 ;  /* 0x00000006ff06723e */ /* 0x000fe400020004ff */
[----:B------:R-:W-:-:S09]  /*36b50*/  F2FP.F16.E5M2.UNPACK_B R7, R7 ;  /* 0x00000007ff07723e */ /* 0x000fd200020004ff */
[----:B------:R0:W-:Y:S04]  /*36b60*/  STL.64 [R1+0xd20], R16 ;  /* 0x000d201001007387 */ /* 0x0001e80000100a00 */
[----:B------:R1:W-:Y:S04]  /*36b70*/  STL.64 [R1+0xd28], R18 ;  /* 0x000d281201007387 */ /* 0x0003e80000100a00 */
[----:B0-----:R-:W3:Y:S04]  /*36b80*/  LDL.LU.64 R16, [R1+0xd00] ;  /* 0x000d000001107983 */ /* 0x001ee80000300a00 */
[----:B-1----:R-:W3:Y:S01]  /*36b90*/  LDL.LU.64 R18, [R1+0xd08] ;  /* 0x000d080001127983 */ /* 0x002ee20000300a00 */
[----:B----4-:R-:W-:-:S15]  /*36ba0*/  HMMA.16816.F32 R20, R4, R24, R20 ;  /* 0x000000180414723c */ /* 0x010fde0000001814 */
[----:B------:R-:W-:-:S08]  /*36bb0*/  NOP ;  /* 0x0000000000007918 */ /* 0x000fd00000000000 */
[----:B------:R-:W-:Y:S04]  /*36bc0*/  STL.64 [R1+0xd10], R20 ;  /* 0x000d101401007387 */ /* 0x000fe80000100a00 */
[----:B------:R0:W-:Y:S04]  /*36bd0*/  STL.64 [R1+0xd18], R22 ;  /* 0x000d181601007387 */ /* 0x0001e80000100a00 */
[----:B0-----:R-:W4:Y:S01]  /*36be0*/  LDL.LU.64 R22, [R1+0x3b00] ;  /* 0x003b000001167983 */ /* 0x001f220000300a00 */
[----:B------:R-:W-:Y:S02]  /*36bf0*/  IMAD.MOV.U32 R20, RZ, RZ, R24 ;  /* 0x000000ffff147224 */ /* 0x000fe400078e0018 */
[----:B------:R-:W-:Y:S01]  /*36c00*/  IMAD.MOV.U32 R21, RZ, RZ, R25 ;  /* 0x000000ffff157224 */ /* 0x000fe200078e0019 */
[C---:B------:R-:W-:Y:S01]  /*36c10*/  HMMA.16816.F32 R12, R4.reuse, R28, R12 ;  /* 0x0000001c040c723c */ /* 0x040fe2000000180c */
[----:B----4-:R-:W-:Y:S04]  /*36c20*/  STL.64 [R1+0x3a08], R22 ;  /* 0x003a081601007387 */ /* 0x010fe80000100a00 */
[----:B------:R3:W-:Y:S02]  /*36c30*/  STL.64 [R1+0x3a00], R20 ;  /* 0x003a001401007387 */ /* 0x0007e40000100a00 */
[----:B---3--:R-:W-:Y:S02]  /*36c40*/  HMMA.16816.F32 R20, R4, R26, R16 ;  /* 0x0000001a0414723c */ /* 0x008fe40000001810 */
[----:B------:R-:W2:-:S15]  /*36c50*/  LDL.LU.64 R16, [R1+0xce0] ;  /* 0x000ce00001107983 */ /* 0x000e9e0000300a00 */
[----:B------:R-:W-:-:S06]  /*36c60*/  NOP ;  /* 0x0000000000007918 */ /* 0x000fcc0000000000 */
[----:B------:R-:W-:Y:S04]  /*36c70*/  STL.64 [R1+0xd00], R20 ;  /* 0x000d001401007387 */ /* 0x000fe80000100a00 */
[----:B------:R0:W-:Y:S04]  /*36c80*/  STL.64 [R1+0xd08], R22 ;  /* 0x000d081601007387 */ /* 0x0001e80000100a00 */
[----:B------:R-:W2:Y:S04]  /*36c90*/  LDL.LU.64 R18, [R1+0xce8] ;  /* 0x000ce80001127983 */ /* 0x000ea80000300a00 */
[----:B------:R-:W-:Y:S04]  /*36ca0*/  STL.64 [R1+0xcf0], R12 ;  /* 0x000cf00c01007387 */ /* 0x000fe80000100a00 */
[----:B------:R1:W-:Y:S04]  /*36cb0*/  STL.64 [R1+0xcf8], R14 ;  /* 0x000cf80e01007387 */ /* 0x0003e80000100a00 */
[----:B------:R-:W3:Y:S04]  /*36cc0*/  LDL R26, [R1+0x70] ;  /* 0x00007000011a7983 */ /* 0x000ee80000100800 */
[----:B------:R-:W3:Y:S04]  /*36cd0*/  LDL R27, [R1+0x74] ;  /* 0x00007400011b7983 */ /* 0x000ee80000100800 */
[----:B------:R-:W4:Y:S04]  /*36ce0*/  LDL R24, [R1+0x68] ;  /* 0x0000680001187983 */ /* 0x000f280000100800 */
[----:B------:R-:W4:Y:S04]  /*36cf0*/  LDL R25, [R1+0x6c] ;  /* 0x00006c0001197983 */ /* 0x000f280000100800 */
[----:B0-----:R-:W2:Y:S04]  /*36d00*/  LDL R22, [R1+0x38] ;  /* 0x0000380001167983 */ /* 0x001ea80000100800 */
[----:B------:R-:W2:Y:S04]  /*36d10*/  LDL R23, [R1+0x3c] ;  /* 0x00003c0001177983 */ /* 0x000ea80000100800 */
[----:B-1----:R-:W2:Y:S04]  /*36d20*/  LDL R14, [R1+0x28] ;  /* 0x00002800010e7983 */ /* 0x002ea80000100800 */
[----:B------:R-:W2:Y:S04]  /*36d30*/  LDL R15, [R1+0x2c] ;  /* 0x00002c00010f7983 */ /* 0x000ea80000100800 */
[----:B---3--:R-:W-:Y:S04]  /*36d40*/  STL.64 [R1+0x3af8], R26 ;  /* 0x003af81a01007387 */ /* 0x008fe80000100a00 */
[----:B----4-:R-:W-:Y:S04]  /*36d50*/  STL.64 [R1+0x3af0], R24 ;  /* 0x003af01801007387 */ /* 0x010fe80000100a00 */
[----:B------:R-:W3:Y:S04]  /*36d60*/  LDL.64 R28, [R1+0x80] ;  /* 0x00008000011c7983 */ /* 0x000ee80000100a00 */
[----:B------:R-:W4:Y:S04]  /*36d70*/  LDL R20, [R1+0x40] ;  /* 0x0000400001147983 */ /* 0x000f280000100800 */
[----:B------:R-:W4:Y:S04]  /*36d80*/  LDL R21, [R1+0x44] ;  /* 0x0000440001157983 */ /* 0x000f280000100800 */
[----:B--2---:R0:W-:Y:S04]  /*36d90*/  STL.64 [R1+0x3a80], R22 ;  /* 0x003a801601007387 */ /* 0x0041e80000100a00 */
[----:B0-----:R-:W2:Y:S04]  /*36da0*/  LDL R22, [R1+0x48] ;  /* 0x0000480001167983 */ /* 0x001ea80000100800 */
[----:B------:R-:W2:Y:S04]  /*36db0*/  LDL R23, [R1+0x4c] ;  /* 0x00004c0001177983 */ /* 0x000ea80000100800 */
[----:B----4-:R-:W-:Y:S04]  /*36dc0*/  STL.64 [R1+0x3a78], R20 ;  /* 0x003a781401007387 */ /* 0x010fe80000100a00 */
[----:B--2---:R-:W-:Y:S04]  /*36dd0*/  STL.64 [R1+0x3a98], R22 ;  /* 0x003a981601007387 */ /* 0x004fe80000100a00 */
[----:B------:R-:W2:Y:S04]  /*36de0*/  LDL.64 R12, [R1+0x30] ;  /* 0x00003000010c7983 */ /* 0x000ea80000100a00 */
[----:B------:R-:W-:Y:S04]  /*36df0*/  STL.64 [R1+0x3a70], R14 ;  /* 0x003a700e01007387 */ /* 0x000fe80000100a00 */
[----:B--2---:R0:W-:Y:S02]  /*36e00*/  STL.64 [R1+0x3a68], R12 ;  /* 0x003a680c01007387 */ /* 0x0041e40000100a00 */
[----:B0-----:R-:W-:-:S15]  /*36e10*/  HMMA.16816.F32 R12, R4, R2, R16 ;  /* 0x00000002040c723c */ /* 0x001fde0000001810 */
[----:B------:R-:W-:-:S08]  /*36e20*/  NOP ;  /* 0x0000000000007918 */ /* 0x000fd00000000000 */
[----:B------:R0:W-:Y:S04]  /*36e30*/  STL.64 [R1+0xce0], R12 ;  /* 0x000ce00c01007387 */ /* 0x0001e80000100a00 */
[----:B------:R1:W-:Y:S04]  /*36e40*/  STL.64 [R1+0xce8], R14 ;  /* 0x000ce80e01007387 */ /* 0x0003e80000100a00 */
[----:B------:R-:W3:Y:S04]  /*36e50*/  LDL.LU.64 R24, [R1+0xcd0] ;  /* 0x000cd00001187983 */ /* 0x000ee80000300a00 */
[----:B------:R-:W3:Y:S04]  /*36e60*/  LDL.LU.64 R26, [R1+0xcd8] ;  /* 0x000cd800011a7983 */ /* 0x000ee80000300a00 */
[----:B------:R-:W2:Y:S04]  /*36e70*/  LDL.LU.64 R16, [R1+0xcb0] ;  /* 0x000cb00001107983 */ /* 0x000ea80000300a00 */
[----:B------:R-:W2:Y:S04]  /*36e80*/  LDL.LU.64 R18, [R1+0xcb8] ;  /* 0x000cb80001127983 */ /* 0x000ea80000300a00 */
[----:B------:R-:W4:Y:S04]  /*36e90*/  LDL R22, [R1+0x58] ;  /* 0x0000580001167983 */ /* 0x000f280000100800 */
[----:B------:R-:W4:Y:S04]  /*36ea0*/  LDL R23, [R1+0x5c] ;  /* 0x00005c0001177983 */ /* 0x000f280000100800 */
[----:B0-----:R-:W2:Y:S04]  /*36eb0*/  LDL.LU.64 R12, [R1+0xca0] ;  /* 0x000ca000010c7983 */ /* 0x001ea80000300a00 */
[----:B-1----:R-:W2:Y:S04]  /*36ec0*/  LDL.LU.64 R14, [R1+0xca8] ;  /* 0x000ca800010e7983 */ /* 0x002ea80000300a00 */
[----:B------:R-:W4:Y:S04]  /*36ed0*/  LDL R20, [R1+0x50] ;  /* 0x0000500001147983 */ /* 0x000f280000100800 */
[----:B------:R-:W4:Y:S01]  /*36ee0*/  LDL R21, [R1+0x54] ;  /* 0x0000540001157983 */ /* 0x000f220000100800 */
[----:B------:R-:W-:-:S02]  /*36ef0*/  IMAD.MOV.U32 R8, RZ, RZ, R2 ;  /* 0x000000ffff087224 */ /* 0x000fc400078e0002 */
[----:B------:R-:W-:Y:S01]  /*36f00*/  IMAD.MOV.U32 R9, RZ, RZ, R3 ;  /* 0x000000ffff097224 */ /* 0x000fe200078e0003 */
[----:B---3--:R-:W-:Y:S01]  /*36f10*/  HMMA.16816.F32 R24, R4, R28, R24 ;  /* 0x0000001c0418723c */ /* 0x008fe20000001818 */
[----:B----4-:R0:W-:Y:S04]  /*36f20*/  STL.64 [R1+0x3ab0], R20 ;  /* 0x003ab01401007387 */ /* 0x0101e80000100a00 */
[----:B0-----:R-:W3:Y:S04]  /*36f30*/  LDL R20, [R1+0x60] ;  /* 0x0000600001147983 */ /* 0x001ee80000100800 */
[----:B------:R-:W3:Y:S04]  /*36f40*/  LDL R21, [R1+0x64] ;  /* 0x0000640001157983 */ /* 0x000ee80000100800 */
[----:B------:R0:W-:Y:S04]  /*36f50*/  STL.64 [R1+0x3ac8], R22 ;  /* 0x003ac81601007387 */ /* 0x0001e80000100a00 */
[----:B0-----:R-:W4:Y:S04]  /*36f60*/  LDL R22, [R1+0x78] ;  /* 0x0000780001167983 */ /* 0x001f280000100800 */
[----:B------:R-:W4:Y:S04]  /*36f70*/  LDL R23, [R1+0x7c] ;  /* 0x00007c0001177983 */ /* 0x000f280000100800 */
[----:B------:R-:W-:Y:S04]  /*36f80*/  STL.64 [R1+0x39b0], R10 ;  /* 0x0039b00a01007387 */ /* 0x000fe80000100a00 */
[----:B------:R0:W-:Y:S04]  /*36f90*/  STL.64 [R1+0x39a8], R8 ;  /* 0x0039a80801007387 */ /* 0x0001e80000100a00 */
[----:B0-----:R-:W4:Y:S04]  /*36fa0*/  LDL.LU.64 R8, [R1+0xcc0] ;  /* 0x000cc00001087983 */ /* 0x001f280000300a00 */
[----:B------:R-:W4:Y:S04]  /*36fb0*/  LDL.LU.64 R10, [R1+0xcc8] ;  /* 0x000cc800010a7983 */ /* 0x000f280000300a00 */
[----:B------:R-:W-:Y:S04]  /*36fc0*/  STL.64 [R1+0xcd0], R24 ;  /* 0x000cd01801007387 */ /* 0x000fe80000100a00 */
[----:B------:R0:W-:Y:S04]  /*36fd0*/  STL.64 [R1+0xcd8], R26 ;  /* 0x000cd81a01007387 */ /* 0x0001e80000100a00 */
[----:B0-----:R-:W2:Y:S04]  /*36fe0*/  LDL.LU.64 R26, [R1+0x3af8] ;  /* 0x003af800011a7983 */ /* 0x001ea80000300a00 */
[----:B------:R-:W3:Y:S01]  /*36ff0*/  LDL.LU.64 R24, [R1+0x3af0] ;  /* 0x003af00001187983 */ /* 0x000ee20000300a00 */
[----:B------:R-:W-:-:S02]  /*37000*/  IMAD.MOV.U32 R2, RZ, RZ, R28 ;  /* 0x000000ffff027224 */ /* 0x000fc400078e001c */
[----:B------:R-:W-:Y:S02]  /*37010*/  IMAD.MOV.U32 R3, RZ, RZ, R29 ;  /* 0x000000ffff037224 */ /* 0x000fe400078e001d */
[----:B------:R-:W3:Y:S01]  /*37020*/  LDL.LU.64 R28, [R1+0x3ae8] ;  /* 0x003ae800011c7983 */ /* 0x000ee20000300a00 */
[----:B----4-:R-:W-:-:S15]  /*37030*/  HMMA.16816.F32 R8, R4, R22, R8 ;  /* 0x000000160408723c */ /* 0x010fde0000001808 */
[----:B------:R-:W-:-:S08]  /*37040*/  NOP ;  /* 0x0000000000007918 */ /* 0x000fd00000000000 */
[----:B------:R-:W-:Y:S04]  /*37050*/  STL.64 [R1+0xcc0], R8 ;  /* 0x000cc00801007387 */ /* 0x000fe80000100a00 */
[----:B------:R2:W-:Y:S02]  /*37060*/  STL.64 [R1+0xcc8], R10 ;  /* 0x000cc80a01007387 */ /* 0x0005e40000100a00 */
[----:B--2---:R-:W-:Y:S02]  /*37070*/  HMMA.16816.F32 R8, R4, R26, R16 ;  /* 0x0000001a0408723c */ /* 0x004fe40000001810 */
[----:B------:R-:W2:-:S15]  /*37080*/  LDL R26, [R1] ;  /* 0x00000000011a7983 */ /* 0x000e9e0000100800 */
[----:B------:R-:W-:-:S06]  /*37090*/  NOP ;  /* 0x0000000000007918 */ /* 0x000fcc0000000000 */
[----:B------:R-:W-:Y:S04]  /*370a0*/  STL.64 [R1+0xcb0], R8 ;  /* 0x000cb00801007387 */ /* 0x000fe80000100a00 */
[----:B------:R3:W-:Y:S04]  /*370b0*/  STL.64 [R1+0xcb8], R10 ;  /* 0x000cb80a01007387 */ /* 0x0007e80000100a00 */
[----:B------:R-:W2:Y:S01]  /*370c0*/  LDL R27, [R1+0x4] ;  /* 0x00000400011b7983 */ /* 0x000ea20000100800 */
[----:B---3--:R-:W-:Y:S03]  /*370d0*/  HMMA.16816.F32 R8, R4, R24, R12 ;  /* 0x000000180408723c */ /* 0x008fe6000000180c */
[----:B--2---:R-:W-:Y:S04]  /*370e0*/  STL.64 [R1+0x3a10], R26 ;  /* 0x003a101a01007387 */ /* 0x004fe80000100a00 */
[----:B------:R-:W2:Y:S04]  /*370f0*/  LDL.LU.64 R12, [R1+0xc40] ;  /* 0x000c4000010c7983 */ /* 0x000ea80000300a00 */
[----:B------:R-:W3:-:S12]  /*37100*/  LDL.LU.64 R14, [R1+0xc48] ;  /* 0x000c4800010e7983 */ /* 0x000ed80000300a00 */
[----:B------:R-:W-:Y:S04]  /*37110*/  STL.64 [R1+0xca0], R8 ;  /* 0x000ca00801007387 */ /* 0x000fe80000100a00 */
[----:B------:R-:W-:Y:S04]  /*37120*/  STL.64 [R1+0xca8], R10 ;  /* 0x000ca80a01007387 */ /* 0x000fe80000100a00 */
[----:B---3--:R-:W-:Y:S04]  /*37130*/  STL.64 [R1+0x3a90], R14 ;  /* 0x003a900e01007387 */ /* 0x008fe80000100a00 */
[----:B--2---:R0:W-:Y:S04]  /*37140*/  STL.64 [R1+0x3a88], R12 ;  /* 0x003a880c01007387 */ /* 0x0041e80000100a00 */
[----:B0-----:R-:W2:Y:S04]  /*37150*/  LDL.LU.64 R12, [R1+0xc60] ;  /* 0x000c6000010c7983 */ /* 0x001ea80000300a00 */
        /* <DEDUP_REMOVED lines=17> */
[----:B------:R-:W3:Y:S01]  /*37270*/  LDL R24, [R1+0x8] ;  /* 0x0000080001187983 */ /* 0x000ee20000100800 */
[----:B------:R-:W-:-:S03]  /*37280*/  IMAD.MOV.U32 R25, RZ, RZ, R0 ;  /* 0x000000ffff197224 */ /* 0x000fc600078e0000 */
[----:B------:R-:W4:Y:S01]  /*37290*/  LDL.LU R0, [R1+0x3ae0] ;  /* 0x003ae00001007983 */ /* 0x000f220000300800 */
[----:B--2---:R-:W-:Y:S03]  /*372a0*/  HMMA.16816.F32 R20, R4, R20, R12 ;  /* 0x000000140414723c */ /* 0x004fe6000000180c */
[----:B------:R-:W2:Y:S04]  /*372b0*/  LDL.LU.64 R14, [R1+0x3ad8] ;  /* 0x003ad800010e7983 */ /* 0x000ea80000300a00 */
[----:B------:R-:W2:-:S15]  /*372c0*/  LDL.LU.64 R12, [R1+0x3ad0] ;  /* 0x003ad000010c7983 */ /* 0x000e9e0000300a00 */
[----:B------:R-:W-:-:S01]  /*372d0*/  NOP ;  /* 0x0000000000007918 */ /* 0x000fc20000000000 */
[----:B------:R-:W-:Y:S04]  /*372e0*/  STL.64 [R1+0xc90], R20 ;  /* 0x000c901401007387 */ /* 0x000fe80000100a00 */
[----:B------:R0:W-:Y:S04]  /*372f0*/  STL.64 [R1+0xc98], R22 ;  /* 0x000c981601007387 */ /* 0x0001e80000100a00 */
[----:B0-----:R-:W2:Y:S02]  /*37300*/  LDL.LU.64 R22, [R1+0x3ac8] ;  /* 0x003ac80001167983 */ /* 0x001ea40000300a00 */
[----:B--2---:R-:W-:Y:S02]  /*37310*/  HMMA.16816.F32 R20, R4, R22, R12 ;  /* 0x000000160414723c */ /* 0x004fe4000000180c */
[----:B------:R-:W2:Y:S04]  /*37320*/  LDL.LU.64 R14, [R1+0x3ac0] ;  /* 0x003ac000010e7983 */ /* 0x000ea80000300a00 */
[----:B------:R-:W2:-:S15]  /*37330*/  LDL.LU.64 R12, [R1+0x3ab8] ;  /* 0x003ab800010c7983 */ /* 0x000e9e0000300a00 */
[----:B------:R-:W-:-:S02]  /*37340*/  NOP ;  /* 0x0000000000007918 */ /* 0x000fc40000000000 */
[----:B------:R0:W-:Y:S04]  /*37350*/  STL.64 [R1+0xc80], R20 ;  /* 0x000c801401007387 */ /* 0x0001e80000100a00 */
[----:B------:R2:W-:Y:S04]  /*37360*/  STL.64 [R1+0xc88], R22 ;  /* 0x000c881601007387 */ /* 0x0005e80000100a00 */
[----:B0-----:R-:W2:Y:S04]  /*37370*/  LDL.LU.64 R20, [R1+0x3ab0] ;  /* 0x003ab00001147983 */ /* 0x001ea80000300a00 */
[----:B------:R-:W3:Y:S01]  /*37380*/  LDL.64 R26, [R1+0x10] ;  /* 0x00001000011a7983 */ /* 0x000ee20000100a00 */
[C---:B--2---:R-:W-:Y:S03]  /*37390*/  HMMA.16816.F32 R20, R4.reuse, R20, R12 ;  /* 0x000000140414723c */ /* 0x044fe6000000180c */
        /* <DEDUP_REMOVED lines=15> */
[----:B0-----:R-:W3:Y:S04]  /*37490*/  LDL.LU.64 R22, [R1+0x3a80] ;  /* 0x003a800001167983 */ /* 0x001ee80000300a00 */
[----:B------:R-:W2:Y:S02]  /*374a0*/  LDL.LU.64 R20, [R1+0x3a78] ;  /* 0x003a780001147983 */ /* 0x000ea40000300a00 */
[C---:B--2---:R-:W-:Y:S06]  /*374b0*/  HMMA.16816.F32 R24, R4.reuse, R20, R24 ;  /* 0x000000140418723c */ /* 0x044fec0000001818 */
[----:B---3--:R-:W-:-:S15]  /*374c0*/  HMMA.16816.F32 R20, R4, R22, R12 ;  /* 0x000000160414723c */ /* 0x008fde000000180c */
[----:B------:R-:W-:-:S02]  /*374d0*/  NOP ;  /* 0x0000000000007918 */ /* 0x000fc40000000000 */
[----:B------:R-:W-:Y:S04]  /*374e0*/  STL.64 [R1+0xc50], R24 ;  /* 0x000c501801007387 */ /* 0x000fe80000100a00 */
[----:B------:R0:W-:Y:S04]  /*374f0*/  STL.64 [R1+0xc58], R26 ;  /* 0x000c581a01007387 */ /* 0x0001e80000100a00 */
[----:B0-----:R-:W2:Y:S04]  /*37500*/  LDL R26, [R1+0x18] ;  /* 0x00001800011a7983 */ /* 0x001ea80000100800 */
[----:B------:R-:W3:Y:S04]  /*37510*/  LDL.LU.64 R14, [R1+0x3a70] ;  /* 0x003a7000010e7983 */ /* 0x000ee80000300a00 */
[----:B------:R-:W2:Y:S01]  /*37520*/  LDL.LU.64 R12, [R1+0x3a68] ;  /* 0x003a6800010c7983 */ /* 0x000ea20000300a00 */
[----:B----4-:R-:W-:-:S03]  /*37530*/  IMAD.MOV.U32 R27, RZ, RZ, R0 ;  /* 0x000000ffff1b7224 */ /* 0x010fc600078e0000 */
[----:B------:R-:W4:Y:S04]  /*37540*/  LDL.64 R24, [R1+0x20] ;  /* 0x0000200001187983 */ /* 0x000f280000100a00 */
[----:B------:R0:W-:Y:S04]  /*37550*/  STL.64 [R1+0xc40], R20 ;  /* 0x000c401401007387 */ /* 0x0001e80000100a00 */
[----:B------:R1:W-:Y:S01]  /*37560*/  STL.64 [R1+0xc48], R22 ;  /* 0x000c481601007387 */ /* 0x0003e20000100a00 */
[----:B--2---:R-:W-:Y:S06]  /*37570*/  HMMA.16816.F32 R16, R4, R12, R16 ;  /* 0x0000000c0410723c */ /* 0x004fec0000001810 */
[----:B------:R-:W-:-:S05]  /*37580*/  IMAD.MOV.U32 R0, RZ, RZ, R13 ;  /* 0x000000ffff007224 */ /* 0x000fca00078e000d */
[----:B------:R-:W-:-:S12]  /*37590*/  STL [R1+0x3938], R0 ;  /* 0x0039380001007387 */ /* 0x000fd80000100800 */
[----:B------:R-:W-:Y:S04]  /*375a0*/  STL.64 [R1+0xc30], R16 ;  /* 0x000c301001007387 */ /* 0x000fe80000100a00 */
[----:B------:R-:W-:Y:S04]  /*375b0*/  STL.64 [R1+0xc38], R18 ;  /* 0x000c381201007387 */ /* 0x000fe80000100a00 */
[----:B0-----:R-:W2:Y:S04]  /*375c0*/  LDL.LU.64 R20, [R1+0xbd0] ;  /* 0x000bd00001147983 */ /* 0x001ea80000300a00 */
[----:B-1----:R-:W4:Y:S01]  /*375d0*/  LDL.LU.64 R22, [R1+0xbd8] ;  /* 0x000bd80001167983 */ /* 0x002f220000300a00 */
[----:B---3--:R-:W-:-:S15]  /*375e0*/  HMMA.16816.F32 R8, R4, R14, R8 ;  /* 0x0000000e0408723c */ /* 0x008fde0000001808 */
[----:B------:R-:W-:-:S08]  /*375f0*/  NOP ;  /* 0x0000000000007918 */ /* 0x000fd00000000000 */
[----:B------:R-:W-:Y:S04]  /*37600*/  STL.64 [R1+0xc20], R8 ;  /* 0x000c200801007387 */ /* 0x000fe80000100a00 */
[----:B------:R-:W-:Y:S04]  /*37610*/  STL.64 [R1+0xc28], R10 ;  /* 0x000c280a01007387 */ /* 0x000fe80000100a00 */
[----:B----4-:R-:W-:Y:S04]  /*37620*/  STL.64 [R1+0x3a20], R22 ;  /* 0x003a201601007387 */ /* 0x010fe80000100a00 */
        /* <DEDUP_REMOVED lines=19> */
[----:B------:R-:W3:Y:S04]  /*37760*/  LDL.LU R16, [R1+0x143c] ;  /* 0x00143c0001107983 */ /* 0x000ee80000300800 */
[----:B------:R-:W3:Y:S04]  /*37770*/  LDL.LU R17, [R1+0x1444] ;  /* 0x0014440001117983 */ /* 0x000ee80000300800 */
[----:B------:R-:W4:Y:S04]  /*37780*/  LDL.LU R18, [R1+0x144c] ;  /* 0x00144c0001127983 */ /* 0x000f280000300800 */
[----:B------:R-:W4:Y:S01]  /*37790*/  LDL.LU R19, [R1+0x1454] ;  /* 0x0014540001137983 */ /* 0x000f220000300800 */
[----:B--2---:R-:W-:Y:S03]  /*377a0*/  HMMA.16816.F32 R20, R4, R24, R20 ;  /* 0x000000180414723c */ /* 0x004fe60000001814 */
[----:B----4-:R-:W-:Y:S04]  /*377b0*/  STL.64 [R1+0x39c0], R18 ;  /* 0x0039c01201007387 */ /* 0x010fe80000100a00 */
[----:B---3--:R0:W-:Y:S04]  /*377c0*/  STL.64 [R1+0x39b8], R16 ;  /* 0x0039b81001007387 */ /* 0x0081e80000100a00 */
[----:B0-----:R-:W2:Y:S04]  /*377d0*/  LDL.LU.64 R16, [R1+0xbc0] ;  /* 0x000bc00001107983 */ /* 0x001ea80000300a00 */
[----:B------:R-:W2:Y:S08]  /*377e0*/  LDL.LU.64 R18, [R1+0xbc8] ;  /* 0x000bc80001127983 */ /* 0x000eb00000300a00 */
[----:B------:R-:W-:Y:S04]  /*377f0*/  STL.64 [R1+0xc10], R20 ;  /* 0x000c101401007387 */ /* 0x000fe80000100a00 */
[----:B------:R0:W-:Y:S04]  /*37800*/  STL.64 [R1+0xc18], R22 ;  /* 0x000c181601007387 */ /* 0x0001e80000100a00 */
[----:B0-----:R-:W3:Y:S04]  /*37810*/  LDL.LU.64 R22, [R1+0x3a60] ;  /* 0x003a600001167983 */ /* 0x001ee80000300a00 */
[----:B------:R-:W3:Y:S01]  /*37820*/  LDL.LU.64 R20, [R1+0x3a58] ;  /* 0x003a580001147983 */ /* 0x000ee20000300a00 */
[----:B------:R-:W-:-:S05]  /*37830*/  IMAD.MOV.U32 R0, RZ, RZ, R25 ;  /* 0x000000ffff007224 */ /* 0x000fca00078e0019 */
[----:B------:R-:W-:Y:S01]  /*37840*/  STL [R1+0x3950], R0 ;  /* 0x0039500001007387 */ /* 0x000fe20000100800 */
[----:B---3--:R-:W-:Y:S03]  /*37850*/  HMMA.16816.F32 R24, R4, R26, R20 ;  /* 0x0000001a0418723c */ /* 0x008fe60000001814 */
[----:B------:R-:W3:Y:S04]  /*37860*/  LDL.LU.64 R22, [R1+0x3a50] ;  /* 0x003a500001167983 */ /* 0x000ee80000300a00 */
[----:B------:R-:W3:-:S15]  /*37870*/  LDL.LU.64 R20, [R1+0x3a48] ;  /* 0x003a480001147983 */ /* 0x000ede0000300a00 */
[----:B------:R-:W-:-:S01]  /*37880*/  NOP ;  /* 0x0000000000007918 */ /* 0x000fc20000000000 */
[----:B------:R-:W-:Y:S04]  /*37890*/  STL.64 [R1+0xc00], R24 ;  /* 0x000c001801007387 */ /* 0x000fe80000100a00 */
[----:B------:R0:W-:Y:S04]  /*378a0*/  STL.64 [R1+0xc08], R26 ;  /* 0x000c081a01007387 */ /* 0x0001e80000100a00 */
[----:B0-----:R-:W3:Y:S04]  /*378b0*/  LDL.LU.64 R26, [R1+0x3a40] ;  /* 0x003a4000011a7983 */ /* 0x001ee80000300a00 */
[----:B------:R-:W4:Y:S01]  /*378c0*/  LDL.LU.64 R24, [R1+0x3a38] ;  /* 0x003a380001187983 */ /* 0x000f220000300a00 */
[----:B---3--:R-:W-:-:S15]  /*378d0*/  HMMA.16816.F32 R20, R4, R26, R20 ;  /* 0x0000001a0414723c */ /* 0x008fde0000001814 */
[----:B------:R-:W-:-:S08]  /*378e0*/  NOP ;  /* 0x0000000000007918 */ /* 0x000fd00000000000 */
[----:B------:R-:W-:Y:S04]  /*378f0*/  STL.64 [R1+0xbf0], R20 ;  /* 0x000bf01401007387 */ /* 0x000fe80000100a00 */
[----:B------:R0:W-:Y:S04]  /*37900*/  STL.64 [R1+0xbf8], R22 ;  /* 0x000bf81601007387 */ /* 0x0001e80000100a00 */
[----:B0-----:R-:W4:Y:S04]  /*37910*/  LDL.LU.64 R22, [R1+0x3a30] ;  /* 0x003a300001167983 */ /* 0x001f280000300a00 */
[----:B------:R-:W4:Y:S01]  /*37920*/  LDL.LU.64 R20, [R1+0x3a28] ;  /* 0x003a280001147983 */ /* 0x000f220000300a00 */
[----:B------:R-:W-:-:S02]  /*37930*/  IMAD.MOV.U32 R0, RZ, RZ, R27 ;  /* 0x000000ffff007224 */ /* 0x000fc400078e001b */
[----:B----4-:R-:W-:Y:S01]  /*37940*/  HMMA.16816.F32 R24, R4, R24, R20 ;  /* 0x000000180418723c */ /* 0x010fe20000001814 */
[----:B------:R-:W3:Y:S04]  /*37950*/  LDL.LU.64 R22, [R1+0x3a20] ;  /* 0x003a200001167983 */ /* 0x000ee80000300a00 */
[----:B------:R-:W3:-:S15]  /*37960*/  LDL.LU.64 R20, [R1+0x3a18] ;  /* 0x003a180001147983 */ /* 0x000ede0000300a00 */
[----:B------:R-:W-:-:S03]  /*37970*/  NOP ;  /* 0x0000000000007918 */ /* 0x000fc60000000000 */
[----:B------:R-:W-:Y:S04]  /*37980*/  STL.64 [R1+0xbe0], R24 ;  /* 0x000be01801007387 */ /* 0x000fe80000100a00 */
[----:B------:R0:W-:Y:S04]  /*37990*/  STL.64 [R1+0xbe8], R26 ;  /* 0x000be81a01007387 */ /* 0x0001e80000100a00 */
[----:B0-----:R-:W3:Y:S02]  /*379a0*/  LDL.LU.64 R26, [R1+0x3a10] ;  /* 0x003a1000011a7983 */ /* 0x001ee40000300a00 */
[----:B---3--:R-:W-:Y:S02]  /*379b0*/  HMMA.16816.F32 R24, R4, R26, R20 ;  /* 0x0000001a0418723c */ /* 0x008fe40000001814 */
[----:B------:R-:W3:Y:S04]  /*379c0*/  LDL.LU.64 R22, [R1+0x3a08] ;  /* 0x003a080001167983 */ /* 0x000ee80000300a00 */
[----:B------:R-:W4:-:S15]  /*379d0*/  LDL.LU.64 R20, [R1+0x3a00] ;  /* 0x003a000001147983 */ /* 0x000f1e0000300a00 */
[----:B------:R-:W-:-:S02]  /*379e0*/  NOP ;  /* 0x0000000000007918 */ /* 0x000fc40000000000 */
[----:B------:R-:W-:Y:S04]  /*379f0*/  STL.64 [R1+0xbd0], R24 ;  /* 0x000bd01801007387 */ /* 0x000fe80000100a00 */
[----:B------:R0:W-:Y:S04]  /*37a00*/  STL.64 [R1+0xbd8], R26 ;  /* 0x000bd81a01007387 */ /* 0x0001e80000100a00 */
[----:B0-----:R-:W3:Y:S01]  /*37a10*/  LDL.LU.64 R26, [R1+0x39f8] ;  /* 0x0039f800011a7983 */ /* 0x001ee20000300a00 */
[----:B--2---:R-:W-:Y:S03]  /*37a20*/  HMMA.16816.F32 R16, R4, R28, R16 ;  /* 0x0000001c0410723c */ /* 0x004fe60000001810 */
[----:B------:R-:W2:-:S15]  /*37a30*/  LDL.LU.64 R24, [R1+0x39f0] ;  /* 0x0039f00001187983 */ /* 0x000e9e0000300a00 */
[----:B------:R-:W-:-:S05]  /*37a40*/  NOP ;  /* 0x0000000000007918 */ /* 0x000fca0000000000 */
[----:B------:R-:W-:Y:S04]  /*37a50*/  STL.64 [R1+0xbc0], R16 ;  /* 0x000bc01001007387 */ /* 0x000fe80000100a00 */
[----:B------:R3:W-:Y:S02]  /*37a60*/  STL.64 [R1+0xbc8], R18 ;  /* 0x000bc81201007387 */ /* 0x0007e40000100a00 */
[----:B---3--:R-:W-:Y:S02]  /*37a70*/  HMMA.16816.F32 R16, R4, R26, R12 ;  /* 0x0000001a0410723c */ /* 0x008fe4000000180c */
[----:B------:R-:W3:-:S15]  /*37a80*/  LDL.LU.64 R12, [R1+0xb80] ;  /* 0x000b8000010c7983 */ /* 0x000ede0000300a00 */
[----:B------:R-:W-:-:S06]  /*37a90*/  NOP ;  /* 0x0000000000007918 */ /* 0x000fcc0000000000 */
[----:B------:R-:W-:Y:S04]  /*37aa0*/  STL.64 [R1+0xbb0], R16 ;  /* 0x000bb01001007387 */ /* 0x000fe80000100a00 */
[----:B------:R-:W-:Y:S04]  /*37ab0*/  STL.64 [R1+0xbb8], R18 ;  /* 0x000bb81201007387 */ /* 0x000fe80000100a00 */
[----:B------:R-:W4:Y:S01]  /*37ac0*/  LDL.LU.64 R14, [R1+0xb88] ;  /* 0x000b8800010e7983 */ /* 0x000f220000300a00 */
[----:B--2---:R-:W-:-:S15]  /*37ad0*/  HMMA.16816.F32 R8, R4, R24, R8 ;  /* 0x000000180408723c */ /* 0x004fde0000001808 */
[----:B------:R-:W-:-:S08]  /*37ae0*/  NOP ;  /* 0x0000000000007918 */ /* 0x000fd00000000000 */
[----:B------:R-:W-:Y:S04]  /*37af0*/  STL.64 [R1+0xba0], R8 ;  /* 0x000ba00801007387 */ /* 0x000fe80000100a00 */
[----:B------:R-:W-:Y:S04]  /*37b00*/  STL.64 [R1+0xba8], R10 ;  /* 0x000ba80a01007387 */ /* 0x000fe80000100a00 */
[----:B----4-:R-:W-:Y:S04]  /*37b10*/  STL.64 [R1+0x39e0], R14 ;  /* 0x0039e00e01007387 */ /* 0x010fe80000100a00 */
[----:B---3--:R0:W-:Y:S04]  /*37b20*/  STL.64 [R1+0x39d8], R12 ;  /* 0x0039d80c01007387 */ /* 0x0081e80000100a00 */
[----:B0-----:R-:W2:Y:S04]  /*37b30*/  LDL.LU.64 R12, [R1+0xb90] ;  /* 0x000b9000010c7983 */ /* 0x001ea80000300a00 */
[----:B------:R-:W2:Y:S04]  /*37b40*/  LDL.LU.64 R14, [R1+0xb98] ;  /* 0x000b9800010e7983 */ /* 0x000ea80000300a00 */
[----:B------:R-:W3:Y:S04]  /*37b50*/  LDL.LU.64 R16, [R1+0xb70] ;  /* 0x000b700001107983 */ /* 0x000ee80000300a00 */
[----:B------:R-:W3:Y:S04]  /*37b60*/  LDL.LU.64 R18, [R1+0xb78] ;  /* 0x000b780001127983 */ /* 0x000ee80000300a00 */
[----:B------:R-:W4:Y:S04]  /*37b70*/  LDL.LU.64 R8, [R1+0xb60] ;  /* 0x000b600001087983 */ /* 0x000f280000300a00 */
[----:B------:R-:W4:Y:S04]  /*37b80*/  LDL.LU.64 R10, [R1+0xb68] ;  /* 0x000b6800010a7983 */ /* 0x000f280000300a00 */
[----:B------:R0:W-:Y:S04]  /*37b90*/  STL.64 [R1+0x3868], R26 ;  /* 0x0038681a01007387 */ /* 0x0001e80000100a00 */
[----:B0-----:R-:W3:Y:S04]  /*37ba0*/  LDL.64 R26, [R1+0x98] ;  /* 0x00009800011a7983 */ /* 0x001ee80000100a00 */
[----:B------:R0:W-:Y:S02]  /*37bb0*/  STL.64 [R1+0x3860], R24 ;  /* 0x0038601801007387 */ /* 0x0001e40000100a00 */
[----:B0-----:R-:W-:-:S02]  /*37bc0*/  IMAD.MOV.U32 R24, RZ, RZ, R20 ;  /* 0x000000ffff187224 */ /* 0x001fc400078e0014 */
[----:B------:R-:W-:Y:S01]  /*37bd0*/  IMAD.MOV.U32 R25, RZ, RZ, R21 ;  /* 0x000000ffff197224 */ /* 0x000fe200078e0015 */
[----:B------:R-:W4:Y:S04]  /*37be0*/  LDL.LU R20, [R1+0x39ec] ;  /* 0x0039ec0001147983 */ /* 0x000f280000300800 */
[----:B------:R-:W4:Y:S01]  /*37bf0*/  LDL.LU R21, [R1+0x39e8] ;  /* 0x0039e80001157983 */ /* 0x000f220000300800 */
[C---:B--2---:R-:W-:Y:S03]  /*37c00*/  HMMA.16816.F32 R12, R4.reuse, R22, R12 ;  /* 0x00000016040c723c */ /* 0x044fe6000000180c */
[----:B---3--:R0:W-:Y:S04]  /*37c10*/  STL.64 [R1+0x3970], R26 ;  /* 0x0039701a01007387 */ /* 0x0081e80000100a00 */
[----:B0-----:R-:W2:Y:S04]  /*37c20*/  LDL.LU R26, [R1+0x1450] ;  /* 0x00145000011a7983 */ /* 0x001ea80000300800 */
[----:B------:R-:W3:Y:S04]  /*37c30*/  LDL.LU R27, [R1+0x1458] ;  /* 0x00145800011b7983 */ /* 0x000ee80000300800 */
[----:B------:R0:W-:Y:S04]  /*37c40*/  STL.64 [R1+0x3968], R24 ;  /* 0x0039681801007387 */ /* 0x0001e80000100a00 */
[----:B0-----:R-:W2:Y:S04]  /*37c50*/  LDL.LU R24, [R1+0x1440] ;  /* 0x0014400001187983 */ /* 0x001ea80000300800 */
[----:B------:R-:W3:Y:S04]  /*37c60*/  LDL.LU R25, [R1+0x1448] ;  /* 0x0014480001197983 */ /* 0x000ee80000300800 */
[----:B------:R-:W-:Y:S04]  /*37c70*/  STL.64 [R1+0xb90], R12 ;  /* 0x000b900c01007387 */ /* 0x000fe80000100a00 */
[----:B------:R0:W-:Y:S04]  /*37c80*/  STL.64 [R1+0xb98], R14 ;  /* 0x000b980e01007387 */ /* 0x0001e80000100a00 */
[----:B0-----:R-:W4:Y:S04]  /*37c90*/  LDL.LU.64 R14, [R1+0x39e0] ;  /* 0x0039e000010e7983 */ /* 0x001f280000300a00 */
[----:B------:R-:W4:Y:S02]  /*37ca0*/  LDL.LU.64 R12, [R1+0x39d8] ;  /* 0x0039d800010c7983 */ /* 0x000f240000300a00 */
[----:B----4-:R-:W-:-:S15]  /*37cb0*/  HMMA.16816.F32 R12, R4, R20, R12 ;  /* 0x00000014040c723c */ /* 0x010fde000000180c */
[----:B------:R-:W-:-:S08]  /*37cc0*/  NOP ;  /* 0x0000000000007918 */ /* 0x000fd00000000000 */
[----:B------:R-:W-:Y:S04]  /*37cd0*/  STL.64 [R1+0xb80], R12 ;  /* 0x000b800c01007387 */ /* 0x000fe80000100a00 */
[----:B------:R0:W-:Y:S04]  /*37ce0*/  STL.64 [R1+0xb88], R14 ;  /* 0x000b880e01007387 */ /* 0x0001e80000100a00 */
[----:B0-----:R-:W4:Y:S04]  /*37cf0*/  LDL.LU.64 R14, [R1+0x39d0] ;  /* 0x0039d000010e7983 */ /* 0x001f280000300a00 */
[----:B------:R-:W2:Y:S04]  /*37d00*/  LDL.LU.64 R12, [R1+0x39c8] ;  /* 0x0039c800010c7983 */ /* 0x000ea80000300a00 */
[----:B------:R-:W-:Y:S04]  /*37d10*/  STL.64 [R1+0x3858], R22 ;  /* 0x0038581601007387 */ /* 0x000fe80000100a00 */
[----:B------:R0:W-:Y:S04]  /*37d20*/  STL.64 [R1+0x3850], R20 ;  /* 0x0038501401007387 */ /* 0x0001e80000100a00 */
[----:B0-----:R-:W3:Y:S04]  /*37d30*/  LDL.LU.64 R20, [R1+0xb50] ;  /* 0x000b500001147983 */ /* 0x001ee80000300a00 */
[----:B------:R-:W3:Y:S01]  /*37d40*/  LDL.LU.64 R22, [R1+0xb58] ;  /* 0x000b580001167983 */ /* 0x000ee20000300a00 */
[C---:B----4-:R-:W-:Y:S06]  /*37d50*/  HMMA.16816.F32 R16, R4.reuse, R14, R16 ;  /* 0x0000000e0410723c */ /* 0x050fec0000001810 */
[----:B--2---:R-:W-:-:S15]  /*37d60*/  HMMA.16816.F32 R8, R4, R12, R8 ;  /* 0x0000000c0408723c */ /* 0x004fde0000001808 */
[----:B------:R-:W-:-:S02]  /*37d70*/  NOP ;  /* 0x0000000000007918 */ /* 0x000fc40000000000 */
[----:B------:R-:W-:Y:S04]  /*37d80*/  STL.64 [R1+0xb70], R16 ;  /* 0x000b701001007387 */ /* 0x000fe80000100a00 */
[----:B------:R0:W-:Y:S04]  /*37d90*/  STL.64 [R1+0xb78], R18 ;  /* 0x000b781201007387 */ /* 0x0001e80000100a00 */
[----:B0-----:R-:W2:Y:S04]  /*37da0*/  LDL.LU.64 R18, [R1+0x39c0] ;  /* 0x0039c00001127983 */ /* 0x001ea80000300a00 */
[----:B------:R-:W4:Y:S04]  /*37db0*/  LDL.LU.64 R16, [R1+0x39b8] ;  /* 0x0039b80001107983 */ /* 0x000f280000300a00 */
[----:B------:R-:W-:Y:S04]  /*37dc0*/  STL.64 [R1+0xb60], R8 ;  /* 0x000b600801007387 */ /* 0x000fe80000100a00 */
[----:B------:R0:W-:Y:S04]  /*37dd0*/  STL.64 [R1+0xb68], R10 ;  /* 0x000b680a01007387 */ /* 0x0001e80000100a00 */
[----:B0-----:R-:W3:Y:S04]  /*37de0*/  LDL.LU.64 R10, [R1+0x39b0] ;  /* 0x0039b000010a7983 */ /* 0x001ee80000300a00 */
[----:B------:R-:W2:Y:S04]  /*37df0*/  LDL.LU.64 R8, [R1+0x39a8] ;  /* 0x0039a80001087983 */ /* 0x000ea80000300a00 */
[----:B------:R-:W-:Y:S04]  /*37e00*/  STL.64 [R1+0x3848], R14 ;  /* 0x0038480e01007387 */ /* 0x000fe80000100a00 */
[----:B------:R3:W-:Y:S02]  /*37e10*/  STL.64 [R1+0x3840], R12 ;  /* 0x0038400c01007387 */ /* 0x0007e40000100a00 */
[----:B---3--:R-:W-:-:S15]  /*37e20*/  HMMA.16816.F32 R12, R4, R10, R20 ;  /* 0x0000000a040c723c */ /* 0x008fde0000001814 */
[----:B------:R-:W-:-:S08]  /*37e30*/  NOP ;  /* 0x0000000000007918 */ /* 0x000fd00000000000 */
[----:B------:R2:W-:Y:S04]  /*37e40*/  STL.64 [R1+0xb50], R12 ;  /* 0x000b500c01007387 */ /* 0x0005e80000100a00 */
[----:B------:R-:W-:Y:S04]  /*37e50*/  STL.64 [R1+0xb58], R14 ;  /* 0x000b580e01007387 */ /* 0x000fe80000100a00 */
[----:B------:R-:W3:Y:S04]  /*37e60*/  LDL.LU.64 R20, [R1+0xb20] ;  /* 0x000b200001147983 */ /* 0x000ee80000300a00 */
[----:B------:R-:W4:Y:S01]  /*37e70*/  LDL.LU.64 R22, [R1+0xb28] ;  /* 0x000b280001167983 */ /* 0x000f220000300a00 */
[----:B--2---:R-:W-:-:S02]  /*37e80*/  IMAD.MOV.U32 R12, RZ, RZ, R8 ;  /* 0x000000ffff0c7224 */ /* 0x004fc400078e0008 */
[----:B------:R-:W-:Y:S01]  /*37e90*/  IMAD.MOV.U32 R13, RZ, RZ, R9 ;  /* 0x000000ffff0d7224 */ /* 0x000fe200078e0009 */
[----:B----4-:R-:W-:Y:S04]  /*37ea0*/  STL.64 [R1+0x3980], R22 ;  /* 0x0039801601007387 */ /* 0x010fe80000100a00 */
[----:B---3--:R0:W-:Y:S04]  /*37eb0*/  STL.64 [R1+0x3978], R20 ;  /* 0x0039781401007387 */ /* 0x0081e80000100a00 */
[----:B------:R-:W2:Y:S04]  /*37ec0*/  LDL.LU R8, [R1+0x39a4] ;  /* 0x0039a40001087983 */ /* 0x000ea80000300800 */
[----:B------:R-:W2:Y:S04]  /*37ed0*/  LDL.LU R9, [R1+0x39a0] ;  /* 0x0039a00001097983 */ /* 0x000ea80000300800 */
[----:B0-----:R-:W3:Y:S04]  /*37ee0*/  LDL.LU.64 R20, [R1+0x1150] ;  /* 0x0011500001147983 */ /* 0x001ee80000300a00 */
[----:B------:R-:W4:Y:S04]  /*37ef0*/  LDL.LU.64 R22, [R1+0x1158] ;  /* 0x0011580001167983 */ /* 0x000f280000300a00 */
[----:B----4-:R-:W-:Y:S04]  /*37f00*/  STL.64 [R1+0x3990], R22 ;  /* 0x0039901601007387 */ /* 0x010fe80000100a00 */
[----:B---3--:R0:W-:Y:S04]  /*37f10*/  STL.64 [R1+0x3988], R20 ;  /* 0x0039881401007387 */ /* 0x0081e80000100a00 */
[----:B0-----:R-:W2:Y:S04]  /*37f20*/  LDL.LU.64 R20, [R1+0x1160] ;  /* 0x0011600001147983 */ /* 0x001ea80000300a00 */
[----:B------:R-:W2:Y:S01]  /*37f30*/  LDL.LU.64 R22, [R1+0x1168] ;  /* 0x0011680001167983 */ /* 0x000ea20000300a00 */
[----:B------:R-:W-:-:S02]  /*37f40*/  IMAD R16, R16, 0x100, R24 ;  /* 0x0000010010107824 */ /* 0x000fc400078e0218 */
[----:B------:R-:W-:Y:S02]  /*37f50*/  IMAD R17, R17, 0x100, R25 ;  /* 0x0000010011117824 */ /* 0x000fe400078e0219 */
[----:B------:R-:W-:Y:S02]  /*37f60*/  IMAD.MOV.U32 R14, RZ, RZ, R2 ;  /* 0x000000ffff0e7224 */ /* 0x000fe400078e0002 */
[----:B------:R-:W-:Y:S02]  /*37f70*/  IMAD.MOV.U32 R15, RZ, RZ, R3 ;  /* 0x000000ffff0f7224 */ /* 0x000fe400078e0003 */
[----:B------:R-:W-:Y:S02]  /*37f80*/  IMAD R18, R18, 0x100, R26 ;  /* 0x0000010012127824 */ /* 0x000fe400078e021a */
[----:B------:R-:W-:Y:S01]  /*37f90*/  IMAD R19, R19, 0x100, R27 ;  /* 0x0000010013137824 */ /* 0x000fe200078e021b */
[----:B------:R-:W3:Y:S04]  /*37fa0*/  LDL.LU.64 R24, [R1+0xb40] ;  /* 0x000b400001187983 */ /* 0x000ee80000300a00 */
[----:B------:R-:W3:Y:S04]  /*37fb0*/  LDL.LU.64 R26, [R1+0xb48] ;  /* 0x000b4800011a7983 */ /* 0x000ee80000300a00 */
[----:B------:R-:W4:Y:S04]  /*37fc0*/  LDL.LU R2, [R1+0x399c] ;  /* 0x00399c0001027983 */ /* 0x000f280000300800 */
[----:B------:R-:W4:Y:S04]  /*37fd0*/  LDL.LU R3, [R1+0x3998] ;  /* 0x0039980001037983 */ /* 0x000f280000300800 */
[----:B------:R-:W-:Y:S04]  /*37fe0*/  STL.64 [R1+0x3960], R14 ;  /* 0x0039600e01007387 */ /* 0x000fe80000100a00 */
[----:B------:R0:W-:Y:S04]  /*37ff0*/  STL.64 [R1+0x3958], R12 ;  /* 0x0039580c01007387 */ /* 0x0001e80000100a00 */
[----:B0-----:R-:W3:Y:S04]  /*38000*/  LDL.LU.64 R12, [R1+0xb30] ;  /* 0x000b3000010c7983 */ /* 0x001ee80000300a00 */
[----:B------:R-:W3:Y:S01]  /*38010*/  LDL.LU.64 R14, [R1+0xb38] ;  /* 0x000b3800010e7983 */ /* 0x000ee20000300a00 */
[----:B--2---:R-:W-:-:S15]  /*38020*/  HMMA.16816.F32 R20, R4, R8, R20 ;  /* 0x000000080414723c */ /* 0x004fde0000001814 */
[----:B------:R-:W-:-:S08]  /*38030*/  NOP ;  /* 0x0000000000007918 */ /* 0x000fd00000000000 */
[----:B------:R-:W-:Y:S04]  /*38040*/  STL.64 [R1+0x1160], R20 ;  /* 0x0011601401007387 */ /* 0x000fe80000100a00 */
[----:B------:R0:W-:Y:S04]  /*38050*/  STL.64 [R1+0x1168], R22 ;  /* 0x0011681601007387 */ /* 0x0001e80000100a00 */
[----:B0-----:R-:W4:Y:S04]  /*38060*/  LDL.LU.64 R22, [R1+0x3990] ;  /* 0x0039900001167983 */ /* 0x001f280000300a00 */
[----:B------:R-:W4:Y:S04]  /*38070*/  LDL.LU.64 R20, [R1+0x3988] ;  /* 0x0039880001147983 */ /* 0x000f280000300a00 */
[----:B------:R0:W-:Y:S04]  /*38080*/  STL [R1+0x3814], R8 ;  /* 0x0038140801007387 */ /* 0x0001e80000100800 */
[----:B------:R1:W-:Y:S04]  /*38090*/  STL [R1+0x3810], R9 ;  /* 0x0038100901007387 */ /* 0x0003e80000100800 */
[----:B0-----:R-:W3:Y:S04]  /*380a0*/  LDL R8, [R1+0xa8] ;  /* 0x0000a80001087983 */ /* 0x001ee80000100800 */
[----:B-1----:R-:W3:Y:S01]  /*380b0*/  LDL R9, [R1+0xac] ;  /* 0x0000ac0001097983 */ /* 0x002ee20000100800 */
[C---:B----4-:R-:W-:Y:S06]  /*380c0*/  HMMA.16816.F32 R20, R4.reuse, R2, R20 ;  /* 0x000000020414723c */ /* 0x050fec0000001814 */
[----:B---3--:R-:W-:-:S15]  /*380d0*/  HMMA.16816.F32 R4, R4, R8, R24 ;  /* 0x000000080404723c */ /* 0x008fde0000001818 */
[----:B------:R-:W-:-:S02]  /*380e0*/  NOP ;  /* 0x0000000000007918 */ /* 0x000fc40000000000 */
[----:B------:R-:W-:Y:S04]  /*380f0*/  STL.64 [R1+0x1150], R20 ;  /* 0x0011501401007387 */ /* 0x000fe80000100a00 */
[----:B------:R0:W-:Y:S04]  /*38100*/  STL.64 [R1+0x1158], R22 ;  /* 0x0011581601007387 */ /* 0x0001e80000100a00 */
[----:B0-----:R-:W2:Y:S04]  /*38110*/  LDL.LU.64 R22, [R1+0x3980] ;  /* 0x0039800001167983 */ /* 0x001ea80000300a00 */
[----:B------:R-:W2:Y:S04]  /*38120*/  LDL.LU.64 R20, [R1+0x3978] ;  /* 0x0039780001147983 */ /* 0x000ea80000300a00 */
[----:B------:R-:W2:Y:S04]  /*38130*/  LDL.LU.64 R26, [R1+0x3970] ;  /* 0x00397000011a7983 */ /* 0x000ea80000300a00 */
[----:B------:R-:W3:Y:S01]  /*38140*/  LDL.LU.64 R24, [R1+0x3968] ;  /* 0x0039680001187983 */ /* 0x000ee20000300a00 */
[----:B------:R-:W-:-:S02]  /*38150*/  F2FP.F16.E5M2.UNPACK_B R16, R16 ;  /* 0x00000010ff10723e */ /* 0x000fc400020004ff */
[----:B------:R-:W-:Y:S02]  /*38160*/  F2FP.F16.E5M2.UNPACK_B R17, R17 ;  /* 0x00000011ff11723e */ /* 0x000fe400020004ff */
[----:B------:R-:W-:Y:S02]  /*38170*/  F2FP.F16.E5M2.UNPACK_B R18, R18 ;  /* 0x00000012ff12723e */ /* 0x000fe400020004ff */
[----:B------:R-:W-:Y:S01]  /*38180*/  F2FP.F16.E5M2.UNPACK_B R19, R19 ;  /* 0x00000013ff13723e */ /* 0x000fe200020004ff */
[----:B------:R-:W-:Y:S04]  /*38190*/  STL.64 [R1+0xb40], R4 ;  /* 0x000b400401007387 */ /* 0x000fe80000100a00 */
[----:B------:R2:W-:Y:S02]  /*381a0*/  STL.64 [R1+0xb48], R6 ;  /* 0x000b480601007387 */ /* 0x0005e40000100a00 */
[C---:B---3--:R-:W-:Y:S06]  /*381b0*/  HMMA.16816.F32 R12, R16.reuse, R24, R12 ;  /* 0x00000018100c723c */ /* 0x048fec000000180c */
[----:B--2---:R-:W-:Y:S06]  /*381c0*/  HMMA.16816.F32 R4, R16, R26, R20 ;  /* 0x0000001a1004723c */ /* 0x004fec0000001814 */
[----:B------:R-:W-:-:S02]  /*381d0*/  IMAD.MOV.U32 R8, RZ, RZ, R26 ;  /* 0x000000ffff087224 */ /* 0x000fc400078e001a */
[----:B------:R-:W-:-:S09]  /*381e0*/  IMAD.MOV.U32 R9, RZ, RZ, R27 ;  /* 0x000000ffff097224 */ /* 0x000fd200078e001b */
[----:B------:R0:W-:Y:S04]  /*381f0*/  STL.64 [R1+0xb30], R12 ;  /* 0x000b300c01007387 */ /* 0x0001e80000100a00 */
[----:B------:R1:W-:Y:S04]  /*38200*/  STL.64 [R1+0xb38], R14 ;  /* 0x000b380e01007387 */ /* 0x0003e80000100a00 */
[----:B------:R2:W-:Y:S04]  /*38210*/  STL.64 [R1+0xb20], R4 ;  /* 0x000b200401007387 */ /* 0x0005e80000100a00 */
[----:B------:R3:W-:Y:S04]  /*38220*/  STL.64 [R1+0xb28], R6 ;  /* 0x000b280601007387 */ /* 0x0007e80000100a00 */
[----:B0-----:R-:W4:Y:S04]  /*38230*/  LDL.LU.64 R12, [R1+0xb10] ;  /* 0x000b1000010c7983 */ /* 0x001f280000300a00 */
[----:B-1----:R-:W4:Y:S04]  /*38240*/  LDL.LU.64 R14, [R1+0xb18] ;  /* 0x000b1800010e7983 */ /* 0x002f280000300a00 */
[----:B--2---:R-:W2:Y:S04]  /*38250*/  LDL.LU.64 R4, [R1+0xaf0] ;  /* 0x000af00001047983 */ /* 0x004ea80000300a00 */
[----:B---3--:R-:W2:Y:S04]  /*38260*/  LDL.LU.64 R6, [R1+0xaf8] ;  /* 0x000af80001067983 */ /* 0x008ea80000300a00 */
[----:B------:R-:W3:Y:S04]  /*38270*/  LDL R26, [R1+0x38] ;  /* 0x00003800011a7983 */ /* 0x000ee80000100800 */
[----:B------:R-:W3:Y:S04]  /*38280*/  LDL R27, [R1+0x3c] ;  /* 0x00003c00011b7983 */ /* 0x000ee80000100800 */
[----:B------:R-:W4:Y:S04]  /*38290*/  LDL R24, [R1+0x40] ;  /* 0x0000400001187983 */ /* 0x000f280000100800 */
[----:B------:R-:W4:Y:S04]  /*382a0*/  LDL R25, [R1+0x44] ;  /* 0x0000440001197983 */ /* 0x000f280000100800 */
[----:B------:R-:W2:Y:S04]  /*382b0*/  LDL R20, [R1+0x78] ;  /* 0x0000780001147983 */ /* 0x000ea80000100800 */
[----:B------:R-:W2:Y:S04]  /*382c0*/  LDL R21, [R1+0x7c] ;  /* 0x00007c0001157983 */ /* 0x000ea80000100800 */
[----:B------:R-:W2:Y:S04]  /*382d0*/  LDL R22, [R1+0x70] ;  /* 0x0000700001167983 */ /* 0x000ea80000100800 */
[----:B------:R-:W2:Y:S04]  /*382e0*/  LDL R23, [R1+0x74] ;  /* 0x0000740001177983 */ /* 0x000ea80000100800 */
[----:B---3--:R-:W-:Y:S04]  /*382f0*/  STL.64 [R1+0x3908], R26 ;  /* 0x0039081a01007387 */ /* 0x008fe80000100a00 */
[----:B----4-:R0:W-:Y:S04]  /*38300*/  STL.64 [R1+0x3900], R24 ;  /* 0x0039001801007387 */ /* 0x0101e80000100a00 */
[----:B0-----:R-:W3:Y:S04]  /*38310*/  LDL.LU.64 R24, [R1+0xb00] ;  /* 0x000b000001187983 */ /* 0x001ee80000300a00 */
[----:B------:R-:W3:Y:S04]  /*38320*/  LDL.LU.64 R26, [R1+0xb08] ;  /* 0x000b0800011a7983 */ /* 0x000ee80000300a00 */
[----:B------:R0:W-:Y:S04]  /*38330*/  STL.64 [R1+0x3828], R10 ;  /* 0x0038280a01007387 */ /* 0x0001e80000100a00 */
[----:B0-----:R-:W4:Y:S04]  /*38340*/  LDL R10, [R1+0x90] ;  /* 0x00009000010a7983 */ /* 0x001f280000100800 */
[----:B------:R-:W4:Y:S04]  /*38350*/  LDL R11, [R1+0x94] ;  /* 0x00009400010b7983 */ /* 0x000f280000100800 */
[----:B------:R4:W-:Y:S02]  /*38360*/  STL.64 [R1+0x3820], R8 ;  /* 0x0038200801007387 */ /* 0x0009e40000100a00 */
[----:B----4-:R-:W-:Y:S02]  /*38370*/  HMMA.16816.F32 R8, R16, R10, R12 ;  /* 0x0000000a1008723c */ /* 0x010fe4000000180c */
[----:B------:R-:W2:Y:S04]  /*38380*/  LDL.LU.64 R14, [R1+0x3960] ;  /* 0x00396000010e7983 */ /* 0x000ea80000300a00 */
[----:B------:R-:W3:-:S15]  /*38390*/  LDL.LU.64 R12, [R1+0x3958] ;  /* 0x00395800010c7983 */ /* 0x000ede0000300a00 */
[----:B------:R-:W-:-:S02]  /*383a0*/  NOP ;  /* 0x0000000000007918 */ /* 0x000fc40000000000 */
[----:B------:R-:W-:Y:S04]  /*383b0*/  STL.64 [R1+0xb10], R8 ;  /* 0x000b100801007387 */ /* 0x000fe80000100a00 */
[----:B------:R3:W-:Y:S02]  /*383c0*/  STL.64 [R1+0xb18], R10 ;  /* 0x000b180a01007387 */ /* 0x0007e40000100a00 */
[----:B---3--:R-:W-:Y:S02]  /*383d0*/  HMMA.16816.F32 R8, R16, R12, R24 ;  /* 0x0000000c1008723c */ /* 0x008fe40000001818 */
[----:B------:R-:W3:-:S15]  /*383e0*/  LDL R26, [R1+0x50] ;  /* 0x00005000011a7983 */ /* 0x000ede0000100800 */
[----:B------:R-:W-:-:S06]  /*383f0*/  NOP ;  /* 0x0000000000007918 */ /* 0x000fcc0000000000 */
[----:B------:R0:W-:Y:S04]  /*38400*/  STL.64 [R1+0xb00], R8 ;  /* 0x000b000801007387 */ /* 0x0001e80000100a00 */
[----:B------:R1:W-:Y:S04]  /*38410*/  STL.64 [R1+0xb08], R10 ;  /* 0x000b080a01007387 */ /* 0x0003e80000100a00 */
[----:B------:R-:W3:Y:S01]  /*38420*/  LDL R27, [R1+0x54] ;  /* 0x00005400011b7983 */ /* 0x000ee20000100800 */
[----:B--2---:R-:W-:Y:S03]  /*38430*/  HMMA.16816.F32 R4, R16, R14, R4 ;  /* 0x0000000e1004723c */ /* 0x004fe60000001804 */
[----:B---3--:R2:W-:Y:S04]  /*38440*/  STL.64 [R1+0x3920], R26 ;  /* 0x0039201a01007387 */ /* 0x0085e80000100a00 */
[----:B0-----:R-:W3:Y:S04]  /*38450*/  LDL.LU.64 R8, [R1+0xad0] ;  /* 0x000ad00001087983 */ /* 0x001ee80000300a00 */
[----:B-1----:R-:W3:-:S12]  /*38460*/  LDL.LU.64 R10, [R1+0xad8] ;  /* 0x000ad800010a7983 */ /* 0x002ed80000300a00 */
[----:B------:R0:W-:Y:S04]  /*38470*/  STL.64 [R1+0xaf0], R4 ;  /* 0x000af00401007387 */ /* 0x0001e80000100a00 */
[----:B------:R-:W-:Y:S04]  /*38480*/  STL.64 [R1+0xaf8], R6 ;  /* 0x000af80601007387 */ /* 0x000fe80000100a00 */
[----:B------:R-:W4:Y:S04]  /*38490*/  LDL R24, [R1+0x58] ;  /* 0x0000580001187983 */ /* 0x000f280000100800 */
[----:B------:R-:W4:Y:S04]  /*384a0*/  LDL R25, [R1+0x5c] ;  /* 0x00005c0001197983 */ /* 0x000f280000100800 */
[----:B--2---:R-:W2:Y:S04]  /*384b0*/  LDL R26, [R1+0x60] ;  /* 0x00006000011a7983 */ /* 0x004ea80000100800 */
[----:B------:R-:W2:Y:S04]  /*384c0*/  LDL R27, [R1+0x64] ;  /* 0x00006400011b7983 */ /* 0x000ea80000100800 */
[----:B0-----:R-:W3:Y:S04]  /*384d0*/  LDL R4, [R1+0x68] ;  /* 0x0000680001047983 */ /* 0x001ee80000100800 */
[----:B------:R-:W3:Y:S04]  /*384e0*/  LDL R5, [R1+0x6c] ;  /* 0x00006c0001057983 */ /* 0x000ee80000100800 */
[----:B--2---:R-:W-:Y:S04]  /*384f0*/  STL.64 [R1+0x3948], R26 ;  /* 0x0039481a01007387 */ /* 0x004fe80000100a00 */
[----:B----4-:R0:W-:Y:S04]  /*38500*/  STL.64 [R1+0x3940], R24 ;  /* 0x0039401801007387 */ /* 0x0101e80000100a00 */
[----:B0-----:R-:W2:Y:S04]  /*38510*/  LDL.LU.64 R24, [R1+0xae0] ;  /* 0x000ae00001187983 */ /* 0x001ea80000300a00 */
[----:B------:R-:W2:Y:S04]  /*38520*/  LDL.LU.64 R26, [R1+0xae8] ;  /* 0x000ae800011a7983 */ /* 0x000ea80000300a00 */
[----:B------:R-:W4:Y:S01]  /*38530*/  LDL.64 R14, [R1+0x8] ;  /* 0x00000800010e7983 */ /* 0x000f220000100a00 */
[C---:B---3--:R-:W-:Y:S03]  /*38540*/  HMMA.16816.F32 R8, R16.reuse, R22, R8 ;  /* 0x000000161008723c */ /* 0x048fe60000001808 */
[----:B----4-:R-:W-:Y:S04]  /*38550*/  STL.64 [R1+0x3890], R14 ;  /* 0x0038900e01007387 */ /* 0x010fe80000100a00 */
[----:B------:R-:W3:Y:S04]  /*38560*/  LDL R6, [R1] ;  /* 0x0000000001067983 */ /* 0x000ee80000100800 */
[----:B------:R-:W3:Y:S01]  /*38570*/  LDL R7, [R1+0x4] ;  /* 0x0000040001077983 */ /* 0x000ee20000100800 */
[----:B--2---:R-:W-:Y:S01]  /*38580*/  HMMA.16816.F32 R24, R16, R20, R24 ;  /* 0x000000141018723c */ /* 0x004fe20000001818 */
[----:B------:R-:W-:-:S02]  /*38590*/  IMAD.MOV.U32 R13, RZ, RZ, R0 ;  /* 0x000000ffff0d7224 */ /* 0x000fc400078e0000 */
[----:B---3--:R-:W-:Y:S04]  /*385a0*/  STL.64 [R1+0x38b8], R6 ;  /* 0x0038b80601007387 */ /* 0x008fe80000100a00 */
[----:B------:R-:W2:-:S15]  /*385b0*/  LDL R12, [R1+0x10] ;  /* 0x00001000010c7983 */ /* 0x000e9e0000100800 */
[----:B------:R-:W-:-:S01]  /*385c0*/  NOP ;  /* 0x0000000000007918 */ /* 0x000fc20000000000 */
[----:B------:R0:W-:Y:S04]  /*385d0*/  STL.64 [R1+0xae0], R24 ;  /* 0x000ae01801007387 */ /* 0x0001e80000100a00 */
[----:B------:R1:W-:Y:S04]  /*385e0*/  STL.64 [R1+0xae8], R26 ;  /* 0x000ae81a01007387 */ /* 0x0003e80000100a00 */
[----:B------:R-:W3:Y:S04]  /*385f0*/  LDL.LU R0, [R1+0x3950] ;  /* 0x0039500001007983 */ /* 0x000ee80000300800 */
[----:B0-----:R-:W4:Y:S04]  /*38600*/  LDL.LU.64 R24, [R1+0xac0] ;  /* 0x000ac00001187983 */ /* 0x001f280000300a00 */
[----:B-1----:R-:W4:Y:S04]  /*38610*/  LDL.LU.64 R26, [R1+0xac8] ;  /* 0x000ac800011a7983 */ /* 0x002f280000300a00 */
[----:B------:R-:W-:Y:S04]  /*38620*/  STL.64 [R1+0xad0], R8 ;  /* 0x000ad00801007387 */ /* 0x000fe80000100a00 */
[----:B------:R-:W-:Y:S04]  /*38630*/  STL.64 [R1+0xad8], R10 ;  /* 0x000ad80a01007387 */ /* 0x000fe80000100a00 */
[----:B------:R-:W2:Y:S04]  /*38640*/  LDL.LU.64 R20, [R1+0xa70] ;  /* 0x000a700001147983 */ /* 0x000ea80000300a00 */
[----:B------:R-:W3:Y:S04]  /*38650*/  LDL.LU.64 R22, [R1+0xa78] ;  /* 0x000a780001167983 */ /* 0x000ee80000300a00 */
[----:B---3--:R-:W-:Y:S04]  /*38660*/  STL.64 [R1+0x3918], R22 ;  /* 0x0039181601007387 */ /* 0x008fe80000100a00 */
[----:B--2---:R0:W-:Y:S04]  /*38670*/  STL.64 [R1+0x3910], R20 ;  /* 0x0039101401007387 */ /* 0x0041e80000100a00 */
[----:B0-----:R-:W2:Y:S04]  /*38680*/  LDL.LU.64 R20, [R1+0xa90] ;  /* 0x000a900001147983 */ /* 0x001ea80000300a00 */
[----:B------:R-:W3:Y:S01]  /*38690*/  LDL.LU.64 R22, [R1+0xa98] ;  /* 0x000a980001167983 */ /* 0x000ee20000300a00 */
[----:B----4-:R-:W-:Y:S03]  /*386a0*/  HMMA.16816.F32 R4, R16, R4, R24 ;  /* 0x000000041004723c */ /* 0x010fe60000001818 */
[----:B---3--:R-:W-:Y:S04]  /*386b0*/  STL.64 [R1+0x3930], R22 ;  /* 0x0039301601007387 */ /* 0x008fe80000100a00 */
[----:B--2---:R0:W-:Y:S04]  /*386c0*/  STL.64 [R1+0x3928], R20 ;  /* 0x0039281401007387 */ /* 0x0041e80000100a00 */
[----:B0-----:R-:W2:Y:S04]  /*386d0*/  LDL.LU.64 R20, [R1+0xaa0] ;  /* 0x000aa00001147983 */ /* 0x001ea80000300a00 */
[----:B------:R-:W2:Y:S04]  /*386e0*/  LDL.LU.64 R22, [R1+0xaa8] ;  /* 0x000aa80001167983 */ /* 0x000ea80000300a00 */
[----:B------:R-:W3:Y:S04]  /*386f0*/  LDL.LU.64 R8, [R1+0xa60] ;  /* 0x000a600001087983 */ /* 0x000ee80000300a00 */
[----:B------:R-:W3:Y:S04]  /*38700*/  LDL.LU.64 R10, [R1+0xa68] ;  /* 0x000a6800010a7983 */ /* 0x000ee80000300a00 */
[----:B------:R-:W4:Y:S04]  /*38710*/  LDL.64 R14, [R1+0x18] ;  /* 0x00001800010e7983 */ /* 0x000f280000100a00 */
[----:B----4-:R0:W-:Y:S04]  /*38720*/  STL.64 [R1+0x38c8], R14 ;  /* 0x0038c80e01007387 */ /* 0x0101e80000100a00 */
[----:B0-----:R-:W4:Y:S04]  /*38730*/  LDL R14, [R1+0x48] ;  /* 0x00004800010e7983 */ /* 0x001f280000100800 */
[----:B------:R-:W4:Y:S04]  /*38740*/  LDL R15, [R1+0x4c] ;  /* 0x00004c00010f7983 */ /* 0x000f280000100800 */
[----:B------:R-:W-:Y:S04]  /*38750*/  STL.64 [R1+0x38c0], R12 ;  /* 0x0038c00c01007387 */ /* 0x000fe80000100a00 */
[----:B------:R-:W2:Y:S04]  /*38760*/  LDL.LU.64 R26, [R1+0x3948] ;  /* 0x00394800011a7983 */ /* 0x000ea80000300a00 */
[----:B------:R-:W3:Y:S04]  /*38770*/  LDL.LU.64 R24, [R1+0x3940] ;  /* 0x0039400001187983 */ /* 0x000ee80000300a00 */
[----:B------:R0:W-:Y:S04]  /*38780*/  STL.64 [R1+0xac0], R4 ;  /* 0x000ac00401007387 */ /* 0x0001e80000100a00 */
[----:B------:R-:W-:Y:S04]  /*38790*/  STL.64 [R1+0xac8], R6 ;  /* 0x000ac80601007387 */ /* 0x000fe80000100a00 */
[----:B0-----:R-:W4:Y:S01]  /*387a0*/  LDL R4, [R1+0x20] ;  /* 0x0000200001047983 */ /* 0x001f220000100800 */
[----:B------:R-:W-:-:S03]  /*387b0*/  IMAD.MOV.U32 R5, RZ, RZ, R0 ;  /* 0x000000ffff057224 */ /* 0x000fc600078e0000 */
[----:B------:R-:W3:Y:S04]  /*387c0*/  LDL.LU R0, [R1+0x3938] ;  /* 0x0039380001007983 */ /* 0x000ee80000300800 */
[----:B----4-:R0:W-:Y:S04]  /*387d0*/  STL.64 [R1+0x38d0], R4 ;  /* 0x0038d00401007387 */ /* 0x0101e80000100a00 */
[----:B0-----:R-:W2:Y:S04]  /*387e0*/  LDL.LU.64 R4, [R1+0xab0] ;  /* 0x000ab00001047983 */ /* 0x001ea80000300a00 */
[----:B------:R-:W2:Y:S02]  /*387f0*/  LDL.LU.64 R6, [R1+0xab8] ;  /* 0x000ab80001067983 */ /* 0x000ea40000300a00 */
[----:B--2---:R-:W-:-:S15]  /*38800*/  HMMA.16816.F32 R4, R16, R26, R4 ;  /* 0x0000001a1004723c */ /* 0x004fde0000001804 */
[----:B------:R-:W-:-:S08]  /*38810*/  NOP ;  /* 0x0000000000007918 */ /* 0x000fd00000000000 */
[----:B------:R-:W-:Y:S04]  /*38820*/  STL.64 [R1+0xab0], R4 ;  /* 0x000ab00401007387 */ /* 0x000fe80000100a00 */
[----:B------:R0:W-:Y:S04]  /*38830*/  STL.64 [R1+0xab8], R6 ;  /* 0x000ab80601007387 */ /* 0x0001e80000100a00 */
[----:B0-----:R-:W2:Y:S04]  /*38840*/  LDL R6, [R1+0x28] ;  /* 0x0000280001067983 */ /* 0x001ea80000100800 */
[----:B------:R-:W2:Y:S01]  /*38850*/  LDL R7, [R1+0x2c] ;  /* 0x00002c0001077983 */ /* 0x000ea20000100800 */
[C---:B---3--:R-:W-:Y:S03]  /*38860*/  HMMA.16816.F32 R24, R16.reuse, R24, R20 ;  /* 0x000000181018723c */ /* 0x048fe60000001814 */
[----:B--2---:R0:W-:Y:S04]  /*38870*/  STL.64 [R1+0x38e8], R6 ;  /* 0x0038e80601007387 */ /* 0x0041e80000100a00 */
[----:B------:R-:W2:Y:S04]  /*38880*/  LDL.LU.64 R4, [R1+0xa80] ;  /* 0x000a800001047983 */ /* 0x000ea80000300a00 */
[----:B0-----:R-:W2:Y:S04]  /*38890*/  LDL.LU.64 R6, [R1+0xa88] ;  /* 0x000a880001067983 */ /* 0x001ea80000300a00 */
        /* <DEDUP_REMOVED lines=11> */
[----:B0-----:R-:W4:Y:S04]  /*38950*/  LDL.LU.64 R26, [R1+0x3908] ;  /* 0x00390800011a7983 */ /* 0x001f280000300a00 */
[----:B------:R-:W3:Y:S01]  /*38960*/  LDL.LU.64 R24, [R1+0x3900] ;  /* 0x0039000001187983 */ /* 0x000ee20000300a00 */
[----:B--2---:R-:W-:Y:S03]  /*38970*/  HMMA.16816.F32 R12, R16, R14, R4 ;  /* 0x0000000e100c723c */ /* 0x004fe60000001804 */
[----:B------:R-:W2:-:S15]  /*38980*/  LDL R4, [R1+0x30] ;  /* 0x0000300001047983 */ /* 0x000e9e0000100800 */
[----:B------:R-:W-:-:S05]  /*38990*/  NOP ;  /* 0x0000000000007918 */ /* 0x000fca0000000000 */
[----:B------:R0:W-:Y:S04]  /*389a0*/  STL.64 [R1+0xa80], R12 ;  /* 0x000a800c01007387 */ /* 0x0001e80000100a00 */
[----:B------:R1:W-:Y:S04]  /*389b0*/  STL.64 [R1+0xa88], R14 ;  /* 0x000a880e01007387 */ /* 0x0003e80000100a00 */
[----:B0-----:R-:W2:Y:S01]  /*389c0*/  LDL.LU.64 R12, [R1+0xa30] ;  /* 0x000a3000010c7983 */ /* 0x001ea20000300a00 */
[----:B---3--:R-:W-:-:S15]  /*389d0*/  HMMA.16816.F32 R20, R16, R24, R20 ;  /* 0x000000181014723c */ /* 0x008fde0000001814 */
[----:B------:R-:W-:-:S08]  /*389e0*/  NOP ;  /* 0x0000000000007918 */ /* 0x000fd00000000000 */
[----:B------:R-:W-:Y:S04]  /*389f0*/  STL.64 [R1+0xa70], R20 ;  /* 0x000a701401007387 */ /* 0x000fe80000100a00 */
[----:B------:R-:W-:Y:S04]  /*38a00*/  STL.64 [R1+0xa78], R22 ;  /* 0x000a781601007387 */ /* 0x000fe80000100a00 */
[----:B-1----:R-:W3:Y:S01]  /*38a10*/  LDL.LU.64 R14, [R1+0xa38] ;  /* 0x000a3800010e7983 */ /* 0x002ee20000300a00 */
[----:B----4-:R-:W-:-:S15]  /*38a20*/  HMMA.16816.F32 R8, R16, R26, R8 ;  /* 0x0000001a1008723c */ /* 0x010fde0000001808 */
[----:B------:R-:W-:-:S08]  /*38a30*/  NOP ;  /* 0x0000000000007918 */ /* 0x000fd00000000000 */
        /* <DEDUP_REMOVED lines=19> */
[----:B------:R-:W4:Y:S01]  /*38b70*/  LDL.LU.64 R26, [R1+0xa08] ;  /* 0x000a0800011a7983 */ /* 0x000f220000300a00 */
[----:B------:R-:W-:-:S07]  /*38b80*/  IMAD.MOV.U32 R5, RZ, RZ, R0 ;  /* 0x000000ffff057224 */ /* 0x000fce00078e0000 */
[C---:B--2---:R-:W-:Y:S01]  /*38b90*/  HMMA.16816.F32 R4, R16.reuse, R4, R12 ;  /* 0x000000041004723c */ /* 0x044fe2000000180c */
[----:B----4-:R-:W-:Y:S04]  /*38ba0*/  STL.64 [R1+0x38a0], R26 ;  /* 0x0038a01a01007387 */ /* 0x010fe80000100a00 */
[----:B---3--:R0:W-:Y:S04]  /*38bb0*/  STL.64 [R1+0x3898], R24 ;  /* 0x0038981801007387 */ /* 0x0081e80000100a00 */
        /* <DEDUP_REMOVED lines=21> */
[----:B0-----:R-:W2:Y:S02]  /*38d10*/  LDL.LU.64 R4, [R1+0x38d0] ;  /* 0x0038d00001047983 */ /* 0x001ea40000300a00 */
[----:B--2---:R-:W-:Y:S02]  /*38d20*/  HMMA.16816.F32 R4, R16, R4, R12 ;  /* 0x000000041004723c */ /* 0x004fe4000000180c */
[----:B------:R-:W2:Y:S04]  /*38d30*/  LDL.LU.64 R14, [R1+0x38c8] ;  /* 0x0038c800010e7983 */ /* 0x000ea80000300a00 */
[----:B------:R-:W3:-:S15]  /*38d40*/  LDL.LU.64 R12, [R1+0x38c0] ;  /* 0x0038c000010c7983 */ /* 0x000ede0000300a00 */
[----:B------:R-:W-:-:S02]  /*38d50*/  NOP ;  /* 0x0000000000007918 */ /* 0x000fc40000000000 */
[----:B------:R-:W-:Y:S04]  /*38d60*/  STL.64 [R1+0xa30], R4 ;  /* 0x000a300401007387 */ /* 0x000fe80000100a00 */
[----:B------:R0:W-:Y:S04]  /*38d70*/  STL.64 [R1+0xa38], R6 ;  /* 0x000a380601007387 */ /* 0x0001e80000100a00 */
[----:B0-----:R-:W4:Y:S04]  /*38d80*/  LDL.LU.64 R6, [R1+0x38b8] ;  /* 0x0038b80001067983 */ /* 0x001f280000300a00 */
[----:B------:R-:W4:Y:S04]  /*38d90*/  LDL.LU R4, [R1+0x1e4c] ;  /* 0x001e4c0001047983 */ /* 0x000f280000300800 */
[----:B------:R-:W4:Y:S01]  /*38da0*/  LDL.LU R5, [R1+0x1e54] ;  /* 0x001e540001057983 */ /* 0x000f220000300800 */
[----:B--2---:R-:W-:-:S15]  /*38db0*/  HMMA.16816.F32 R24, R16, R14, R24 ;  /* 0x0000000e1018723c */ /* 0x004fde0000001818 */
[----:B------:R-:W-:-:S08]  /*38dc0*/  NOP ;  /* 0x0000000000007918 */ /* 0x000fd00000000000 */
[----:B------:R-:W-:Y:S04]  /*38dd0*/  STL.64 [R1+0xa20], R24 ;  /* 0x000a201801007387 */ /* 0x000fe80000100a00 */
[----:B------:R0:W-:Y:S04]  /*38de0*/  STL.64 [R1+0xa28], R26 ;  /* 0x000a281a01007387 */ /* 0x0001e80000100a00 */
[----:B0-----:R-:W3:Y:S04]  /*38df0*/  LDL.LU.64 R26, [R1+0x38b0] ;  /* 0x0038b000011a7983 */ /* 0x001ee80000300a00 */
[----:B------:R-:W3:Y:S01]  /*38e00*/  LDL.LU.64 R24, [R1+0x38a8] ;  /* 0x0038a80001187983 */ /* 0x000ee20000300a00 */
[----:B------:R-:W-:-:S05]  /*38e10*/  IMAD.MOV.U32 R0, RZ, RZ, R15 ;  /* 0x000000ffff007224 */ /* 0x000fca00078e000f */
[----:B------:R-:W-:Y:S01]  /*38e20*/  STL [R1+0x3760], R0 ;  /* 0x0037600001007387 */ /* 0x000fe20000100800 */
[----:B---3--:R-:W-:Y:S03]  /*38e30*/  HMMA.16816.F32 R12, R16, R12, R24 ;  /* 0x0000000c100c723c */ /* 0x008fe60000001818 */
[----:B------:R-:W2:Y:S04]  /*38e40*/  LDL.LU.64 R26, [R1+0x38a0] ;  /* 0x0038a000011a7983 */ /* 0x000ea80000300a00 */
[----:B------:R-:W2:-:S15]  /*38e50*/  LDL.LU.64 R24, [R1+0x3898] ;  /* 0x0038980001187983 */ /* 0x000e9e0000300a00 */
[----:B------:R-:W-:-:S01]  /*38e60*/  NOP ;  /* 0x0000000000007918 */ /* 0x000fc20000000000 */
[----:B------:R-:W-:Y:S04]  /*38e70*/  STL.64 [R1+0xa10], R12 ;  /* 0x000a100c01007387 */ /* 0x000fe80000100a00 */
[----:B------:R0:W-:Y:S04]  /*38e80*/  STL.64 [R1+0xa18], R14 ;  /* 0x000a180e01007387 */ /* 0x0001e80000100a00 */
[----:B0-----:R-:W2:Y:S02]  /*38e90*/  LDL.LU.64 R14, [R1+0x3890] ;  /* 0x00389000010e7983 */ /* 0x001ea40000300a00 */
[----:B--2---:R-:W-:-:S15]  /*38ea0*/  HMMA.16816.F32 R24, R16, R14, R24 ;  /* 0x0000000e1018723c */ /* 0x004fde0000001818 */
[----:B------:R-:W-:-:S08]  /*38eb0*/  NOP ;  /* 0x0000000000007918 */ /* 0x000fd00000000000 */
[----:B------:R-:W-:Y:S04]  /*38ec0*/  STL.64 [R1+0xa00], R24 ;  /* 0x000a001801007387 */ /* 0x000fe80000100a00 */
[----:B------:R0:W-:Y:S04]  /*38ed0*/  STL.64 [R1+0xa08], R26 ;  /* 0x000a081a01007387 */ /* 0x0001e80000100a00 */
[----:B0-----:R-:W4:Y:S04]  /*38ee0*/  LDL.LU.64 R26, [R1+0x3888] ;  /* 0x00388800011a7983 */ /* 0x001f280000300a00 */
[----:B------:R-:W4:Y:S01]  /*38ef0*/  LDL.LU.64 R24, [R1+0x3880] ;  /* 0x0038800001187983 */ /* 0x000f220000300a00 */
[----:B------:R-:W-:-:S03]  /*38f00*/  IMAD.MOV.U32 R0, RZ, RZ, R15 ;  /* 0x000000ffff007224 */ /* 0x000fc600078e000f */
[----:B------:R-:W2:Y:S04]  /*38f10*/  LDL.LU.64 R12, [R1+0x9b0] ;  /* 0x0009b000010c7983 */ /* 0x000ea80000300a00 */
[----:B------:R-:W2:Y:S01]  /*38f20*/  LDL.LU.64 R14, [R1+0x9b8] ;  /* 0x0009b800010e7983 */ /* 0x000ea20000300a00 */
[----:B----4-:R-:W-:-:S15]  /*38f30*/  HMMA.16816.F32 R24, R16, R6, R24 ;  /* 0x000000061018723c */ /* 0x010fde0000001818 */
[----:B------:R-:W-:-:S08]  /*38f40*/  NOP ;  /* 0x0000000000007918 */ /* 0x000fd00000000000 */
[----:B------:R-:W-:Y:S04]  /*38f50*/  STL.64 [R1+0x9f0], R24 ;  /* 0x0009f01801007387 */ /* 0x000fe80000100a00 */
[----:B------:R0:W-:Y:S04]  /*38f60*/  STL.64 [R1+0x9f8], R26 ;  /* 0x0009f81a01007387 */ /* 0x0001e80000100a00 */
[----:B0-----:R-:W3:Y:S04]  /*38f70*/  LDL.LU.64 R26, [R1+0x3878] ;  /* 0x00387800011a7983 */ /* 0x001ee80000300a00 */
[----:B------:R-:W3:Y:S02]  /*38f80*/  LDL.LU.64 R24, [R1+0x3870] ;  /* 0x0038700001187983 */ /* 0x000ee40000300a00 */
[----:B---3--:R-:W-:-:S15]  /*38f90*/  HMMA.16816.F32 R24, R16, R28, R24 ;  /* 0x0000001c1018723c */ /* 0x008fde0000001818 */
[----:B------:R-:W-:-:S08]  /*38fa0*/  NOP ;  /* 0x0000000000007918 */ /* 0x000fd00000000000 */
[----:B------:R-:W-:Y:S04]  /*38fb0*/  STL.64 [R1+0x9e0], R24 ;  /* 0x0009e01801007387 */ /* 0x000fe80000100a00 */
[----:B------:R0:W-:Y:S04]  /*38fc0*/  STL.64 [R1+0x9e8], R26 ;  /* 0x0009e81a01007387 */ /* 0x0001e80000100a00 */
[----:B0-----:R-:W3:Y:S04]  /*38fd0*/  LDL.LU.64 R26, [R1+0x3868] ;  /* 0x00386800011a7983 */ /* 0x001ee80000300a00 */
[----:B------:R-:W4:Y:S01]  /*38fe0*/  LDL.LU.64 R24, [R1+0x3860] ;  /* 0x0038600001187983 */ /* 0x000f220000300a00 */
[C---:B---3--:R-:W-:Y:S06]  /*38ff0*/  HMMA.16816.F32 R20, R16.reuse, R26, R20 ;  /* 0x0000001a1014723c */ /* 0x048fec0000001814 */
[----:B----4-:R-:W-:-:S15]  /*39000*/  HMMA.16816.F32 R8, R16, R24, R8 ;  /* 0x000000181008723c */ /* 0x010fde0000001808 */
[----:B------:R-:W-:-:S02]  /*39010*/  NOP ;  /* 0x0000000000007918 */ /* 0x000fc40000000000 */
[----:B------:R-:W-:Y:S04]  /*39020*/  STL.64 [R1+0x9d0], R20 ;  /* 0x0009d01401007387 */ /* 0x000fe80000100a00 */
[----:B------:R0:W-:Y:S04]  /*39030*/  STL.64 [R1+0x9d8], R22 ;  /* 0x0009d81601007387 */ /* 0x0001e80000100a00 */
[----:B0-----:R-:W2:Y:S04]  /*39040*/  LDL.LU.64 R22, [R1+0x3858] ;  /* 0x0038580001167983 */ /* 0x001ea80000300a00 */
[----:B------:R-:W3:Y:S04]  /*39050*/  LDL.LU.64 R20, [R1+0x3850] ;  /* 0x0038500001147983 */ /* 0x000ee80000300a00 */
        /* <DEDUP_REMOVED lines=8> */
[----:B------:R-:W4:Y:S04]  /*390e0*/  LDL.LU R6, [R1+0x1e5c] ;  /* 0x001e5c0001067983 */ /* 0x000f280000300800 */
[----:B------:R-:W4:Y:S04]  /*390f0*/  LDL.LU R7, [R1+0x1e64] ;  /* 0x001e640001077983 */ /* 0x000f280000300800 */
[----:B------:R-:W-:Y:S04]  /*39100*/  STL.64 [R1+0x36f8], R26 ;  /* 0x0036f81a01007387 */ /* 0x000fe80000100a00 */
[----:B------:R0:W-:Y:S04]  /*39110*/  STL.64 [R1+0x36f0], R24 ;  /* 0x0036f01801007387 */ /* 0x0001e80000100a00 */
[----:B0-----:R-:W3:Y:S04]  /*39120*/  LDL.LU.64 R24, [R1+0x9a0] ;  /* 0x0009a00001187983 */ /* 0x001ee80000300a00 */
[----:B------:R-:W3:Y:S01]  /*39130*/  LDL.LU.64 R26, [R1+0x9a8] ;  /* 0x0009a800011a7983 */ /* 0x000ee20000300a00 */
[----:B------:R-:W-:-:S15]  /*39140*/  HMMA.16816.F32 R12, R16, R22, R12 ;  /* 0x00000016100c723c */ /* 0x000fde000000180c */
[----:B------:R-:W-:-:S08]  /*39150*/  NOP ;  /* 0x0000000000007918 */ /* 0x000fd00000000000 */
        /* <DEDUP_REMOVED lines=8> */
[----:B0-----:R-:W3:Y:S01]  /*391e0*/  LDL.64 R26, [R1+0xa0] ;  /* 0x0000a000011a7983 */ /* 0x001ee20000100a00 */
[C---:B--2---:R-:W-:Y:S03]  /*391f0*/  HMMA.16816.F32 R8, R16.reuse, R14, R8 ;  /* 0x0000000e1008723c */ /* 0x044fe60000001808 */
[----:B---3--:R0:W-:Y:S04]  /*39200*/  STL.64 [R1+0x3818], R26 ;  /* 0x0038181a01007387 */ /* 0x0081e80000100a00 */
[----:B------:R-:W2:Y:S04]  /*39210*/  LDL.LU.64 R24, [R1+0x970] ;  /* 0x0009700001187983 */ /* 0x000ea80000300a00 */
[----:B0-----:R-:W2:Y:S04]  /*39220*/  LDL.LU.64 R26, [R1+0x978] ;  /* 0x00097800011a7983 */ /* 0x001ea80000300a00 */
[----:B------:R0:W-:Y:S04]  /*39230*/  STL.64 [R1+0x36e0], R22 ;  /* 0x0036e01601007387 */ /* 0x0001e80000100a00 */
[----:B0-----:R-:W3:Y:S04]  /*39240*/  LDL.LU R22, [R1+0x1e58] ;  /* 0x001e580001167983 */ /* 0x001ee80000300800 */
[----:B------:R-:W3:Y:S04]  /*39250*/  LDL.LU R23, [R1+0x1e60] ;  /* 0x001e600001177983 */ /* 0x000ee80000300800 */
[----:B------:R0:W-:Y:S04]  /*39260*/  STL.64 [R1+0x36d8], R20 ;  /* 0x0036d81401007387 */ /* 0x0001e80000100a00 */
[----:B0-----:R-:W3:Y:S04]  /*39270*/  LDL.LU R21, [R1+0x1e50] ;  /* 0x001e500001157983 */ /* 0x001ee80000300800 */
        /* <DEDUP_REMOVED lines=8> */
[----:B0-----:R-:W2:Y:S04]  /*39300*/  LDL.LU.64 R10, [R1+0x3828] ;  /* 0x00382800010a7983 */ /* 0x001ea80000300a00 */
[----:B------:R-:W4:Y:S04]  /*39310*/  LDL.LU.64 R8, [R1+0x3820] ;  /* 0x0038200001087983 */ /* 0x000f280000300a00 */
[----:B------:R-:W-:Y:S04]  /*39320*/  STL.64 [R1+0x36c0], R14 ;  /* 0x0036c00e01007387 */ /* 0x000fe80000100a00 */
[----:B------:R0:W-:Y:S04]  /*39330*/  STL.64 [R1+0x36b8], R12 ;  /* 0x0036b80c01007387 */ /* 0x0001e80000100a00 */
[----:B0-----:R-:W3:Y:S04]  /*39340*/  LDL R12, [R1+0xa8] ;  /* 0x0000a800010c7983 */ /* 0x001ee80000100800 */
[----:B------:R-:W3:Y:S01]  /*39350*/  LDL R13, [R1+0xac] ;  /* 0x0000ac00010d7983 */ /* 0x000ee20000100800 */
[----:B--2---:R-:W-:Y:S01]  /*39360*/  HMMA.16816.F32 R24, R16, R10, R24 ;  /* 0x0000000a1018723c */ /* 0x004fe20000001818 */
[----:B----4-:R-:W-:-:S02]  /*39370*/  IMAD.MOV.U32 R14, RZ, RZ, R8 ;  /* 0x000000ffff0e7224 */ /* 0x010fc400078e0008 */
[----:B------:R-:W-:-:S15]  /*39380*/  IMAD.MOV.U32 R15, RZ, RZ, R9 ;  /* 0x000000ffff0f7224 */ /* 0x000fde00078e0009 */
[----:B------:R-:W-:-:S05]  /*39390*/  NOP ;  /* 0x0000000000007918 */ /* 0x000fca0000000000 */
[----:B------:R-:W-:Y:S04]  /*393a0*/  STL.64 [R1+0x970], R24 ;  /* 0x0009701801007387 */ /* 0x000fe80000100a00 */
[----:B------:R0:W-:Y:S04]  /*393b0*/  STL.64 [R1+0x978], R26 ;  /* 0x0009781a01007387 */ /* 0x0001e80000100a00 */
[----:B0-----:R-:W2:Y:S04]  /*393c0*/  LDL.LU.64 R26, [R1+0x3818] ;  /* 0x00381800011a7983 */ /* 0x001ea80000300a00 */
[----:B------:R-:W4:Y:S04]  /*393d0*/  LDL.LU R8, [R1+0x3814] ;  /* 0x0038140001087983 */ /* 0x000f280000300800 */
[----:B------:R-:W4:Y:S04]  /*393e0*/  LDL.LU R9, [R1+0x3810] ;  /* 0x0038100001097983 */ /* 0x000f280000300800 */
[----:B------:R-:W-:Y:S04]  /*393f0*/  STL.64 [R1+0x37f8], R14 ;  /* 0x0037f80e01007387 */ /* 0x000fe80000100a00 */
[----:B---3--:R0:W-:Y:S04]  /*39400*/  STL.64 [R1+0x37f0], R12 ;  /* 0x0037f00c01007387 */ /* 0x0081e80000100a00 */
[----:B0-----:R-:W3:Y:S04]  /*39410*/  LDL.LU.64 R12, [R1+0x1130] ;  /* 0x00113000010c7983 */ /* 0x001ee80000300a00 */
[----:B------:R-:W2:Y:S04]  /*39420*/  LDL.LU.64 R14, [R1+0x1138] ;  /* 0x00113800010e7983 */ /* 0x000ea80000300a00 */
[----:B--2---:R-:W-:Y:S04]  /*39430*/  STL.64 [R1+0x3808], R14 ;  /* 0x0038080e01007387 */ /* 0x004fe80000100a00 */
[----:B---3--:R0:W-:Y:S04]  /*39440*/  STL.64 [R1+0x3800], R12 ;  /* 0x0038000c01007387 */ /* 0x0081e80000100a00 */
[----:B0-----:R-:W4:Y:S04]  /*39450*/  LDL.LU.64 R12, [R1+0x1140] ;  /* 0x00114000010c7983 */ /* 0x001f280000300a00 */
[----:B------:R-:W4:Y:S04]  /*39460*/  LDL.LU.64 R14, [R1+0x1148] ;  /* 0x00114800010e7983 */ /* 0x000f280000300a00 */
[----:B------:R-:W2:Y:S04]  /*39470*/  LDL.64 R24, [R1+0x90] ;  /* 0x0000900001187983 */ /* 0x000ea80000100a00 */
[----:B------:R0:W-:Y:S01]  /*39480*/  STL [R1+0x36a0], R10 ;  /* 0x0036a00a01007387 */ /* 0x0001e20000100800 */
[----:B------:R-:W-:-:S02]  /*39490*/  IMAD R4, R4, 0x100, R21 ;  /* 0x0000010004047824 */ /* 0x000fc400078e0215 */
[----:B------:R-:W-:Y:S02]  /*394a0*/  IMAD R5, R5, 0x100, R22 ;  /* 0x0000010005057824 */ /* 0x000fe400078e0216 */
[----:B------:R-:W-:Y:S01]  /*394b0*/  IMAD R6, R6, 0x100, R23 ;  /* 0x0000010006067824 */ /* 0x000fe200078e0217 */
[----:B0-----:R-:W3:Y:S04]  /*394c0*/  LDL.LU R10, [R1+0x1e68] ;  /* 0x001e6800010a7983 */ /* 0x001ee80000300800 */
[----:B------:R-:W-:Y:S04]  /*394d0*/  STL [R1+0x369c], R11 ;  /* 0x00369c0b01007387 */ /* 0x000fe80000100800 */
[----:B------:R-:W2:Y:S04]  /*394e0*/  LDL.LU.64 R20, [R1+0x950] ;  /* 0x0009500001147983 */ /* 0x000ea80000300a00 */
[----:B------:R-:W2:Y:S01]  /*394f0*/  LDL.LU.64 R22, [R1+0x958] ;  /* 0x0009580001167983 */ /* 0x000ea20000300a00 */
[----:B----4-:R-:W-:-:S15]  /*39500*/  HMMA.16816.F32 R12, R16, R8, R12 ;  /* 0x00000008100c723c */ /* 0x010fde000000180c */
[----:B------:R-:W-:-:S08]  /*39510*/  NOP ;  /* 0x0000000000007918 */ /* 0x000fd00000000000 */
[----:B------:R-:W-:Y:S04]  /*39520*/  STL.64 [R1+0x1140], R12 ;  /* 0x0011400c01007387 */ /* 0x000fe80000100a00 */
[----:B------:R0:W-:Y:S04]  /*39530*/  STL.64 [R1+0x1148], R14 ;  /* 0x0011480e01007387 */ /* 0x0001e80000100a00 */
[----:B0-----:R-:W4:Y:S04]  /*39540*/  LDL.LU.64 R14, [R1+0x3808] ;  /* 0x00380800010e7983 */ /* 0x001f280000300a00 */
[----:B------:R-:W4:Y:S04]  /*39550*/  LDL.LU.64 R12, [R1+0x3800] ;  /* 0x00380000010c7983 */ /* 0x000f280000300a00 */
[----:B------:R-:W-:Y:S04]  /*39560*/  STL [R1+0x3694], R8 ;  /* 0x0036940801007387 */ /* 0x000fe80000100800 */
[----:B------:R0:W-:Y:S01]  /*39570*/  STL [R1+0x3690], R9 ;  /* 0x0036900901007387 */ /* 0x0001e20000100800 */
[----:B---3--:R-:W-:-:S03]  /*39580*/  IMAD R7, R7, 0x100, R10 ;  /* 0x0000010007077824 */ /* 0x008fc600078e020a */
[----:B0-----:R-:W3:Y:S04]  /*39590*/  LDL.LU.64 R8, [R1+0x960] ;  /* 0x0009600001087983 */ /* 0x001ee80000300a00 */
[----:B------:R-:W3:Y:S01]  /*395a0*/  LDL.LU.64 R10, [R1+0x968] ;  /* 0x00096800010a7983 */ /* 0x000ee20000300a00 */
[----:B----4-:R-:W-:-:S15]  /*395b0*/  HMMA.16816.F32 R12, R16, R2, R12 ;  /* 0x00000002100c723c */ /* 0x010fde000000180c */
[----:B------:R-:W-:-:S08]  /*395c0*/  NOP ;  /* 0x0000000000007918 */ /* 0x000fd00000000000 */
[----:B------:R-:W-:Y:S04]  /*395d0*/  STL.64 [R1+0x1130], R12 ;  /* 0x0011300c01007387 */ /* 0x000fe80000100a00 */
[----:B------:R0:W-:Y:S04]  /*395e0*/  STL.64 [R1+0x1138], R14 ;  /* 0x0011380e01007387 */ /* 0x0001e80000100a00 */
[----:B0-----:R-:W4:Y:S04]  /*395f0*/  LDL.LU.64 R14, [R1+0x37f8] ;  /* 0x0037f800010e7983 */ /* 0x001f280000300a00 */
[----:B------:R-:W3:Y:S01]  /*39600*/  LDL.LU.64 R12, [R1+0x37f0] ;  /* 0x0037f000010c7983 */ /* 0x000ee20000300a00 */
[----:B------:R-:W-:-:S02]  /*39610*/  F2FP.F16.E5M2.UNPACK_B R4, R4 ;  /* 0x00000004ff04723e */ /* 0x000fc400020004ff */
[----:B------:R-:W-:Y:S02]  /*39620*/  F2FP.F16.E5M2.UNPACK_B R5, R5 ;  /* 0x00000005ff05723e */ /* 0x000fe400020004ff */
[----:B------:R-:W-:Y:S02]  /*39630*/  F2FP.F16.E5M2.UNPACK_B R6, R6 ;  /* 0x00000006ff06723e */ /* 0x000fe400020004ff */
[----:B------:R-:W-:Y:S01]  /*39640*/  F2FP.F16.E5M2.UNPACK_B R7, R7 ;  /* 0x00000007ff07723e */ /* 0x000fe200020004ff */
[----:B------:R-:W-:Y:S04]  /*39650*/  STL [R1+0x3684], R2 ;  /* 0x0036840201007387 */ /* 0x000fe80000100800 */
[----:B------:R-:W-:Y:S02]  /*39660*/  STL [R1+0x3680], R3 ;  /* 0x0036800301007387 */ /* 0x000fe40000100800 */
[----:B--2---:R-:W-:Y:S06]  /*39670*/  HMMA.16816.F32 R20, R4, R26, R20 ;  /* 0x0000001a0414723c */ /* 0x004fec0000001814 */
[----:B---3--:R-:W-:Y:S01]  /*39680*/  HMMA.16816.F32 R8, R16, R12, R8 ;  /* 0x0000000c1008723c */ /* 0x008fe20000001808 */
[----:B------:R-:W4:Y:S04]  /*39690*/  LDL.LU.64 R16, [R1+0x940] ;  /* 0x0009400001107983 */ /* 0x000f280000300a00 */
[----:B------:R-:W4:-:S15]  /*396a0*/  LDL.LU.64 R18, [R1+0x948] ;  /* 0x0009480001127983 */ /* 0x000f1e0000300a00 */
[----:B------:R-:W-:-:S03]  /*396b0*/  NOP ;  /* 0x0000000000007918 */ /* 0x000fc60000000000 */
[----:B------:R0:W-:Y:S04]  /*396c0*/  STL.64 [R1+0x960], R8 ;  /* 0x0009600801007387 */ /* 0x0001e80000100a00 */
[----:B------:R1:W-:Y:S04]  /*396d0*/  STL.64 [R1+0x968], R10 ;  /* 0x0009680a01007387 */ /* 0x0003e80000100a00 */
[----:B0-----:R-:W2:Y:S04]  /*396e0*/  LDL.LU.64 R8, [R1+0x930] ;  /* 0x0009300001087983 */ /* 0x001ea80000300a00 */
[----:B-1----:R-:W2:Y:S04]  /*396f0*/  LDL.LU.64 R10, [R1+0x938] ;  /* 0x00093800010a7983 */ /* 0x002ea80000300a00 */
[----:B------:R0:W-:Y:S04]  /*39700*/  STL.64 [R1+0x950], R20 ;  /* 0x0009501401007387 */ /* 0x0001e80000100a00 */
[----:B------:R1:W-:Y:S04]  /*39710*/  STL.64 [R1+0x958], R22 ;  /* 0x0009581601007387 */ /* 0x0003e80000100a00 */
[----:B0-----:R-:W3:Y:S04]  /*39720*/  LDL R20, [R1+0x50] ;  /* 0x0000500001147983 */ /* 0x001ee80000100800 */
[----:B-1----:R-:W2:Y:S04]  /*39730*/  LDL R22, [R1+0x48] ;  /* 0x0000480001167983 */ /* 0x002ea80000100800 */
[----:B------:R-:W2:Y:S04]  /*39740*/  LDL R23, [R1+0x4c] ;  /* 0x00004c0001177983 */ /* 0x000ea80000100800 */
[----:B------:R-:W3:Y:S01]  /*39750*/  LDL R21, [R1+0x54] ;  /* 0x0000540001157983 */ /* 0x000ee20000100800 */
[----:B------:R-:W-:-:S02]  /*39760*/  IMAD.MOV.U32 R3, RZ, RZ, R27 ;  /* 0x000000ffff037224 */ /* 0x000fc400078e001b */
[----:B------:R-:W-:Y:S02]  /*39770*/  IMAD.MOV.U32 R2, RZ, RZ, R26 ;  /* 0x000000ffff027224 */ /* 0x000fe400078e001a */
[----:B------:R-:W3:Y:S01]  /*39780*/  LDL.64 R26, [R1+0x88] ;  /* 0x00008800011a7983 */ /* 0x000ee20000100a00 */
[C---:B----4-:R-:W-:Y:S03]  /*39790*/  HMMA.16816.F32 R12, R4.reuse, R14, R16 ;  /* 0x0000000e040c723c */ /* 0x050fe60000001810 */
[----:B--2---:R0:W-:Y:S04]  /*397a0*/  STL.64 [R1+0x3770], R22 ;  /* 0x0037701601007387 */ /* 0x0041e80000100a00 */
[----:B---3--:R1:W-:Y:S04]  /*397b0*/  STL.64 [R1+0x3768], R20 ;  /* 0x0037681401007387 */ /* 0x0083e80000100a00 */
[----:B------:R-:W-:Y:S04]  /*397c0*/  STL [R1+0x368c], R3 ;  /* 0x00368c0301007387 */ /* 0x000fe80000100800 */
[----:B------:R-:W-:Y:S04]  /*397d0*/  STL [R1+0x3688], R2 ;  /* 0x0036880201007387 */ /* 0x000fe80000100800 */
[----:B0-----:R-:W2:Y:S04]  /*397e0*/  LDL R22, [R1+0x58] ;  /* 0x0000580001167983 */ /* 0x001ea80000100800 */
[----:B------:R-:W-:Y:S04]  /*397f0*/  STL.64 [R1+0x940], R12 ;  /* 0x0009400c01007387 */ /* 0x000fe80000100a00 */
[----:B------:R-:W-:Y:S04]  /*39800*/  STL.64 [R1+0x948], R14 ;  /* 0x0009480e01007387 */ /* 0x000fe80000100a00 */
[----:B------:R-:W2:Y:S01]  /*39810*/  LDL R23, [R1+0x5c] ;  /* 0x00005c0001177983 */ /* 0x000ea20000100800 */
[----:B------:R-:W-:Y:S03]  /*39820*/  HMMA.16816.F32 R8, R4, R24, R8 ;  /* 0x000000180408723c */ /* 0x000fe60000001808 */
[----:B--2---:R0:W-:-:S15]  /*39830*/  STL.64 [R1+0x3788], R22 ;  /* 0x0037881601007387 */ /* 0x0041de0000100a00 */
[----:B------:R-:W-:-:S05]  /*39840*/  NOP ;  /* 0x0000000000007918 */ /* 0x000fca0000000000 */
[----:B------:R-:W-:Y:S04]  /*39850*/  STL.64 [R1+0x930], R8 ;  /* 0x0009300801007387 */ /* 0x000fe80000100a00 */
[----:B------:R-:W-:Y:S04]  /*39860*/  STL.64 [R1+0x938], R10 ;  /* 0x0009380a01007387 */ /* 0x000fe80000100a00 */
[----:B------:R-:W2:Y:S04]  /*39870*/  LDL.LU.64 R16, [R1+0x920] ;  /* 0x0009200001107983 */ /* 0x000ea80000300a00 */
[----:B------:R-:W2:Y:S04]  /*39880*/  LDL.LU.64 R18, [R1+0x928] ;  /* 0x0009280001127983 */ /* 0x000ea80000300a00 */
[----:B-1----:R-:W3:Y:S04]  /*39890*/  LDL R20, [R1+0x60] ;  /* 0x0000600001147983 */ /* 0x002ee80000100800 */
[----:B------:R-:W3:Y:S04]  /*398a0*/  LDL R21, [R1+0x64] ;  /* 0x0000640001157983 */ /* 0x000ee80000100800 */
[----:B---3--:R1:W-:Y:S04]  /*398b0*/  STL.64 [R1+0x37a0], R20 ;  /* 0x0037a01401007387 */ /* 0x0083e80000100a00 */
[----:B0-----:R-:W3:Y:S04]  /*398c0*/  LDL R22, [R1+0x68] ;  /* 0x0000680001167983 */ /* 0x001ee80000100800 */
[----:B------:R-:W3:Y:S04]  /*398d0*/  LDL R23, [R1+0x6c] ;  /* 0x00006c0001177983 */ /* 0x000ee80000100800 */
[----:B------:R-:W4:Y:S04]  /*398e0*/  LDL R12, [R1+0x40] ;  /* 0x00004000010c7983 */ /* 0x000f280000100800 */
[----:B------:R-:W4:Y:S04]  /*398f0*/  LDL R13, [R1+0x44] ;  /* 0x00004400010d7983 */ /* 0x000f280000100800 */
[----:B-1----:R-:W4:Y:S01]  /*39900*/  LDL.64 R20, [R1+0x70] ;  /* 0x0000700001147983 */ /* 0x002f220000100a00 */
[----:B--2---:R-:W-:Y:S03]  /*39910*/  HMMA.16816.F32 R16, R4, R26, R16 ;  /* 0x0000001a0410723c */ /* 0x004fe60000001810 */
[----:B---3--:R0:W-:Y:S01]  /*39920*/  STL.64 [R1+0x37d0], R22 ;  /* 0x0037d01601007387 */ /* 0x0081e20000100a00 */
[----:B------:R-:W-:-:S02]  /*39930*/  IMAD.MOV.U32 R2, RZ, RZ, R25 ;  /* 0x000000ffff027224 */ /* 0x000fc400078e0019 */
[----:B------:R-:W-:Y:S01]  /*39940*/  IMAD.MOV.U32 R3, RZ, RZ, R24 ;  /* 0x000000ffff037224 */ /* 0x000fe200078e0018 */
[----:B------:R-:W2:Y:S04]  /*39950*/  LDL.64 R10, [R1+0x80] ;  /* 0x00008000010a7983 */ /* 0x000ea80000100a00 */
[----:B0-----:R-:W3:Y:S04]  /*39960*/  LDL R22, [R1+0x78] ;  /* 0x0000780001167983 */ /* 0x001ee80000100800 */
[----:B------:R-:W3:Y:S04]  /*39970*/  LDL R23, [R1+0x7c] ;  /* 0x00007c0001177983 */ /* 0x000ee80000100800 */
[----:B----4-:R0:W-:Y:S04]  /*39980*/  STL.64 [R1+0x37c8], R20 ;  /* 0x0037c81401007387 */ /* 0x0101e80000100a00 */
[----:B---3--:R1:W-:Y:S04]  /*39990*/  STL.64 [R1+0x37e8], R22 ;  /* 0x0037e81601007387 */ /* 0x0083e80000100a00 */
[----:B------:R-:W-:Y:S04]  /*399a0*/  STL [R1+0x36a4], R2 ;  /* 0x0036a40201007387 */ /* 0x000fe80000100800 */
[----:B------:R-:W-:Y:S04]  /*399b0*/  STL [R1+0x3698], R3 ;  /* 0x0036980301007387 */ /* 0x000fe80000100800 */
[----:B------:R-:W-:Y:S04]  /*399c0*/  STL.64 [R1+0x920], R16 ;  /* 0x0009201001007387 */ /* 0x000fe80000100a00 */
[----:B------:R-:W-:Y:S04]  /*399d0*/  STL.64 [R1+0x928], R18 ;  /* 0x0009281201007387 */ /* 0x000fe80000100a00 */
[----:B0-----:R-:W2:Y:S04]  /*399e0*/  LDL.LU.64 R20, [R1+0x910] ;  /* 0x0009100001147983 */ /* 0x001ea80000300a00 */
[----:B-1----:R-:W2:Y:S04]  /*399f0*/  LDL.LU.64 R22, [R1+0x918] ;  /* 0x0009180001167983 */ /* 0x002ea80000300a00 */
[----:B------:R-:W3:Y:S04]  /*39a00*/  LDL R14, [R1+0x38] ;  /* 0x00003800010e7983 */ /* 0x000ee80000100800 */
[----:B------:R-:W3:Y:S04]  /*39a10*/  LDL R15, [R1+0x3c] ;  /* 0x00003c00010f7983 */ /* 0x000ee80000100800 */
[----:B---3--:R-:W-:Y:S04]  /*39a20*/  STL.64 [R1+0x3780], R14 ;  /* 0x0037800e01007387 */ /* 0x008fe80000100a00 */
[----:B------:R0:W-:Y:S04]  /*39a30*/  STL.64 [R1+0x3778], R12 ;  /* 0x0037780c01007387 */ /* 0x0001e80000100a00 */
        /* <DEDUP_REMOVED lines=10> */
[----:B--2---:R-:W-:Y:S03]  /*39ae0*/  HMMA.16816.F32 R20, R4, R10, R20 ;  /* 0x0000000a0414723c */ /* 0x004fe60000001814 */
[----:B----4-:R-:W-:Y:S04]  /*39af0*/  STL.64 [R1+0x37c0], R14 ;  /* 0x0037c00e01007387 */ /* 0x010fe80000100a00 */
[----:B---3--:R0:W-:Y:S04]  /*39b00*/  STL.64 [R1+0x37b8], R12 ;  /* 0x0037b80c01007387 */ /* 0x0081e80000100a00 */
[----:B0-----:R-:W2:Y:S04]  /*39b10*/  LDL.LU.64 R12, [R1+0x8f0] ;  /* 0x0008f000010c7983 */ /* 0x001ea80000300a00 */
[----:B------:R-:W3:Y:S01]  /*39b20*/  LDL.LU.64 R14, [R1+0x8f8] ;  /* 0x0008f800010e7983 */ /* 0x000ee20000300a00 */
[----:B------:R-:W-:-:S02]  /*39b30*/  IMAD.MOV.U32 R8, RZ, RZ, R26 ;  /* 0x000000ffff087224 */ /* 0x000fc400078e001a */
[----:B------:R-:W-:Y:S01]  /*39b40*/  IMAD.MOV.U32 R9, RZ, RZ, R27 ;  /* 0x000000ffff097224 */ /* 0x000fe200078e001b */
[----:B---3--:R-:W-:Y:S04]  /*39b50*/  STL.64 [R1+0x37e0], R14 ;  /* 0x0037e00e01007387 */ /* 0x008fe80000100a00 */
[----:B--2---:R0:W-:Y:S04]  /*39b60*/  STL.64 [R1+0x37d8], R12 ;  /* 0x0037d80c01007387 */ /* 0x0041e80000100a00 */
[----:B0-----:R-:W2:Y:S04]  /*39b70*/  LDL.LU.64 R12, [R1+0x900] ;  /* 0x00090000010c7983 */ /* 0x001ea80000300a00 */
[----:B------:R-:W2:Y:S04]  /*39b80*/  LDL.LU.64 R14, [R1+0x908] ;  /* 0x00090800010e7983 */ /* 0x000ea80000300a00 */
[----:B------:R-:W3:Y:S04]  /*39b90*/  LDL.LU.64 R16, [R1+0x8b0] ;  /* 0x0008b00001107983 */ /* 0x000ee80000300a00 */
[----:B------:R-:W3:Y:S04]  /*39ba0*/  LDL.LU.64 R18, [R1+0x8b8] ;  /* 0x0008b80001127983 */ /* 0x000ee80000300a00 */
[----:B------:R-:W4:Y:S04]  /*39bb0*/  LDL R24, [R1+0x30] ;  /* 0x0000300001187983 */ /* 0x000f280000100800 */
[----:B------:R-:W4:Y:S04]  /*39bc0*/  LDL R25, [R1+0x34] ;  /* 0x0000340001197983 */ /* 0x000f280000100800 */
[----:B------:R-:W4:Y:S04]  /*39bd0*/  LDL.64 R26, [R1+0x28] ;  /* 0x00002800011a7983 */ /* 0x000f280000100a00 */
        /* <DEDUP_REMOVED lines=9> */
[----:B0-----:R-:W3:Y:S04]  /*39c70*/  LDL.LU.64 R22, [R1+0x37d0] ;  /* 0x0037d00001167983 */ /* 0x001ee80000300a00 */
[----:B------:R-:W2:Y:S02]  /*39c80*/  LDL.LU.64 R20, [R1+0x37c8] ;  /* 0x0037c80001147983 */ /* 0x000ea40000300a00 */
[----:B--2---:R-:W-:-:S15]  /*39c90*/  HMMA.16816.F32 R12, R4, R20, R12 ;  /* 0x00000014040c723c */ /* 0x004fde000000180c */
[----:B------:R-:W-:-:S08]  /*39ca0*/  NOP ;  /* 0x0000000000007918 */ /* 0x000fd00000000000 */
[----:B------:R-:W-:Y:S04]  /*39cb0*/  STL.64 [R1+0x8f0], R12 ;  /* 0x0008f00c01007387 */ /* 0x000fe80000100a00 */
[----:B------:R0:W-:Y:S04]  /*39cc0*/  STL.64 [R1+0x8f8], R14 ;  /* 0x0008f80e01007387 */ /* 0x0001e80000100a00 */
[----:B0-----:R-:W3:Y:S04]  /*39cd0*/  LDL.LU.64 R14, [R1+0x37c0] ;  /* 0x0037c000010e7983 */ /* 0x001ee80000300a00 */
[----:B------:R-:W3:Y:S01]  /*39ce0*/  LDL.LU.64 R12, [R1+0x37b8] ;  /* 0x0037b800010c7983 */ /* 0x000ee20000300a00 */
[----:B------:R-:W-:-:S02]  /*39cf0*/  IMAD.MOV.U32 R2, RZ, RZ, R10 ;  /* 0x000000ffff027224 */ /* 0x000fc400078e000a */
[----:B------:R-:W-:Y:S02]  /*39d00*/  IMAD.MOV.U32 R10, RZ, RZ, R11 ;  /* 0x000000ffff0a7224 */ /* 0x000fe400078e000b */
[----:B------:R-:W-:Y:S02]  /*39d10*/  IMAD.MOV.U32 R11, RZ, RZ, R20 ;  /* 0x000000ffff0b7224 */ /* 0x000fe400078e0014 */
[----:B------:R-:W-:-:S03]  /*39d20*/  IMAD.MOV.U32 R3, RZ, RZ, R21 ;  /* 0x000000ffff037224 */ /* 0x000fc600078e0015 */
[----:B------:R-:W-:Y:S04]  /*39d30*/  STL.64 [R1+0x36b0], R10 ;  /* 0x0036b00a01007387 */ /* 0x000fe80000100a00 */
[----:B------:R0:W-:Y:S04]  /*39d40*/  STL.64 [R1+0x36a8], R8 ;  /* 0x0036a80801007387 */ /* 0x0001e80000100a00 */
[----:B0-----:R-:W2:Y:S04]  /*39d50*/  LDL.LU.64 R8, [R1+0x8a0] ;  /* 0x0008a00001087983 */ /* 0x001ea80000300a00 */
[----:B------:R-:W2:Y:S01]  /*39d60*/  LDL.LU.64 R10, [R1+0x8a8] ;  /* 0x0008a800010a7983 */ /* 0x000ea20000300a00 */
[----:B---3--:R-:W-:Y:S03]  /*39d70*/  HMMA.16816.F32 R20, R4, R22, R12 ;  /* 0x000000160414723c */ /* 0x008fe6000000180c */
[----:B------:R-:W3:Y:S04]  /*39d80*/  LDL.LU.64 R14, [R1+0x37b0] ;  /* 0x0037b000010e7983 */ /* 0x000ee80000300a00 */
[----:B------:R-:W3:-:S15]  /*39d90*/  LDL.LU.64 R12, [R1+0x37a8] ;  /* 0x0037a800010c7983 */ /* 0x000ede0000300a00 */
[----:B------:R-:W-:-:S01]  /*39da0*/  NOP ;  /* 0x0000000000007918 */ /* 0x000fc20000000000 */
        /* <DEDUP_REMOVED lines=16> */
[----:B0-----:R-:W2:Y:S04]  /*39eb0*/  LDL.LU.64 R22, [R1+0x3770] ;  /* 0x0037700001167983 */ /* 0x001ea80000300a00 */
[----:B------:R-:W3:Y:S02]  /*39ec0*/  LDL.LU.64 R20, [R1+0x3768] ;  /* 0x0037680001147983 */ /* 0x000ee40000300a00 */
[C---:B---3--:R-:W-:Y:S06]  /*39ed0*/  HMMA.16816.F32 R16, R4.reuse, R20, R16 ;  /* 0x000000140410723c */ /* 0x048fec0000001810 */
[----:B--2---:R-:W-:-:S15]  /*39ee0*/  HMMA.16816.F32 R8, R4, R22, R8 ;  /* 0x000000160408723c */ /* 0x004fde0000001808 */
[----:B------:R-:W-:-:S02]  /*39ef0*/  NOP ;  /* 0x0000000000007918 */ /* 0x000fc40000000000 */
[----:B------:R0:W-:Y:S04]  /*39f00*/  STL.64 [R1+0x8b0], R16 ;  /* 0x0008b01001007387 */ /* 0x0001e80000100a00 */
[----:B------:R-:W-:Y:S04]  /*39f10*/  STL.64 [R1+0x8b8], R18 ;  /* 0x0008b81201007387 */ /* 0x000fe80000100a00 */
[----:B0-----:R-:W2:Y:S04]  /*39f20*/  LDL.LU R16, [R1+0x1e6c] ;  /* 0x001e6c0001107983 */ /* 0x001ea80000300800 */
[----:B------:R-:W3:Y:S04]  /*39f30*/  LDL.LU.64 R20, [R1+0x860] ;  /* 0x0008600001147983 */ /* 0x000ee80000300a00 */
[----:B------:R-:W3:Y:S04]  /*39f40*/  LDL.LU.64 R22, [R1+0x868] ;  /* 0x0008680001167983 */ /* 0x000ee80000300a00 */
[----:B------:R-:W-:Y:S04]  /*39f50*/  STL.64 [R1+0x8a0], R8 ;  /* 0x0008a00801007387 */ /* 0x000fe80000100a00 */
[----:B------:R0:W-:Y:S04]  /*39f60*/  STL.64 [R1+0x8a8], R10 ;  /* 0x0008a80a01007387 */ /* 0x0001e80000100a00 */
[----:B0-----:R-:W4:Y:S01]  /*39f70*/  LDL R10, [R1+0x8] ;  /* 0x00000800010a7983 */ /* 0x001f220000100800 */
[----:B------:R-:W-:-:S03]  /*39f80*/  IMAD.MOV.U32 R11, RZ, RZ, R0 ;  /* 0x000000ffff0b7224 */ /* 0x000fc600078e0000 */
[----:B------:R-:W3:Y:S04]  /*39f90*/  LDL.LU R0, [R1+0x3760] ;  /* 0x0037600001007983 */ /* 0x000ee80000300800 */
[----:B----4-:R0:W-:Y:S04]  /*39fa0*/  STL.64 [R1+0x3728], R10 ;  /* 0x0037280a01007387 */ /* 0x0101e80000100a00 */
[----:B------:R-:W4:Y:S04]  /*39fb0*/  LDL.LU.64 R8, [R1+0x890] ;  /* 0x0008900001087983 */ /* 0x000f280000300a00 */
[----:B0-----:R-:W4:Y:S02]  /*39fc0*/  LDL.LU.64 R10, [R1+0x898] ;  /* 0x00089800010a7983 */ /* 0x001f240000300a00 */
[----:B----4-:R-:W-:-:S15]  /*39fd0*/  HMMA.16816.F32 R8, R4, R12, R8 ;  /* 0x0000000c0408723c */ /* 0x010fde0000001808 */
[----:B------:R-:W-:-:S08]  /*39fe0*/  NOP ;  /* 0x0000000000007918 */ /* 0x000fd00000000000 */
[----:B------:R0:W-:Y:S04]  /*39ff0*/  STL.64 [R1+0x890], R8 ;  /* 0x0008900801007387 */ /* 0x0001e80000100a00 */
[----:B------:R-:W-:Y:S04]  /*3a000*/  STL.64 [R1+0x898], R10 ;  /* 0x0008980a01007387 */ /* 0x000fe80000100a00 */
[----:B0-----:R-:W4:Y:S04]  /*3a010*/  LDL R8, [R1+0x10] ;  /* 0x0000100001087983 */ /* 0x001f280000100800 */
[----:B------:R-:W4:Y:S04]  /*3a020*/  LDL R9, [R1+0x14] ;  /* 0x0000140001097983 */ /* 0x000f280000100800 */
[----:B----4-:R0:W-:Y:S04]  /*3a030*/  STL.64 [R1+0x3740], R8 ;  /* 0x0037400801007387 */ /* 0x0101e80000100a00 */
[----:B0-----:R-:W4:Y:S04]  /*3a040*/  LDL.LU.64 R8, [R1+0x870] ;  /* 0x0008700001087983 */ /* 0x001f280000300a00 */
[----:B------:R-:W4:Y:S04]  /*3a050*/  LDL.LU.64 R10, [R1+0x878] ;  /* 0x00087800010a7983 */ /* 0x000f280000300a00 */
[----:B------:R-:W2:Y:S04]  /*3a060*/  LDL.LU R17, [R1+0x1e74] ;  /* 0x001e740001117983 */ /* 0x000ea80000300800 */
[----:B--2---:R0:W-:Y:S04]  /*3a070*/  STL.64 [R1+0x36e8], R16 ;  /* 0x0036e81001007387 */ /* 0x0041e80000100a00 */
[----:B0-----:R-:W2:Y:S04]  /*3a080*/  LDL.LU.64 R16, [R1+0x880] ;  /* 0x0008800001107983 */ /* 0x001ea80000300a00 */
[----:B------:R-:W2:Y:S02]  /*3a090*/  LDL.LU.64 R18, [R1+0x888] ;  /* 0x0008880001127983 */ /* 0x000ea40000300a00 */
[----:B--2---:R-:W-:Y:S02]  /*3a0a0*/  HMMA.16816.F32 R16, R4, R14, R16 ;  /* 0x0000000e0410723c */ /* 0x004fe40000001810 */
[----:B------:R-:W2:-:S15]  /*3a0b0*/  LDL R14, [R1+0x20] ;  /* 0x00002000010e7983 */ /* 0x000e9e0000100800 */
[----:B------:R-:W-:-:S06]  /*3a0c0*/  NOP ;  /* 0x0000000000007918 */ /* 0x000fcc0000000000 */
[----:B------:R-:W-:Y:S04]  /*3a0d0*/  STL.64 [R1+0x880], R16 ;  /* 0x0008801001007387 */ /* 0x000fe80000100a00 */
[----:B------:R4:W-:Y:S04]  /*3a0e0*/  STL.64 [R1+0x888], R18 ;  /* 0x0008881201007387 */ /* 0x0009e80000100a00 */
[----:B------:R-:W2:Y:S01]  /*3a0f0*/  LDL R15, [R1+0x24] ;  /* 0x00002400010f7983 */ /* 0x000ea20000100800 */
[----:B----4-:R-:W-:Y:S03]  /*3a100*/  HMMA.16816.F32 R16, R4, R24, R8 ;  /* 0x000000180410723c */ /* 0x010fe60000001808 */
[----:B------:R-:W4:-:S15]  /*3a110*/  LDL R10, [R1+0x18] ;  /* 0x00001800010a7983 */ /* 0x000f1e0000100800 */
[----:B------:R-:W-:-:S05]  /*3a120*/  NOP ;  /* 0x0000000000007918 */ /* 0x000fca0000000000 */
[----:B------:R-:W-:Y:S04]  /*3a130*/  STL.64 [R1+0x870], R16 ;  /* 0x0008701001007387 */ /* 0x000fe80000100a00 */
[----:B------:R3:W-:Y:S02]  /*3a140*/  STL.64 [R1+0x878], R18 ;  /* 0x0008781201007387 */ /* 0x0007e40000100a00 */
[----:B---3--:R-:W-:Y:S01]  /*3a150*/  HMMA.16816.F32 R16, R4, R26, R20 ;  /* 0x0000001a0410723c */ /* 0x008fe20000001814 */
[----:B------:R-:W-:-:S05]  /*3a160*/  IMAD.MOV.U32 R11, RZ, RZ, R0 ;  /* 0x000000ffff0b7224 */ /* 0x000fca00078e0000 */
[----:B------:R-:W-:Y:S01]  /*3a170*/  IMAD.MOV.U32 R0, RZ, RZ, R27 ;  /* 0x000000ffff007224 */ /* 0x000fe200078e001b */
[----:B----4-:R0:W-:Y:S04]  /*3a180*/  STL.64 [R1+0x3758], R10 ;  /* 0x0037580a01007387 */ /* 0x0101e80000100a00 */
[----:B------:R-:W2:-:S12]  /*3a190*/  LDL.LU.64 R8, [R1+0x850] ;  /* 0x0008500001087983 */ /* 0x000e980000300a00 */
[----:B------:R-:W-:Y:S04]  /*3a1a0*/  STL.64 [R1+0x860], R16 ;  /* 0x0008601001007387 */ /* 0x000fe80000100a00 */
[----:B------:R-:W-:Y:S04]  /*3a1b0*/  STL.64 [R1+0x868], R18 ;  /* 0x0008681201007387 */ /* 0x000fe80000100a00 */
[----:B0-----:R-:W2:Y:S04]  /*3a1c0*/  LDL.LU.64 R10, [R1+0x858] ;  /* 0x00085800010a7983 */ /* 0x001ea80000300a00 */
[----:B------:R-:W3:Y:S04]  /*3a1d0*/  LDL.LU.64 R24, [R1+0x800] ;  /* 0x0008000001187983 */ /* 0x000ee80000300a00 */
[----:B------:R-:W4:Y:S04]  /*3a1e0*/  LDL.LU.64 R26, [R1+0x808] ;  /* 0x00080800011a7983 */ /* 0x000f280000300a00 */
[----:B----4-:R0:W-:Y:S04]  /*3a1f0*/  STL.64 [R1+0x3708], R26 ;  /* 0x0037081a01007387 */ /* 0x0101e80000100a00 */
[----:B0-----:R-:W4:Y:S04]  /*3a200*/  LDL R26, [R1] ;  /* 0x00000000011a7983 */ /* 0x001f280000100800 */
[----:B------:R-:W4:Y:S04]  /*3a210*/  LDL R27, [R1+0x4] ;  /* 0x00000400011b7983 */ /* 0x000f280000100800 */
[----:B---3--:R0:W-:Y:S04]  /*3a220*/  STL.64 [R1+0x3700], R24 ;  /* 0x0037001801007387 */ /* 0x0081e80000100a00 */
[----:B----4-:R1:W-:Y:S04]  /*3a230*/  STL.64 [R1+0x3720], R26 ;  /* 0x0037201a01007387 */ /* 0x0103e80000100a00 */
[----:B0-----:R-:W3:Y:S04]  /*3a240*/  LDL.LU.64 R24, [R1+0x820] ;  /* 0x0008200001187983 */ /* 0x001ee80000300a00 */
[----:B-1----:R-:W4:Y:S04]  /*3a250*/  LDL.LU.64 R26, [R1+0x828] ;  /* 0x00082800011a7983 */ /* 0x002f280000300a00 */
[----:B----4-:R-:W-:Y:S04]  /*3a260*/  STL.64 [R1+0x3738], R26 ;  /* 0x0037381a01007387 */ /* 0x010fe80000100a00 */
[----:B---3--:R0:W-:Y:S04]  /*3a270*/  STL.64 [R1+0x3730], R24 ;  /* 0x0037301801007387 */ /* 0x0081e80000100a00 */
[----:B0-----:R-:W3:Y:S04]  /*3a280*/  LDL.LU.64 R24, [R1+0x830] ;  /* 0x0008300001187983 */ /* 0x001ee80000300a00 */
        /* <DEDUP_REMOVED lines=11> */
[----:B------:R-:W2:Y:S04]  /*3a340*/  LDL.LU.64 R18, [R1+0x818] ;  /* 0x0008180001127983 */ /* 0x000ea80000300a00 */
[----:B------:R-:W3:Y:S04]  /*3a350*/  LDL.LU.64 R20, [R1+0x7e0] ;  /* 0x0007e00001147983 */ /* 0x000ee80000300a00 */
[----:B------:R-:W3:Y:S04]  /*3a360*/  LDL.LU.64 R22, [R1+0x7e8] ;  /* 0x0007e80001167983 */ /* 0x000ee80000300a00 */
[----:B------:R-:W4:Y:S04]  /*3a370*/  LDL.LU.64 R10, [R1+0x3758] ;  /* 0x00375800010a7983 */ /* 0x000f280000300a00 */
[----:B------:R0:W-:Y:S04]  /*3a380*/  STL.64 [R1+0x850], R12 ;  /* 0x0008500c01007387 */ /* 0x0001e80000100a00 */
[----:B------:R1:W-:Y:S04]  /*3a390*/  STL.64 [R1+0x858], R14 ;  /* 0x0008580e01007387 */ /* 0x0003e80000100a00 */
[----:B0-----:R-:W2:Y:S04]  /*3a3a0*/  LDL.LU.64 R12, [R1+0x7c0] ;  /* 0x0007c000010c7983 */ /* 0x001ea80000300a00 */
[----:B-1----:R-:W3:Y:S01]  /*3a3b0*/  LDL.LU.64 R14, [R1+0x7c8] ;  /* 0x0007c800010e7983 */ /* 0x002ee20000300a00 */
[C---:B----4-:R-:W-:Y:S03]  /*3a3c0*/  HMMA.16816.F32 R8, R4.reuse, R10, R24 ;  /* 0x0000000a0408723c */ /* 0x050fe60000001818 */
[----:B---3--:R-:W-:Y:S04]  /*3a3d0*/  STL.64 [R1+0x36d0], R14 ;  /* 0x0036d00e01007387 */ /* 0x008fe80000100a00 */
[----:B--2---:R0:W-:Y:S04]  /*3a3e0*/  STL.64 [R1+0x36c8], R12 ;  /* 0x0036c80c01007387 */ /* 0x0041e80000100a00 */
[----:B0-----:R-:W2:Y:S04]  /*3a3f0*/  LDL.LU.64 R12, [R1+0x7d0] ;  /* 0x0007d000010c7983 */ /* 0x001ea80000300a00 */
[----:B------:R-:W2:Y:S04]  /*3a400*/  LDL.LU.64 R14, [R1+0x7d8] ;  /* 0x0007d800010e7983 */ /* 0x000ea80000300a00 */
        /* <DEDUP_REMOVED lines=13> */
[----:B------:R-:W3:-:S15]  /*3a4e0*/  LDL.LU.64 R26, [R1+0x3720] ;  /* 0x00372000011a7983 */ /* 0x000ede0000300a00 */
[----:B------:R-:W-:-:S06]  /*3a4f0*/  NOP ;  /* 0x0000000000007918 */ /* 0x000fcc0000000000 */
[----:B------:R0:W-:Y:S04]  /*3a500*/  STL.64 [R1+0x820], R8 ;  /* 0x0008200801007387 */ /* 0x0001e80000100a00 */
[----:B------:R1:W-:Y:S04]  /*3a510*/  STL.64 [R1+0x828], R10 ;  /* 0x0008280a01007387 */ /* 0x0003e80000100a00 */
[----:B0-----:R-:W4:Y:S04]  /*3a520*/  LDL.LU.64 R8, [R1+0x7b0] ;  /* 0x0007b00001087983 */ /* 0x001f280000300a00 */
[----:B-1----:R-:W4:Y:S01]  /*3a530*/  LDL.LU.64 R10, [R1+0x7b8] ;  /* 0x0007b800010a7983 */ /* 0x002f220000300a00 */
        /* <DEDUP_REMOVED lines=13> */
[----:B------:R-:W2:Y:S01]  /*3a610*/  LDL.LU.64 R24, [R1+0x36f0] ;  /* 0x0036f00001187983 */ /* 0x000ea20000300a00 */
        /* <DEDUP_REMOVED lines=10> */
[----:B------:R-:W2:Y:S04]  /*3a6c0*/  LDL.LU R18, [R1+0x1e7c] ;  /* 0x001e7c0001127983 */ /* 0x000ea80000300800 */
[----:B------:R-:W2:Y:S04]  /*3a6d0*/  LDL.LU R19, [R1+0x1e84] ;  /* 0x001e840001137983 */ /* 0x000ea80000300800 */
[----:B------:R0:W-:Y:S04]  /*3a6e0*/  STL.64 [R1+0x3568], R26 ;  /* 0x0035681a01007387 */ /* 0x0001e80000100a00 */
[----:B0-----:R-:W2:Y:S04]  /*3a6f0*/  LDL.LU R27, [R1+0x1e70] ;  /* 0x001e7000011b7983 */ /* 0x001ea80000300800 */
[----:B------:R0:W-:Y:S04]  /*3a700*/  STL.64 [R1+0x3560], R24 ;  /* 0x0035601801007387 */ /* 0x0001e80000100a00 */
[----:B0-----:R-:W2:Y:S01]  /*3a710*/  LDL.LU R25, [R1+0x1e78] ;  /* 0x001e780001197983 */ /* 0x001ea20000300800 */
[----:B---3--:R-:W-:-:S15]  /*3a720*/  HMMA.16816.F32 R12, R4, R22, R12 ;  /* 0x00000016040c723c */ /* 0x008fde000000180c */
[----:B------:R-:W-:-:S08]  /*3a730*/  NOP ;  /* 0x0000000000007918 */ /* 0x000fd00000000000 */
        /* <DEDUP_REMOVED lines=8> */
[----:B0-----:R-:W3:Y:S04]  /*3a7c0*/  LDL.LU.64 R14, [R1+0x36c0] ;  /* 0x0036c000010e7983 */ /* 0x001ee80000300a00 */
[----:B------:R-:W4:Y:S04]  /*3a7d0*/  LDL.LU.64 R12, [R1+0x36b8] ;  /* 0x0036b800010c7983 */ /* 0x000f280000300a00 */
[----:B------:R-:W-:Y:S04]  /*3a7e0*/  STL.64 [R1+0x3548], R22 ;  /* 0x0035481601007387 */ /* 0x000fe80000100a00 */
[----:B------:R0:W-:Y:S04]  /*3a7f0*/  STL.64 [R1+0x3540], R20 ;  /* 0x0035401401007387 */ /* 0x0001e80000100a00 */
[----:B0-----:R-:W4:Y:S04]  /*3a800*/  LDL.LU.64 R20, [R1+0x7a0] ;  /* 0x0007a00001147983 */ /* 0x001f280000300a00 */
[----:B------:R-:W4:Y:S01]  /*3a810*/  LDL.LU.64 R22, [R1+0x7a8] ;  /* 0x0007a80001167983 */ /* 0x000f220000300a00 */
[C---:B---3--:R-:W-:Y:S06]  /*3a820*/  HMMA.16816.F32 R8, R4.reuse, R14, R8 ;  /* 0x0000000e0408723c */ /* 0x048fec0000001808 */
[----:B----4-:R-:W-:-:S15]  /*3a830*/  HMMA.16816.F32 R20, R4, R12, R20 ;  /* 0x0000000c0414723c */ /* 0x010fde0000001814 */
[----:B------:R-:W-:-:S02]  /*3a840*/  NOP ;  /* 0x0000000000007918 */ /* 0x000fc40000000000 */
[----:B------:R-:W-:Y:S04]  /*3a850*/  STL.64 [R1+0x7b0], R8 ;  /* 0x0007b00801007387 */ /* 0x000fe80000100a00 */
[----:B------:R0:W-:Y:S04]  /*3a860*/  STL.64 [R1+0x7b8], R10 ;  /* 0x0007b80a01007387 */ /* 0x0001e80000100a00 */
[----:B0-----:R-:W3:Y:S04]  /*3a870*/  LDL.LU.64 R10, [R1+0x36b0] ;  /* 0x0036b000010a7983 */ /* 0x001ee80000300a00 */
[----:B------:R-:W4:Y:S04]  /*3a880*/  LDL.LU.64 R8, [R1+0x36a8] ;  /* 0x0036a80001087983 */ /* 0x000f280000300a00 */
[----:B------:R0:W-:Y:S04]  /*3a890*/  STL.64 [R1+0x3528], R14 ;  /* 0x0035280e01007387 */ /* 0x0001e80000100a00 */
[----:B0-----:R-:W4:Y:S04]  /*3a8a0*/  LDL.LU R14, [R1+0x1e80] ;  /* 0x001e8000010e7983 */ /* 0x001f280000300800 */
[----:B------:R-:W-:Y:S04]  /*3a8b0*/  STL.64 [R1+0x7a0], R20 ;  /* 0x0007a01401007387 */ /* 0x000fe80000100a00 */
[----:B------:R0:W-:Y:S04]  /*3a8c0*/  STL.64 [R1+0x7a8], R22 ;  /* 0x0007a81601007387 */ /* 0x0001e80000100a00 */
[----:B------:R-:W4:Y:S04]  /*3a8d0*/  LDL.LU R15, [R1+0x1e88] ;  /* 0x001e8800010f7983 */ /* 0x000f280000300800 */
[----:B------:R4:W-:Y:S04]  /*3a8e0*/  STL.64 [R1+0x3520], R12 ;  /* 0x0035200c01007387 */ /* 0x0009e80000100a00 */
[----:B0-----:R-:W3:Y:S01]  /*3a8f0*/  LDL.LU.64 R22, [R1+0x78] ;  /* 0x0000780001167983 */ /* 0x001ee20000300a00 */
[----:B--2---:R-:W-:-:S02]  /*3a900*/  IMAD R16, R16, 0x100, R27 ;  /* 0x0000010010107824 */ /* 0x004fc400078e021b */
[----:B------:R-:W-:Y:S02]  /*3a910*/  IMAD.MOV.U32 R20, RZ, RZ, R2 ;  /* 0x000000ffff147224 */ /* 0x000fe400078e0002 */
[----:B------:R-:W-:Y:S01]  /*3a920*/  IMAD R17, R17, 0x100, R25 ;  /* 0x0000010011117824 */ /* 0x000fe200078e0219 */
[----:B---3--:R-:W-:Y:S04]  /*3a930*/  STL.64 [R1+0x3608], R22 ;  /* 0x0036081601007387 */ /* 0x008fe80000100a00 */
[----:B------:R-:W2:Y:S01]  /*3a940*/  LDL.LU.64 R26, [R1+0x68] ;  /* 0x00006800011a7983 */ /* 0x000ea20000300a00 */
[----:B------:R-:W-:-:S03]  /*3a950*/  IMAD.MOV.U32 R21, RZ, RZ, R10 ;  /* 0x000000ffff157224 */ /* 0x000fc600078e000a */
[----:B------:R-:W3:Y:S04]  /*3a960*/  LDL.LU R2, [R1+0x36a4] ;  /* 0x0036a40001027983 */ /* 0x000ee80000300800 */
[----:B------:R-:W3:Y:S04]  /*3a970*/  LDL.LU R10, [R1+0x36a0] ;  /* 0x0036a000010a7983 */ /* 0x000ee80000300800 */
[----:B------:R0:W-:Y:S01]  /*3a980*/  STL.64 [R1+0x3620], R20 ;  /* 0x0036201401007387 */ /* 0x0001e20000100a00 */
[----:B------:R-:W-:Y:S02]  /*3a990*/  IMAD.MOV.U32 R24, RZ, RZ, R11 ;  /* 0x000000ffff187224 */ /* 0x000fe400078e000b */
[----:B------:R-:W-:-:S02]  /*3a9a0*/  IMAD.MOV.U32 R25, RZ, RZ, R3 ;  /* 0x000000ffff197224 */ /* 0x000fc400078e0003 */
[----:B----4-:R-:W-:Y:S02]  /*3a9b0*/  IMAD.MOV.U32 R12, RZ, RZ, R8 ;  /* 0x000000ffff0c7224 */ /* 0x010fe400078e0008 */
[----:B------:R-:W-:Y:S01]  /*3a9c0*/  IMAD.MOV.U32 R13, RZ, RZ, R9 ;  /* 0x000000ffff0d7224 */ /* 0x000fe200078e0009 */
[----:B0-----:R-:W4:Y:S04]  /*3a9d0*/  LDL.LU.64 R20, [R1+0x1120] ;  /* 0x0011200001147983 */ /* 0x001f280000300a00 */
[----:B------:R-:W4:Y:S04]  /*3a9e0*/  LDL.LU.64 R22, [R1+0x1128] ;  /* 0x0011280001167983 */ /* 0x000f280000300a00 */
[----:B------:R-:W4:Y:S04]  /*3a9f0*/  LDL.LU R11, [R1+0x369c] ;  /* 0x00369c00010b7983 */ /* 0x000f280000300800 */
[----:B------:R-:W4:Y:S04]  /*3aa00*/  LDL.LU R3, [R1+0x3698] ;  /* 0x0036980001037983 */ /* 0x000f280000300800 */
[----:B------:R-:W4:Y:S04]  /*3aa10*/  LDL.LU R8, [R1+0x3694] ;  /* 0x0036940001087983 */ /* 0x000f280000300800 */
[----:B------:R-:W4:Y:S04]  /*3aa20*/  LDL.LU R9, [R1+0x3690] ;  /* 0x0036900001097983 */ /* 0x000f280000300800 */
[----:B--2---:R-:W-:Y:S04]  /*3aa30*/  STL.64 [R1+0x3600], R26 ;  /* 0x0036001a01007387 */ /* 0x004fe80000100a00 */
[----:B------:R0:W-:Y:S04]  /*3aa40*/  STL.64 [R1+0x35f8], R24 ;  /* 0x0035f81801007387 */ /* 0x0001e80000100a00 */
[----:B0-----:R-:W2:Y:S04]  /*3aa50*/  LDL.LU.64 R24, [R1+0x790] ;  /* 0x0007900001187983 */ /* 0x001ea80000300a00 */
[----:B------:R-:W2:Y:S04]  /*3aa60*/  LDL.LU.64 R26, [R1+0x798] ;  /* 0x00079800011a7983 */ /* 0x000ea80000300a00 */
[----:B---3--:R-:W-:Y:S04]  /*3aa70*/  STL [R1+0x34fc], R10 ;  /* 0x0034fc0a01007387 */ /* 0x008fe80000100800 */
[----:B----4-:R-:W-:Y:S01]  /*3aa80*/  STL [R1+0x34f8], R11 ;  /* 0x0034f80b01007387 */ /* 0x010fe20000100800 */
[----:B--2---:R-:W-:-:S15]  /*3aa90*/  HMMA.16816.F32 R24, R4, R10, R24 ;  /* 0x0000000a0418723c */ /* 0x004fde0000001818 */
[----:B------:R-:W-:-:S08]  /*3aaa0*/  NOP ;  /* 0x0000000000007918 */ /* 0x000fd00000000000 */
[----:B------:R-:W-:Y:S04]  /*3aab0*/  STL.64 [R1+0x790], R24 ;  /* 0x0007901801007387 */ /* 0x000fe80000100a00 */
[----:B------:R0:W-:Y:S02]  /*3aac0*/  STL.64 [R1+0x798], R26 ;  /* 0x0007981a01007387 */ /* 0x0001e40000100a00 */
[----:B0-----:R-:W-:Y:S02]  /*3aad0*/  HMMA.16816.F32 R24, R4, R8, R20 ;  /* 0x000000080418723c */ /* 0x001fe40000001814 */
[----:B------:R-:W2:Y:S04]  /*3aae0*/  LDL.LU.64 R20, [R1+0x740] ;  /* 0x0007400001147983 */ /* 0x000ea80000300a00 */
[----:B------:R-:W3:-:S15]  /*3aaf0*/  LDL.LU.64 R22, [R1+0x748] ;  /* 0x0007480001167983 */ /* 0x000ede0000300a00 */
[----:B------:R-:W-:-:S02]  /*3ab00*/  NOP ;  /* 0x0000000000007918 */ /* 0x000fc40000000000 */
[----:B------:R-:W-:Y:S04]  /*3ab10*/  STL.64 [R1+0x1120], R24 ;  /* 0x0011201801007387 */ /* 0x000fe80000100a00 */
[----:B------:R-:W-:Y:S04]  /*3ab20*/  STL.64 [R1+0x1128], R26 ;  /* 0x0011281a01007387 */ /* 0x000fe80000100a00 */
[----:B---3--:R0:W-:Y:S02]  /*3ab30*/  STL.64 [R1+0x3630], R22 ;  /* 0x0036301601007387 */ /* 0x0081e40000100a00 */
[----:B0-----:R-:W-:-:S02]  /*3ab40*/  IMAD.MOV.U32 R22, RZ, RZ, R3 ;  /* 0x000000ffff167224 */ /* 0x001fc400078e0003 */
[----:B------:R-:W-:Y:S01]  /*3ab50*/  IMAD.MOV.U32 R23, RZ, RZ, R2 ;  /* 0x000000ffff177224 */ /* 0x000fe200078e0002 */
[----:B------:R-:W3:Y:S04]  /*3ab60*/  LDL.LU R3, [R1+0x368c] ;  /* 0x00368c0001037983 */ /* 0x000ee80000300800 */
[----:B------:R-:W4:Y:S04]  /*3ab70*/  LDL.LU R2, [R1+0x3688] ;  /* 0x0036880001027983 */ /* 0x000f280000300800 */
[----:B--2---:R0:W-:Y:S04]  /*3ab80*/  STL.64 [R1+0x3628], R20 ;  /* 0x0036281401007387 */ /* 0x0041e80000100a00 */
[----:B0-----:R-:W2:Y:S04]  /*3ab90*/  LDL R20, [R1+0x98] ;  /* 0x0000980001147983 */ /* 0x001ea80000100800 */
[----:B------:R-:W2:Y:S01]  /*3aba0*/  LDL R21, [R1+0x9c] ;  /* 0x00009c0001157983 */ /* 0x000ea20000100800 */
[----:B------:R-:W-:-:S02]  /*3abb0*/  IMAD R18, R18, 0x100, R14 ;  /* 0x0000010012127824 */ /* 0x000fc400078e020e */
[----:B------:R-:W-:Y:S01]  /*3abc0*/  IMAD R19, R19, 0x100, R15 ;  /* 0x0000010013137824 */ /* 0x000fe200078e020f */
[----:B------:R-:W2:Y:S04]  /*3abd0*/  LDL R14, [R1+0xa8] ;  /* 0x0000a800010e7983 */ /* 0x000ea80000100800 */
[----:B------:R-:W2:Y:S04]  /*3abe0*/  LDL R15, [R1+0xac] ;  /* 0x0000ac00010f7983 */ /* 0x000ea80000100800 */
[----:B------:R3:W-:Y:S02]  /*3abf0*/  STL.64 [R1+0x3648], R22 ;  /* 0x0036481601007387 */ /* 0x0007e40000100a00 */
[----:B---3--:R-:W-:-:S02]  /*3ac00*/  IMAD.MOV.U32 R23, RZ, RZ, R3 ;  /* 0x000000ffff177224 */ /* 0x008fc400078e0003 */
[----:B----4-:R-:W-:Y:S02]  /*3ac10*/  IMAD.MOV.U32 R22, RZ, RZ, R2 ;  /* 0x000000ffff167224 */ /* 0x010fe400078e0002 */
[----:B------:R-:W3:Y:S04]  /*3ac20*/  LDL.LU R2, [R1+0x3684] ;  /* 0x0036840001027983 */ /* 0x000ee80000300800 */
[----:B------:R-:W3:Y:S04]  /*3ac30*/  LDL.LU R3, [R1+0x3680] ;  /* 0x0036800001037983 */ /* 0x000ee80000300800 */
[----:B--2---:R0:W-:Y:S04]  /*3ac40*/  STL.64 [R1+0x3660], R20 ;  /* 0x0036601401007387 */ /* 0x0041e80000100a00 */
[----:B------:R1:W-:Y:S04]  /*3ac50*/  STL.64 [R1+0x3678], R22 ;  /* 0x0036781601007387 */ /* 0x0003e80000100a00 */
[----:B0-----:R-:W2:Y:S04]  /*3ac60*/  LDL.LU.64 R20, [R1+0x780] ;  /* 0x0007800001147983 */ /* 0x001ea80000300a00 */
[----:B-1----:R-:W2:Y:S04]  /*3ac70*/  LDL.LU.64 R22, [R1+0x788] ;  /* 0x0007880001167983 */ /* 0x002ea80000300a00 */
[----:B------:R-:W4:Y:S04]  /*3ac80*/  LDL.LU.64 R24, [R1+0x720] ;  /* 0x0007200001187983 */ /* 0x000f280000300a00 */
[----:B------:R-:W3:Y:S04]  /*3ac90*/  LDL.LU.64 R26, [R1+0x728] ;  /* 0x00072800011a7983 */ /* 0x000ee80000300a00 */
[----:B---3--:R-:W-:Y:S04]  /*3aca0*/  STL.64 [R1+0x3618], R26 ;  /* 0x0036181a01007387 */ /* 0x008fe80000100a00 */
[----:B----4-:R0:W-:Y:S04]  /*3acb0*/  STL.64 [R1+0x3610], R24 ;  /* 0x0036101801007387 */ /* 0x0101e80000100a00 */
        /* <DEDUP_REMOVED lines=14> */
[----:B------:R-:W-:Y:S04]  /*3ada0*/  STL [R1+0x34ec], R8 ;  /* 0x0034ec0801007387 */ /* 0x000fe80000100800 */
[----:B------:R0:W-:Y:S04]  /*3adb0*/  STL [R1+0x34e8], R9 ;  /* 0x0034e80901007387 */ /* 0x0001e80000100800 */
[----:B0-----:R-:W4:Y:S04]  /*3adc0*/  LDL.LU.64 R8, [R1+0x1110] ;  /* 0x0011100001087983 */ /* 0x001f280000300a00 */
[----:B------:R-:W4:Y:S02]  /*3add0*/  LDL.LU.64 R10, [R1+0x1118] ;  /* 0x00111800010a7983 */ /* 0x000f240000300a00 */
[C---:B----4-:R-:W-:Y:S06]  /*3ade0*/  HMMA.16816.F32 R8, R4.reuse, R2, R8 ;  /* 0x000000020408723c */ /* 0x050fec0000001808 */
[----:B--2---:R-:W-:-:S15]  /*3adf0*/  HMMA.16816.F32 R4, R4, R14, R20 ;  /* 0x0000000e0404723c */ /* 0x004fde0000001814 */
[----:B------:R-:W-:-:S02]  /*3ae00*/  NOP ;  /* 0x0000000000007918 */ /* 0x000fc40000000000 */
[----:B------:R0:W-:Y:S04]  /*3ae10*/  STL.64 [R1+0x1110], R8 ;  /* 0x0011100801007387 */ /* 0x0001e80000100a00 */
[----:B------:R1:W-:Y:S04]  /*3ae20*/  STL.64 [R1+0x1118], R10 ;  /* 0x0011180a01007387 */ /* 0x0003e80000100a00 */
[----:B0-----:R-:W2:Y:S04]  /*3ae30*/  LDL.LU.64 R8, [R1+0x700] ;  /* 0x0007000001087983 */ /* 0x001ea80000300a00 */
[----:B-1----:R-:W2:Y:S04]  /*3ae40*/  LDL.LU.64 R10, [R1+0x708] ;  /* 0x00070800010a7983 */ /* 0x002ea80000300a00 */
[----:B------:R-:W-:Y:S04]  /*3ae50*/  STL [R1+0x34e4], R2 ;  /* 0x0034e40201007387 */ /* 0x000fe80000100800 */
[----:B------:R-:W-:Y:S04]  /*3ae60*/  STL [R1+0x34e0], R3 ;  /* 0x0034e00301007387 */ /* 0x000fe80000100800 */
[----:B------:R-:W3:Y:S01]  /*3ae70*/  LDL.LU.64 R22, [R1+0x3678] ;  /* 0x0036780001167983 */ /* 0x000ee20000300a00 */
[----:B------:R-:W-:-:S02]  /*3ae80*/  F2FP.F16.E5M2.UNPACK_B R16, R16 ;  /* 0x00000010ff10723e */ /* 0x000fc400020004ff */
[----:B------:R-:W-:Y:S02]  /*3ae90*/  F2FP.F16.E5M2.UNPACK_B R17, R17 ;  /* 0x00000011ff11723e */ /* 0x000fe400020004ff */
[----:B------:R-:W-:Y:S02]  /*3aea0*/  F2FP.F16.E5M2.UNPACK_B R18, R18 ;  /* 0x00000012ff12723e */ /* 0x000fe400020004ff */
[----:B------:R-:W-:Y:S01]  /*3aeb0*/  F2FP.F16.E5M2.UNPACK_B R19, R19 ;  /* 0x00000013ff13723e */ /* 0x000fe200020004ff */
[----:B------:R0:W-:Y:S04]  /*3aec0*/  STL.64 [R1+0x780], R4 ;  /* 0x0007800401007387 */ /* 0x0001e80000100a00 */
[----:B------:R1:W-:Y:S04]  /*3aed0*/  STL.64 [R1+0x788], R6 ;  /* 0x0007880601007387 */ /* 0x0003e80000100a00 */
[----:B0-----:R-:W4:Y:S04]  /*3aee0*/  LDL.LU.64 R4, [R1+0x710] ;  /* 0x0007100001047983 */ /* 0x001f280000300a00 */
[----:B-1----:R-:W4:Y:S04]  /*3aef0*/  LDL.LU.64 R6, [R1+0x718] ;  /* 0x0007180001067983 */ /* 0x002f280000300a00 */
        /* <DEDUP_REMOVED lines=22> */
[----:B------:R-:W4:Y:S02]  /*3b060*/  LDL.LU.64 R20, [R1+0x3628] ;  /* 0x0036280001147983 */ /* 0x000f240000300a00 */
[----:B----4-:R-:W-:-:S15]  /*3b070*/  HMMA.16816.F32 R20, R16, R12, R20 ;  /* 0x0000000c1014723c */ /* 0x010fde0000001814 */
[----:B------:R-:W-:-:S08]  /*3b080*/  NOP ;  /* 0x0000000000007918 */ /* 0x000fd00000000000 */
        /* <DEDUP_REMOVED lines=10> */
[----:B---3--:R-:W-:-:S15]  /*3b130*/  HMMA.16816.F32 R24, R16, R22, R24 ;  /* 0x000000161018723c */ /* 0x008fde0000001818 */
[----:B------:R-:W-:-:S08]  /*3b140*/  NOP ;  /* 0x0000000000007918 */ /* 0x000fd00000000000 */
[----:B------:R-:W-:Y:S04]  /*3b150*/  STL.64 [R1+0x720], R24 ;  /* 0x0007201801007387 */ /* 0x000fe80000100a00 */
[----:B------:R0:W-:Y:S04]  /*3b160*/  STL.64 [R1+0x728], R26 ;  /* 0x0007281a01007387 */ /* 0x0001e80000100a00 */
[----:B0-----:R-:W2:Y:S04]  /*3b170*/  LDL.LU.64 R26, [R1+0x3600] ;  /* 0x00360000011a7983 */ /* 0x001ea80000300a00 */
[----:B------:R-:W3:Y:S01]  /*3b180*/  LDL.LU.64 R24, [R1+0x35f8] ;  /* 0x0035f80001187983 */ /* 0x000ee20000300a00 */
[----:B------:R-:W-:-:S02]  /*3b190*/  IMAD.MOV.U32 R3, RZ, RZ, R23 ;  /* 0x000000ffff037224 */ /* 0x000fc400078e0017 */
[----:B------:R-:W-:Y:S01]  /*3b1a0*/  IMAD.MOV.U32 R2, RZ, RZ, R22 ;  /* 0x000000ffff027224 */ /* 0x000fe200078e0016 */
[----:B------:R-:W4:Y:S04]  /*3b1b0*/  LDL.LU.64 R20, [R1+0x50] ;  /* 0x0000500001147983 */ /* 0x000f280000300a00 */
[----:B------:R-:W-:Y:S04]  /*3b1c0*/  STL [R1+0x34f4], R3 ;  /* 0x0034f40301007387 */ /* 0x000fe80000100800 */
[----:B------:R-:W-:Y:S01]  /*3b1d0*/  STL [R1+0x34f0], R2 ;  /* 0x0034f00201007387 */ /* 0x000fe20000100800 */
[----:B---3--:R-:W-:-:S15]  /*3b1e0*/  HMMA.16816.F32 R4, R16, R24, R4 ;  /* 0x000000181004723c */ /* 0x008fde0000001804 */
[----:B------:R-:W-:-:S08]  /*3b1f0*/  NOP ;  /* 0x0000000000007918 */ /* 0x000fd00000000000 */
[----:B------:R-:W-:Y:S04]  /*3b200*/  STL.64 [R1+0x710], R4 ;  /* 0x0007100401007387 */ /* 0x000fe80000100a00 */
[----:B------:R2:W-:Y:S02]  /*3b210*/  STL.64 [R1+0x718], R6 ;  /* 0x0007180601007387 */ /* 0x0005e40000100a00 */
[----:B--2---:R-:W-:-:S15]  /*3b220*/  HMMA.16816.F32 R4, R16, R26, R8 ;  /* 0x0000001a1004723c */ /* 0x004fde0000001808 */
[----:B------:R-:W-:-:S08]  /*3b230*/  NOP ;  /* 0x0000000000007918 */ /* 0x000fd00000000000 */
[----:B------:R0:W-:Y:S04]  /*3b240*/  STL.64 [R1+0x700], R4 ;  /* 0x0007000401007387 */ /* 0x0001e80000100a00 */
[----:B------:R1:W-:Y:S04]  /*3b250*/  STL.64 [R1+0x708], R6 ;  /* 0x0007080601007387 */ /* 0x0003e80000100a00 */
[----:B0-----:R-:W2:Y:S04]  /*3b260*/  LDL.LU.64 R4, [R1+0x6f0] ;  /* 0x0006f00001047983 */ /* 0x001ea80000300a00 */
[----:B-1----:R-:W2:Y:S04]  /*3b270*/  LDL.LU.64 R6, [R1+0x6f8] ;  /* 0x0006f80001067983 */ /* 0x002ea80000300a00 */
[----:B------:R-:W3:Y:S04]  /*3b280*/  LDL R24, [R1+0x20] ;  /* 0x0000200001187983 */ /* 0x000ee80000100800 */
[----:B------:R-:W3:Y:S04]  /*3b290*/  LDL R25, [R1+0x24] ;  /* 0x0000240001197983 */ /* 0x000ee80000100800 */
[----:B------:R-:W4:Y:S01]  /*3b2a0*/  LDL.LU.64 R22, [R1+0x48] ;  /* 0x0000480001167983 */ /* 0x000f220000300a00 */
[----:B------:R-:W-:-:S02]  /*3b2b0*/  IMAD.MOV.U32 R8, RZ, RZ, R26 ;  /* 0x000000ffff087224 */ /* 0x000fc400078e001a */
[----:B------:R-:W-:Y:S01]  /*3b2c0*/  IMAD.MOV.U32 R9, RZ, RZ, R27 ;  /* 0x000000ffff097224 */ /* 0x000fe200078e001b */
[----:B----4-:R-:W-:Y:S04]  /*3b2d0*/  STL.64 [R1+0x35f0], R22 ;  /* 0x0035f01601007387 */ /* 0x010fe80000100a00 */
[----:B------:R0:W-:Y:S04]  /*3b2e0*/  STL.64 [R1+0x35e8], R20 ;  /* 0x0035e81401007387 */ /* 0x0001e80000100a00 */
[----:B0-----:R-:W4:Y:S04]  /*3b2f0*/  LDL.LU.64 R20, [R1+0x6e0] ;  /* 0x0006e00001147983 */ /* 0x001f280000300a00 */
[----:B------:R-:W4:Y:S04]  /*3b300*/  LDL.LU.64 R22, [R1+0x6e8] ;  /* 0x0006e80001167983 */ /* 0x000f280000300a00 */
[----:B------:R-:W3:Y:S01]  /*3b310*/  LDL.64 R26, [R1+0x18] ;  /* 0x00001800011a7983 */ /* 0x000ee20000100a00 */
[----:B--2---:R-:W-:Y:S03]  /*3b320*/  HMMA.16816.F32 R4, R16, R14, R4 ;  /* 0x0000000e1004723c */ /* 0x004fe60000001804 */
[----:B---3--:R-:W-:Y:S04]  /*3b330*/  STL.64 [R1+0x35b0], R26 ;  /* 0x0035b01a01007387 */ /* 0x008fe80000100a00 */
[----:B------:R0:W-:Y:S04]  /*3b340*/  STL.64 [R1+0x35a8], R24 ;  /* 0x0035a81801007387 */ /* 0x0001e80000100a00 */
[----:B0-----:R-:W2:Y:S04]  /*3b350*/  LDL.LU.64 R24, [R1+0x6d0] ;  /* 0x0006d00001187983 */ /* 0x001ea80000300a00 */
[----:B------:R-:W2:Y:S04]  /*3b360*/  LDL.LU.64 R26, [R1+0x6d8] ;  /* 0x0006d800011a7983 */ /* 0x000ea80000300a00 */
[----:B------:R-:W-:Y:S04]  /*3b370*/  STL [R1+0x3504], R9 ;  /* 0x0035040901007387 */ /* 0x000fe80000100800 */
[----:B------:R0:W-:Y:S04]  /*3b380*/  STL [R1+0x3500], R8 ;  /* 0x0035000801007387 */ /* 0x0001e80000100800 */
[----:B0-----:R-:W4:Y:S04]  /*3b390*/  LDL.LU.64 R8, [R1+0x58] ;  /* 0x0000580001087983 */ /* 0x001f280000300a00 */
[----:B------:R0:W-:Y:S04]  /*3b3a0*/  STL.64 [R1+0x6f0], R4 ;  /* 0x0006f00401007387 */ /* 0x0001e80000100a00 */
[----:B------:R1:W-:Y:S04]  /*3b3b0*/  STL.64 [R1+0x6f8], R6 ;  /* 0x0006f80601007387 */ /* 0x0003e80000100a00 */
[----:B0-----:R-:W3:Y:S01]  /*3b3c0*/  LDL R4, [R1+0x28] ;  /* 0x0000280001047983 */ /* 0x001ee20000100800 */
[----:B------:R-:W-:-:S02]  /*3b3d0*/  IMAD.MOV.U32 R5, RZ, RZ, R0 ;  /* 0x000000ffff057224 */ /* 0x000fc400078e0000 */
[----:B------:R-:W-:Y:S01]  /*3b3e0*/  IMAD.MOV.U32 R2, RZ, RZ, R15 ;  /* 0x000000ffff027224 */ /* 0x000fe200078e000f */
[----:B-1----:R-:W2:Y:S04]  /*3b3f0*/  LDL R6, [R1+0x38] ;  /* 0x0000380001067983 */ /* 0x002ea80000100800 */
[----:B------:R-:W2:Y:S01]  /*3b400*/  LDL R7, [R1+0x3c] ;  /* 0x00003c0001077983 */ /* 0x000ea20000100800 */
[----:B------:R-:W-:-:S03]  /*3b410*/  IMAD.MOV.U32 R3, RZ, RZ, R14 ;  /* 0x000000ffff037224 */ /* 0x000fc600078e000e */
[----:B------:R-:W2:Y:S04]  /*3b420*/  LDL.LU.64 R12, [R1+0x6c0] ;  /* 0x0006c000010c7983 */ /* 0x000ea80000300a00 */
[----:B------:R-:W2:Y:S01]  /*3b430*/  LDL.LU.64 R14, [R1+0x6c8] ;  /* 0x0006c800010e7983 */ /* 0x000ea20000300a00 */
[----:B----4-:R-:W-:Y:S03]  /*3b440*/  HMMA.16816.F32 R20, R16, R8, R20 ;  /* 0x000000081014723c */ /* 0x010fe60000001814 */
[----:B---3--:R0:W-:Y:S04]  /*3b450*/  STL.64 [R1+0x35c8], R4 ;  /* 0x0035c80401007387 */ /* 0x0081e80000100a00 */
[----:B0-----:R-:W3:Y:S04]  /*3b460*/  LDL.64 R4, [R1+0x40] ;  /* 0x0000400001047983 */ /* 0x001ee80000100a00 */
[----:B------:R-:W-:Y:S04]  /*3b470*/  STL [R1+0x350c], R2 ;  /* 0x00350c0201007387 */ /* 0x000fe80000100800 */
[----:B------:R-:W-:Y:S08]  /*3b480*/  STL [R1+0x3508], R3 ;  /* 0x0035080301007387 */ /* 0x000ff00000100800 */
[----:B------:R-:W-:Y:S04]  /*3b490*/  STL.64 [R1+0x6e0], R20 ;  /* 0x0006e01401007387 */ /* 0x000fe80000100a00 */
[----:B------:R0:W-:Y:S04]  /*3b4a0*/  STL.64 [R1+0x6e8], R22 ;  /* 0x0006e81601007387 */ /* 0x0001e80000100a00 */
[----:B0-----:R-:W4:Y:S04]  /*3b4b0*/  LDL.LU.64 R22, [R1+0x35f0] ;  /* 0x0035f00001167983 */ /* 0x001f280000300a00 */
[----:B------:R-:W2:Y:S01]  /*3b4c0*/  LDL.LU.64 R20, [R1+0x35e8] ;  /* 0x0035e80001147983 */ /* 0x000ea20000300a00 */
[----:B------:R-:W-:-:S02]  /*3b4d0*/  IMAD.MOV.U32 R10, RZ, RZ, R8 ;  /* 0x000000ffff0a7224 */ /* 0x000fc400078e0008 */
[----:B------:R-:W-:Y:S01]  /*3b4e0*/  IMAD.MOV.U32 R11, RZ, RZ, R9 ;  /* 0x000000ffff0b7224 */ /* 0x000fe200078e0009 */
[----:B--2---:R-:W-:Y:S06]  /*3b4f0*/  HMMA.16816.F32 R24, R16, R20, R24 ;  /* 0x000000141018723c */ /* 0x004fec0000001818 */
[----:B------:R-:W-:Y:S02]  /*3b500*/  IMAD.MOV.U32 R9, RZ, RZ, R20 ;  /* 0x000000ffff097224 */ /* 0x000fe400078e0014 */
[----:B------:R-:W-:-:S15]  /*3b510*/  IMAD.MOV.U32 R8, RZ, RZ, R21 ;  /* 0x000000ffff087224 */ /* 0x000fde00078e0015 */
[----:B------:R-:W-:Y:S04]  /*3b520*/  STL.64 [R1+0x6d0], R24 ;  /* 0x0006d01801007387 */ /* 0x000fe80000100a00 */
[----:B------:R-:W-:Y:S04]  /*3b530*/  STL.64 [R1+0x6d8], R26 ;  /* 0x0006d81a01007387 */ /* 0x000fe80000100a00 */
[----:B------:R-:W-:Y:S04]  /*3b540*/  STL.64 [R1+0x3518], R10 ;  /* 0x0035180a01007387 */ /* 0x000fe80000100a00 */
[----:B------:R0:W-:Y:S04]  /*3b550*/  STL.64 [R1+0x3510], R8 ;  /* 0x0035100801007387 */ /* 0x0001e80000100a00 */
[----:B0-----:R-:W2:Y:S01]  /*3b560*/  LDL.64 R8, [R1+0x30] ;  /* 0x0000300001087983 */ /* 0x001ea20000100a00 */
[----:B----4-:R-:W-:Y:S03]  /*3b570*/  HMMA.16816.F32 R12, R16, R22, R12 ;  /* 0x00000016100c723c */ /* 0x010fe6000000180c */
[----:B--2---:R0:W-:Y:S04]  /*3b580*/  STL.64 [R1+0x35d0], R8 ;  /* 0x0035d00801007387 */ /* 0x0041e80000100a00 */
[----:B0-----:R-:W2:Y:S04]  /*3b590*/  LDL.LU.64 R8, [R1+0x6a0] ;  /* 0x0006a00001087983 */ /* 0x001ea80000300a00 */
[----:B------:R-:W4:Y:S04]  /*3b5a0*/  LDL.LU.64 R10, [R1+0x6a8] ;  /* 0x0006a800010a7983 */ /* 0x000f280000300a00 */
[----:B----4-:R-:W-:Y:S04]  /*3b5b0*/  STL.64 [R1+0x35e0], R10 ;  /* 0x0035e00a01007387 */ /* 0x010fe80000100a00 */
[----:B--2---:R0:W-:Y:S04]  /*3b5c0*/  STL.64 [R1+0x35d8], R8 ;  /* 0x0035d80801007387 */ /* 0x0041e80000100a00 */
[----:B0-----:R-:W3:Y:S04]  /*3b5d0*/  LDL.LU.64 R8, [R1+0x6b0] ;  /* 0x0006b00001087983 */ /* 0x001ee80000300a00 */
[----:B------:R-:W3:Y:S04]  /*3b5e0*/  LDL.LU.64 R10, [R1+0x6b8] ;  /* 0x0006b800010a7983 */ /* 0x000ee80000300a00 */
[----:B------:R-:W-:Y:S04]  /*3b5f0*/  STL.64 [R1+0x6c0], R12 ;  /* 0x0006c00c01007387 */ /* 0x000fe80000100a00 */
[----:B------:R-:W-:Y:S04]  /*3b600*/  STL.64 [R1+0x6c8], R14 ;  /* 0x0006c80e01007387 */ /* 0x000fe80000100a00 */
[----:B------:R-:W2:Y:S04]  /*3b610*/  LDL.LU.64 R24, [R1+0x680] ;  /* 0x0006800001187983 */ /* 0x000ea80000300a00 */
[----:B------:R-:W4:Y:S01]  /*3b620*/  LDL.LU.64 R26, [R1+0x688] ;  /* 0x00068800011a7983 */ /* 0x000f220000300a00 */
[----:B------:R-:W-:-:S02]  /*3b630*/  IMAD.MOV.U32 R2, RZ, RZ, R22 ;  /* 0x000000ffff027224 */ /* 0x000fc400078e0016 */
[----:B------:R-:W-:Y:S01]  /*3b640*/  IMAD.MOV.U32 R3, RZ, RZ, R23 ;  /* 0x000000ffff037224 */ /* 0x000fe200078e0017 */
[----:B---3--:R-:W-:Y:S01]  /*3b650*/  HMMA.16816.F32 R8, R16, R4, R8 ;  /* 0x000000041008723c */ /* 0x008fe20000001808 */
[----:B----4-:R-:W-:Y:S04]  /*3b660*/  STL.64 [R1+0x35c0], R26 ;  /* 0x0035c01a01007387 */ /* 0x010fe80000100a00 */
[----:B--2---:R0:W-:Y:S04]  /*3b670*/  STL.64 [R1+0x35b8], R24 ;  /* 0x0035b81801007387 */ /* 0x0041e80000100a00 */
[----:B0-----:R-:W2:Y:S04]  /*3b680*/  LDL.LU.64 R24, [R1+0x690] ;  /* 0x0006900001187983 */ /* 0x001ea80000300a00 */
[----:B------:R-:W2:Y:S04]  /*3b690*/  LDL.LU.64 R26, [R1+0x698] ;  /* 0x00069800011a7983 */ /* 0x000ea80000300a00 */
[----:B------:R-:W3:Y:S04]  /*3b6a0*/  LDL.LU.64 R20, [R1+0x670] ;  /* 0x0006700001147983 */ /* 0x000ee80000300a00 */
[----:B------:R-:W3:Y:S04]  /*3b6b0*/  LDL.LU.64 R22, [R1+0x678] ;  /* 0x0006780001167983 */ /* 0x000ee80000300a00 */
[----:B------:R-:W4:Y:S04]  /*3b6c0*/  LDL.LU.64 R12, [R1+0x660] ;  /* 0x00066000010c7983 */ /* 0x000f280000300a00 */
[----:B------:R-:W4:Y:S04]  /*3b6d0*/  LDL.LU.64 R14, [R1+0x668] ;  /* 0x00066800010e7983 */ /* 0x000f280000300a00 */
[----:B------:R-:W-:Y:S04]  /*3b6e0*/  STL.64 [R1+0x6b0], R8 ;  /* 0x0006b00801007387 */ /* 0x000fe80000100a00 */
[----:B------:R0:W-:Y:S04]  /*3b6f0*/  STL.64 [R1+0x6b8], R10 ;  /* 0x0006b80a01007387 */ /* 0x0001e80000100a00 */
[----:B0-----:R-:W2:Y:S04]  /*3b700*/  LDL.LU.64 R10, [R1+0x35e0] ;  /* 0x0035e000010a7983 */ /* 0x001ea80000300a00 */
[----:B------:R-:W2:Y:S01]  /*3b710*/  LDL.LU.64 R8, [R1+0x35d8] ;  /* 0x0035d80001087983 */ /* 0x000ea20000300a00 */
[----:B------:R-:W-:-:S05]  /*3b720*/  IMAD.MOV.U32 R0, RZ, RZ, R5 ;  /* 0x000000ffff007224 */ /* 0x000fca00078e0005 */
[----:B------:R-:W-:Y:S01]  /*3b730*/  STL [R1+0x33ec], R0 ;  /* 0x0033ec0001007387 */ /* 0x000fe20000100800 */
[----:B--2---:R-:W-:Y:S03]  /*3b740*/  HMMA.16816.F32 R4, R16, R6, R8 ;  /* 0x000000061004723c */ /* 0x004fe60000001808 */
[----:B------:R-:W2:-:S15]  /*3b750*/  LDL.LU.64 R8, [R1+0x35d0] ;  /* 0x0035d00001087983 */ /* 0x000e9e0000300a00 */
[----:B------:R-:W-:-:S05]  /*3b760*/  NOP ;  /* 0x0000000000007918 */ /* 0x000fca0000000000 */
[----:B------:R0:W-:Y:S04]  /*3b770*/  STL.64 [R1+0x6a0], R4 ;  /* 0x0006a00401007387 */ /* 0x0001e80000100a00 */
[----:B------:R1:W-:Y:S04]  /*3b780*/  STL.64 [R1+0x6a8], R6 ;  /* 0x0006a80601007387 */ /* 0x0003e80000100a00 */
[----:B0-----:R-:W3:Y:S04]  /*3b790*/  LDL.LU.64 R4, [R1+0x35c8] ;  /* 0x0035c80001047983 */ /* 0x001ee80000300a00 */
[----:B------:R-:W4:Y:S01]  /*3b7a0*/  LDL.64 R10, [R1+0x8] ;  /* 0x00000800010a7983 */ /* 0x000f220000100a00 */
[----:B--2---:R-:W-:Y:S03]  /*3b7b0*/  HMMA.16816.F32 R24, R16, R8, R24 ;  /* 0x000000081018723c */ /* 0x004fe60000001818 */
[----:B----4-:R-:W-:Y:S04]  /*3b7c0*/  STL.64 [R1+0x3590], R10 ;  /* 0x0035900a01007387 */ /* 0x010fe80000100a00 */
[----:B-1----:R-:W2:Y:S04]  /*3b7d0*/  LDL R6, [R1] ;  /* 0x0000000001067983 */ /* 0x002ea80000100800 */
[----:B------:R-:W2:-:S12]  /*3b7e0*/  LDL R7, [R1+0x4] ;  /* 0x0000040001077983 */ /* 0x000e980000100800 */
[----:B------:R-:W-:Y:S04]  /*3b7f0*/  STL.64 [R1+0x690], R24 ;  /* 0x0006901801007387 */ /* 0x000fe80000100a00 */
[----:B------:R0:W-:Y:S04]  /*3b800*/  STL.64 [R1+0x698], R26 ;  /* 0x0006981a01007387 */ /* 0x0001e80000100a00 */
[----:B0-----:R-:W3:Y:S04]  /*3b810*/  LDL.LU.64 R26, [R1+0x35c0] ;  /* 0x0035c000011a7983 */ /* 0x001ee80000300a00 */
[----:B------:R-:W3:Y:S01]  /*3b820*/  LDL.LU.64 R24, [R1+0x35b8] ;  /* 0x0035b80001187983 */ /* 0x000ee20000300a00 */
[----:B------:R-:W-:-:S03]  /*3b830*/  IMAD.MOV.U32 R0, RZ, RZ, R8 ;  /* 0x000000ffff007224 */ /* 0x000fc600078e0008 */
[----:B------:R-:W4:Y:S04]  /*3b840*/  LDL R9, [R1+0x14] ;  /* 0x0000140001097983 */ /* 0x000f280000100800 */
[----:B------:R-:W4:Y:S04]  /*3b850*/  LDL R8, [R1+0x10] ;  /* 0x0000100001087983 */ /* 0x000f280000100800 */
[----:B------:R-:W-:Y:S01]  /*3b860*/  STL [R1+0x33f0], R0 ;  /* 0x0033f00001007387 */ /* 0x000fe20000100800 */
[----:B---3--:R-:W-:-:S15]  /*3b870*/  HMMA.16816.F32 R24, R16, R4, R24 ;  /* 0x000000041018723c */ /* 0x008fde0000001818 */
[----:B------:R-:W-:-:S08]  /*3b880*/  NOP ;  /* 0x0000000000007918 */ /* 0x000fd00000000000 */
[----:B------:R-:W-:Y:S04]  /*3b890*/  STL.64 [R1+0x680], R24 ;  /* 0x0006801801007387 */ /* 0x000fe80000100a00 */
[----:B------:R0:W-:Y:S04]  /*3b8a0*/  STL.64 [R1+0x688], R26 ;  /* 0x0006881a01007387 */ /* 0x0001e80000100a00 */
[----:B0-----:R-:W3:Y:S04]  /*3b8b0*/  LDL.LU.64 R26, [R1+0x35b0] ;  /* 0x0035b000011a7983 */ /* 0x001ee80000300a00 */
[----:B------:R-:W2:Y:S02]  /*3b8c0*/  LDL.LU.64 R24, [R1+0x35a8] ;  /* 0x0035a80001187983 */ /* 0x000ea40000300a00 */
[C---:B--2---:R-:W-:Y:S06]  /*3b8d0*/  HMMA.16816.F32 R20, R16.reuse, R24, R20 ;  /* 0x000000181014723c */ /* 0x044fec0000001814 */
[----:B---3--:R-:W-:Y:S06]  /*3b8e0*/  HMMA.16816.F32 R12, R16, R26, R12 ;  /* 0x0000001a100c723c */ /* 0x008fec000000180c */
[----:B------:R-:W-:-:S11]  /*3b8f0*/  IMAD.MOV.U32 R0, RZ, RZ, R27 ;  /* 0x000000ffff007224 */ /* 0x000fd600078e001b */
[----:B------:R-:W-:Y:S04]  /*3b900*/  STL.64 [R1+0x670], R20 ;  /* 0x0006701401007387 */ /* 0x000fe80000100a00 */
[----:B------:R-:W-:Y:S04]  /*3b910*/  STL.64 [R1+0x678], R22 ;  /* 0x0006781601007387 */ /* 0x000fe80000100a00 */
[----:B------:R-:W2:Y:S04]  /*3b920*/  LDL.LU.64 R24, [R1+0x620] ;  /* 0x0006200001187983 */ /* 0x000ea80000300a00 */
[----:B------:R-:W-:Y:S04]  /*3b930*/  STL.64 [R1+0x660], R12 ;  /* 0x0006600c01007387 */ /* 0x000fe80000100a00 */
[----:B------:R-:W-:Y:S04]  /*3b940*/  STL.64 [R1+0x668], R14 ;  /* 0x0006680e01007387 */ /* 0x000fe80000100a00 */
        /* <DEDUP_REMOVED lines=11> */
[----:B0-----:R-:W4:Y:S04]  /*3ba00*/  LDL.LU.64 R24, [R1+0x650] ;  /* 0x0006500001187983 */ /* 0x001f280000300a00 */
[----:B------:R-:W4:Y:S04]  /*3ba10*/  LDL.LU.64 R26, [R1+0x658] ;  /* 0x00065800011a7983 */ /* 0x000f280000300a00 */
[----:B------:R-:W2:Y:S04]  /*3ba20*/  LDL.LU.64 R20, [R1+0x600] ;  /* 0x0006000001147983 */ /* 0x000ea80000300a00 */
[----:B------:R-:W3:Y:S04]  /*3ba30*/  LDL.LU.64 R22, [R1+0x608] ;  /* 0x0006080001167983 */ /* 0x000ee80000300a00 */
[----:B---3--:R-:W-:Y:S04]  /*3ba40*/  STL.64 [R1+0x3558], R22 ;  /* 0x0035581601007387 */ /* 0x008fe80000100a00 */
[----:B--2---:R0:W-:Y:S04]  /*3ba50*/  STL.64 [R1+0x3550], R20 ;  /* 0x0035501401007387 */ /* 0x0041e80000100a00 */
[----:B0-----:R-:W2:Y:S04]  /*3ba60*/  LDL.LU.64 R20, [R1+0x610] ;  /* 0x0006100001147983 */ /* 0x001ea80000300a00 */
[----:B------:R-:W2:Y:S04]  /*3ba70*/  LDL.LU.64 R22, [R1+0x618] ;  /* 0x0006180001167983 */ /* 0x000ea80000300a00 */
[----:B------:R-:W3:Y:S04]  /*3ba80*/  LDL.LU.64 R12, [R1+0x5e0] ;  /* 0x0005e000010c7983 */ /* 0x000ee80000300a00 */
[----:B------:R-:W2:Y:S01]  /*3ba90*/  LDL.LU.64 R14, [R1+0x5e8] ;  /* 0x0005e800010e7983 */ /* 0x000ea20000300a00 */
[C---:B----4-:R-:W-:Y:S03]  /*3baa0*/  HMMA.16816.F32 R8, R16.reuse, R8, R24 ;  /* 0x000000081008723c */ /* 0x050fe60000001818 */
[----:B--2---:R-:W-:Y:S04]  /*3bab0*/  STL.64 [R1+0x3538], R14 ;  /* 0x0035380e01007387 */ /* 0x004fe80000100a00 */
[----:B---3--:R0:W-:Y:S04]  /*3bac0*/  STL.64 [R1+0x3530], R12 ;  /* 0x0035300c01007387 */ /* 0x0081e80000100a00 */
[----:B0-----:R-:W2:Y:S04]  /*3bad0*/  LDL.LU.64 R12, [R1+0x5f0] ;  /* 0x0005f000010c7983 */ /* 0x001ea80000300a00 */
[----:B------:R-:W2:Y:S04]  /*3bae0*/  LDL.LU.64 R14, [R1+0x5f8] ;  /* 0x0005f800010e7983 */ /* 0x000ea80000300a00 */
[----:B------:R-:W3:Y:S04]  /*3baf0*/  LDL.LU R4, [R1+0x1e8c] ;  /* 0x001e8c0001047983 */ /* 0x000ee80000300800 */
[----:B------:R-:W4:Y:S04]  /*3bb00*/  LDL.LU R5, [R1+0x1e94] ;  /* 0x001e940001057983 */ /* 0x000f280000300800 */
[----:B------:R-:W-:Y:S04]  /*3bb10*/  STL [R1+0x33f4], R0 ;  /* 0x0033f40001007387 */ /* 0x000fe80000100800 */
[----:B------:R-:W2:Y:S04]  /*3bb20*/  LDL.LU.64 R26, [R1+0x35a0] ;  /* 0x0035a000011a7983 */ /* 0x000ea80000300a00 */
[----:B------:R-:W2:Y:S04]  /*3bb30*/  LDL.LU.64 R24, [R1+0x3598] ;  /* 0x0035980001187983 */ /* 0x000ea80000300a00 */
[----:B------:R-:W-:Y:S04]  /*3bb40*/  STL.64 [R1+0x650], R8 ;  /* 0x0006500801007387 */ /* 0x000fe80000100a00 */
[----:B------:R0:W-:Y:S04]  /*3bb50*/  STL.64 [R1+0x658], R10 ;  /* 0x0006580a01007387 */ /* 0x0001e80000100a00 */
[----:B0-----:R-:W2:Y:S02]  /*3bb60*/  LDL.LU.64 R10, [R1+0x3590] ;  /* 0x00359000010a7983 */ /* 0x001ea40000300a00 */
[----:B--2---:R-:W-:-:S15]  /*3bb70*/  HMMA.16816.F32 R24, R16, R10, R24 ;  /* 0x0000000a1018723c */ /* 0x004fde0000001818 */
[----:B------:R-:W-:-:S08]  /*3bb80*/  NOP ;  /* 0x0000000000007918 */ /* 0x000fd00000000000 */
[----:B------:R-:W-:Y:S04]  /*3bb90*/  STL.64 [R1+0x640], R24 ;  /* 0x0006401801007387 */ /* 0x000fe80000100a00 */
[----:B------:R0:W-:Y:S04]  /*3bba0*/  STL.64 [R1+0x648], R26 ;  /* 0x0006481a01007387 */ /* 0x0001e80000100a00 */
[----:B0-----:R-:W2:Y:S04]  /*3bbb0*/  LDL.LU.64 R26, [R1+0x3588] ;  /* 0x00358800011a7983 */ /* 0x001ea80000300a00 */
[----:B------:R-:W2:Y:S01]  /*3bbc0*/  LDL.LU.64 R24, [R1+0x3580] ;  /* 0x0035800001187983 */ /* 0x000ea20000300a00 */
[----:B------:R-:W-:-:S03]  /*3bbd0*/  IMAD.MOV.U32 R0, RZ, RZ, R10 ;  /* 0x000000ffff007224 */ /* 0x000fc600078e000a */
[----:B------:R-:W3:Y:S04]  /*3bbe0*/  LDL.LU.64 R8, [R1+0x5d0] ;  /* 0x0005d00001087983 */ /* 0x000ee80000300a00 */
[----:B------:R-:W3:Y:S01]  /*3bbf0*/  LDL.LU.64 R10, [R1+0x5d8] ;  /* 0x0005d800010a7983 */ /* 0x000ee20000300a00 */
        /* <DEDUP_REMOVED lines=11> */
[----:B------:R-:W4:Y:S01]  /*3bcb0*/  LDL.LU.64 R24, [R1+0x3560] ;  /* 0x0035600001187983 */ /* 0x000f220000300a00 */
[----:B--2---:R-:W-:-:S15]  /*3bcc0*/  HMMA.16816.F32 R20, R16, R26, R20 ;  /* 0x0000001a1014723c */ /* 0x004fde0000001814 */
        /* <DEDUP_REMOVED lines=11> */
[----:B------:R-:W3:Y:S04]  /*3bd80*/  LDL.LU R6, [R1+0x1e9c] ;  /* 0x001e9c0001067983 */ /* 0x000ee80000300800 */
[----:B------:R-:W3:Y:S04]  /*3bd90*/  LDL.LU R7, [R1+0x1ea4] ;  /* 0x001ea40001077983 */ /* 0x000ee80000300800 */
        /* <DEDUP_REMOVED lines=15> */
[----:B------:R-:W2:Y:S04]  /*3be90*/  LDL.LU.64 R12, [R1+0x3520] ;  /* 0x00352000010c7983 */ /* 0x000ea80000300a00 */
[----:B------:R0:W-:Y:S04]  /*3bea0*/  STL.64 [R1+0x32e0], R22 ;  /* 0x0032e01601007387 */ /* 0x0001e80000100a00 */
[----:B0-----:R-:W4:Y:S04]  /*3beb0*/  LDL.LU R23, [R1+0x1e90] ;  /* 0x001e900001177983 */ /* 0x001f280000300800 */
[----:B------:R0:W-:Y:S04]  /*3bec0*/  STL.64 [R1+0x32d8], R20 ;  /* 0x0032d81401007387 */ /* 0x0001e80000100a00 */
[----:B0-----:R-:W4:Y:S01]  /*3bed0*/  LDL.LU R21, [R1+0x1e98] ;  /* 0x001e980001157983 */ /* 0x001f220000300800 */
[C---:B---3--:R-:W-:Y:S06]  /*3bee0*/  HMMA.16816.F32 R8, R16.reuse, R14, R8 ;  /* 0x0000000e1008723c */ /* 0x048fec0000001808 */
[----:B--2---:R-:W-:-:S15]  /*3bef0*/  HMMA.16816.F32 R24, R16, R12, R24 ;  /* 0x0000000c1018723c */ /* 0x004fde0000001818 */
[----:B------:R-:W-:-:S02]  /*3bf00*/  NOP ;  /* 0x0000000000007918 */ /* 0x000fc40000000000 */
[----:B------:R-:W-:Y:S04]  /*3bf10*/  STL.64 [R1+0x5d0], R8 ;  /* 0x0005d00801007387 */ /* 0x000fe80000100a00 */
[----:B------:R0:W-:Y:S04]  /*3bf20*/  STL.64 [R1+0x5d8], R10 ;  /* 0x0005d80a01007387 */ /* 0x0001e80000100a00 */
[----:B0-----:R-:W2:Y:S04]  /*3bf30*/  LDL.LU.64 R10, [R1+0x3518] ;  /* 0x00351800010a7983 */ /* 0x001ea80000300a00 */
[----:B------:R-:W3:Y:S04]  /*3bf40*/  LDL.LU.64 R8, [R1+0x3510] ;  /* 0x0035100001087983 */ /* 0x000ee80000300a00 */
[----:B------:R-:W-:Y:S04]  /*3bf50*/  STL.64 [R1+0x5c0], R24 ;  /* 0x0005c01801007387 */ /* 0x000fe80000100a00 */
[----:B------:R0:W-:Y:S02]  /*3bf60*/  STL.64 [R1+0x5c8], R26 ;  /* 0x0005c81a01007387 */ /* 0x0001e40000100a00 */
[----:B0-----:R-:W-:-:S02]  /*3bf70*/  IMAD.MOV.U32 R26, RZ, RZ, R2 ;  /* 0x000000ffff1a7224 */ /* 0x001fc400078e0002 */
[----:B------:R-:W-:Y:S01]  /*3bf80*/  IMAD.MOV.U32 R27, RZ, RZ, R3 ;  /* 0x000000ffff1b7224 */ /* 0x000fe200078e0003 */
[----:B------:R-:W2:Y:S04]  /*3bf90*/  LDL.LU R2, [R1+0x350c] ;  /* 0x00350c0001027983 */ /* 0x000ea80000300800 */
[----:B------:R-:W2:Y:S01]  /*3bfa0*/  LDL.LU R3, [R1+0x3508] ;  /* 0x0035080001037983 */ /* 0x000ea20000300800 */
[----:B----4-:R-:W-:Y:S02]  /*3bfb0*/  IMAD R4, R4, 0x100, R23 ;  /* 0x0000010004047824 */ /* 0x010fe400078e0217 */
[----:B------:R-:W-:Y:S02]  /*3bfc0*/  IMAD R5, R5, 0x100, R21 ;  /* 0x0000010005057824 */ /* 0x000fe400078e0215 */
[----:B---3--:R-:W-:-:S02]  /*3bfd0*/  IMAD.MOV.U32 R24, RZ, RZ, R9 ;  /* 0x000000ffff187224 */ /* 0x008fc400078e0009 */
[----:B------:R-:W-:Y:S01]  /*3bfe0*/  IMAD.MOV.U32 R25, RZ, RZ, R8 ;  /* 0x000000ffff197224 */ /* 0x000fe200078e0008 */
[----:B------:R-:W3:Y:S04]  /*3bff0*/  LDL.LU R9, [R1+0x3504] ;  /* 0x0035040001097983 */ /* 0x000ee80000300800 */
[----:B------:R-:W4:Y:S04]  /*3c000*/  LDL.LU R8, [R1+0x3500] ;  /* 0x0035000001087983 */ /* 0x000f280000300800 */
[----:B------:R-:W-:Y:S04]  /*3c010*/  STL.64 [R1+0x3400], R26 ;  /* 0x0034001a01007387 */ /* 0x000fe80000100a00 */
[----:B------:R-:W-:Y:S04]  /*3c020*/  STL.64 [R1+0x33f8], R24 ;  /* 0x0033f81801007387 */ /* 0x000fe80000100a00 */
[----:B------:R0:W-:Y:S01]  /*3c030*/  STL.64 [R1+0x32c0], R14 ;  /* 0x0032c00e01007387 */ /* 0x0001e20000100a00 */
[----:B--2---:R-:W-:-:S02]  /*3c040*/  IMAD.MOV.U32 R22, RZ, RZ, R10 ;  /* 0x000000ffff167224 */ /* 0x004fc400078e000a */
[----:B------:R-:W-:Y:S01]  /*3c050*/  IMAD.MOV.U32 R23, RZ, RZ, R11 ;  /* 0x000000ffff177224 */ /* 0x000fe200078e000b */
[----:B0-----:R-:W2:Y:S04]  /*3c060*/  LDL.LU R14, [R1+0x1ea0] ;  /* 0x001ea000010e7983 */ /* 0x001ea80000300800 */
[----:B------:R-:W2:Y:S04]  /*3c070*/  LDL.LU R15, [R1+0x1ea8] ;  /* 0x001ea800010f7983 */ /* 0x000ea80000300800 */
[----:B------:R-:W-:Y:S04]  /*3c080*/  STL.64 [R1+0x32b8], R12 ;  /* 0x0032b80c01007387 */ /* 0x000fe80000100a00 */
[----:B------:R-:W3:Y:S04]  /*3c090*/  LDL.LU R10, [R1+0x34fc] ;  /* 0x0034fc00010a7983 */ /* 0x000ee80000300800 */
[----:B------:R-:W3:Y:S01]  /*3c0a0*/  LDL.LU R11, [R1+0x34f8] ;  /* 0x0034f800010b7983 */ /* 0x000ee20000300800 */
[----:B------:R-:W-:-:S03]  /*3c0b0*/  IMAD.MOV.U32 R20, RZ, RZ, R3 ;  /* 0x000000ffff147224 */ /* 0x000fc600078e0003 */
[----:B------:R-:W2:Y:S01]  /*3c0c0*/  LDL.LU R3, [R1+0x34f4] ;  /* 0x0034f40001037983 */ /* 0x000ea20000300800 */
[----:B------:R-:W-:-:S03]  /*3c0d0*/  IMAD.MOV.U32 R21, RZ, RZ, R2 ;  /* 0x000000ffff157224 */ /* 0x000fc600078e0002 */
[----:B------:R-:W2:Y:S04]  /*3c0e0*/  LDL.LU R2, [R1+0x34f0] ;  /* 0x0034f00001027983 */ /* 0x000ea80000300800 */
[----:B------:R-:W2:Y:S04]  /*3c0f0*/  LDL.LU.64 R24, [R1+0x1100] ;  /* 0x0011000001187983 */ /* 0x000ea80000300a00 */
[----:B------:R-:W2:Y:S04]  /*3c100*/  LDL.LU.64 R26, [R1+0x1108] ;  /* 0x00110800011a7983 */ /* 0x000ea80000300a00 */
[----:B------:R-:W-:Y:S04]  /*3c110*/  STL.64 [R1+0x3410], R22 ;  /* 0x0034101601007387 */ /* 0x000fe80000100a00 */
[----:B------:R0:W-:Y:S04]  /*3c120*/  STL.64 [R1+0x3408], R20 ;  /* 0x0034081401007387 */ /* 0x0001e80000100a00 */
[----:B0-----:R-:W3:Y:S04]  /*3c130*/  LDL.LU.64 R20, [R1+0x5b0] ;  /* 0x0005b00001147983 */ /* 0x001ee80000300a00 */
[----:B------:R-:W3:Y:S02]  /*3c140*/  LDL.LU.64 R22, [R1+0x5b8] ;  /* 0x0005b80001167983 */ /* 0x000ee40000300a00 */
[----:B---3--:R-:W-:-:S15]  /*3c150*/  HMMA.16816.F32 R20, R16, R10, R20 ;  /* 0x0000000a1014723c */ /* 0x008fde0000001814 */
[----:B------:R-:W-:-:S08]  /*3c160*/  NOP ;  /* 0x0000000000007918 */ /* 0x000fd00000000000 */
[----:B------:R-:W-:Y:S04]  /*3c170*/  STL.64 [R1+0x5b0], R20 ;  /* 0x0005b01401007387 */ /* 0x000fe80000100a00 */
[----:B------:R4:W-:Y:S02]  /*3c180*/  STL.64 [R1+0x5b8], R22 ;  /* 0x0005b81601007387 */ /* 0x0009e40000100a00 */
[----:B----4-:R-:W-:Y:S02]  /*3c190*/  IMAD.MOV.U32 R22, RZ, RZ, R8 ;  /* 0x000000ffff167224 */ /* 0x010fe400078e0008 */
[----:B------:R-:W-:Y:S01]  /*3c1a0*/  IMAD.MOV.U32 R23, RZ, RZ, R9 ;  /* 0x000000ffff177224 */ /* 0x000fe200078e0009 */
[----:B------:R-:W3:Y:S04]  /*3c1b0*/  LDL.LU R8, [R1+0x34ec] ;  /* 0x0034ec0001087983 */ /* 0x000ee80000300800 */
[----:B------:R-:W3:Y:S04]  /*3c1c0*/  LDL.LU R9, [R1+0x34e8] ;  /* 0x0034e80001097983 */ /* 0x000ee80000300800 */
[----:B------:R0:W-:Y:S04]  /*3c1d0*/  STL.64 [R1+0x3428], R22 ;  /* 0x0034281601007387 */ /* 0x0001e80000100a00 */
[----:B------:R-:W4:Y:S04]  /*3c1e0*/  LDL.LU R20, [R1+0x70] ;  /* 0x0000700001147983 */ /* 0x000f280000300800 */
[----:B------:R-:W4:Y:S01]  /*3c1f0*/  LDL.LU R21, [R1+0x74] ;  /* 0x0000740001157983 */ /* 0x000f220000300800 */
[----:B--2---:R-:W-:-:S02]  /*3c200*/  IMAD R6, R6, 0x100, R14 ;  /* 0x0000010006067824 */ /* 0x004fc400078e020e */
[----:B------:R-:W-:Y:S01]  /*3c210*/  IMAD R7, R7, 0x100, R15 ;  /* 0x0000010007077824 */ /* 0x000fe200078e020f */
[----:B------:R-:W2:Y:S04]  /*3c220*/  LDL.LU.64 R12, [R1+0x10f0] ;  /* 0x0010f000010c7983 */ /* 0x000ea80000300a00 */
[----:B------:R-:W2:Y:S01]  /*3c230*/  LDL.LU.64 R14, [R1+0x10f8] ;  /* 0x0010f800010e7983 */ /* 0x000ea20000300a00 */
[----:B0-----:R-:W-:Y:S02]  /*3c240*/  IMAD.MOV.U32 R22, RZ, RZ, R2 ;  /* 0x000000ffff167224 */ /* 0x001fe400078e0002 */
[----:B------:R-:W-:Y:S01]  /*3c250*/  IMAD.MOV.U32 R23, RZ, RZ, R3 ;  /* 0x000000ffff177224 */ /* 0x000fe200078e0003 */
[----:B---3--:R-:W-:Y:S01]  /*3c260*/  HMMA.16816.F32 R24, R16, R8, R24 ;  /* 0x000000081018723c */ /* 0x008fe20000001818 */
[----:B----4-:R0:W-:Y:S04]  /*3c270*/  STL.64 [R1+0x3440], R20 ;  /* 0x0034401401007387 */ /* 0x0101e80000100a00 */
[----:B------:R-:W2:-:S15]  /*3c280*/  LDL.LU R2, [R1+0x34e4] ;  /* 0x0034e40001027983 */ /* 0x000e9e0000300800 */
[----:B------:R-:W-:-:S03]  /*3c290*/  NOP ;  /* 0x0000000000007918 */ /* 0x000fc60000000000 */
[----:B------:R-:W-:Y:S04]  /*3c2a0*/  STL.64 [R1+0x1100], R24 ;  /* 0x0011001801007387 */ /* 0x000fe80000100a00 */
[----:B------:R-:W-:Y:S04]  /*3c2b0*/  STL.64 [R1+0x1108], R26 ;  /* 0x0011081a01007387 */ /* 0x000fe80000100a00 */
[----:B------:R-:W2:Y:S04]  /*3c2c0*/  LDL.LU R3, [R1+0x34e0] ;  /* 0x0034e00001037983 */ /* 0x000ea80000300800 */
[----:B0-----:R-:W3:Y:S04]  /*3c2d0*/  LDL.LU R20, [R1+0x80] ;  /* 0x0000800001147983 */ /* 0x001ee80000300800 */
[----:B------:R-:W3:Y:S01]  /*3c2e0*/  LDL.LU R21, [R1+0x84] ;  /* 0x0000840001157983 */ /* 0x000ee20000300800 */
[----:B------:R-:W-:-:S02]  /*3c2f0*/  F2FP.F16.E5M2.UNPACK_B R6, R6 ;  /* 0x00000006ff06723e */ /* 0x000fc400020004ff */
[----:B------:R-:W-:Y:S02]  /*3c300*/  F2FP.F16.E5M2.UNPACK_B R7, R7 ;  /* 0x00000007ff07723e */ /* 0x000fe400020004ff */
[----:B------:R-:W-:Y:S02]  /*3c310*/  F2FP.F16.E5M2.UNPACK_B R4, R4 ;  /* 0x00000004ff04723e */ /* 0x000fe400020004ff */
[----:B------:R-:W-:Y:S01]  /*3c320*/  F2FP.F16.E5M2.UNPACK_B R5, R5 ;  /* 0x00000005ff05723e */ /* 0x000fe200020004ff */
[----:B------:R0:W-:Y:S04]  /*3c330*/  STL.64 [R1+0x3458], R22 ;  /* 0x0034581601007387 */ /* 0x0001e80000100a00 */
[----:B---3--:R-:W-:Y:S04]  /*3c340*/  STL.64 [R1+0x3470], R20 ;  /* 0x0034701401007387 */ /* 0x008fe80000100a00 */
[----:B------:R-:W-:Y:S04]  /*3c350*/  STL.64 [R1+0x32d0], R10 ;  /* 0x0032d00a01007387 */ /* 0x000fe80000100a00 */
[----:B------:R-:W-:Y:S04]  /*3c360*/  STL.64 [R1+0x32c8], R8 ;  /* 0x0032c80801007387 */ /* 0x000fe80000100a00 */
[----:B------:R-:W-:Y:S04]  /*3c370*/  STL.64 [R1+0x34d8], R6 ;  /* 0x0034d80601007387 */ /* 0x000fe80000100a00 */
[----:B------:R2:W-:Y:S04]  /*3c380*/  STL.64 [R1+0x34d0], R4 ;  /* 0x0034d00401007387 */ /* 0x0005e80000100a00 */
[----:B0-----:R-:W3:Y:S01]  /*3c390*/  LDL.LU R22, [R1+0x88] ;  /* 0x0000880001167983 */ /* 0x001ee20000300800 */
[----:B--2---:R-:W-:-:S15]  /*3c3a0*/  HMMA.16816.F32 R4, R16, R2, R12 ;  /* 0x000000021004723c */ /* 0x004fde000000180c */
[----:B------:R-:W-:-:S08]  /*3c3b0*/  NOP ;  /* 0x0000000000007918 */ /* 0x000fd00000000000 */
[----:B------:R-:W-:Y:S04]  /*3c3c0*/  STL.64 [R1+0x10f0], R4 ;  /* 0x0010f00401007387 */ /* 0x000fe80000100a00 */
[----:B------:R-:W-:Y:S04]  /*3c3d0*/  STL.64 [R1+0x10f8], R6 ;  /* 0x0010f80601007387 */ /* 0x000fe80000100a00 */
[----:B------:R-:W3:Y:S04]  /*3c3e0*/  LDL.LU R23, [R1+0x8c] ;  /* 0x00008c0001177983 */ /* 0x000ee80000300800 */
[----:B------:R-:W2:Y:S04]  /*3c3f0*/  LDL.LU R20, [R1+0x90] ;  /* 0x0000900001147983 */ /* 0x000ea80000300800 */
[----:B------:R-:W2:Y:S04]  /*3c400*/  LDL.LU R21, [R1+0x94] ;  /* 0x0000940001157983 */ /* 0x000ea80000300800 */
[----:B---3--:R0:W-:Y:S04]  /*3c410*/  STL.64 [R1+0x3488], R22 ;  /* 0x0034881601007387 */ /* 0x0081e80000100a00 */
[----:B0-----:R-:W3:Y:S04]  /*3c420*/  LDL.LU R22, [R1+0x98] ;  /* 0x0000980001167983 */ /* 0x001ee80000300800 */
[----:B------:R-:W3:Y:S04]  /*3c430*/  LDL.LU R23, [R1+0x9c] ;  /* 0x00009c0001177983 */ /* 0x000ee80000300800 */
[----:B--2---:R0:W-:Y:S04]  /*3c440*/  STL.64 [R1+0x34a0], R20 ;  /* 0x0034a01401007387 */ /* 0x0041e80000100a00 */
[----:B0-----:R-:W2:Y:S04]  /*3c450*/  LDL.LU R20, [R1+0xa0] ;  /* 0x0000a00001147983 */ /* 0x001ea80000300800 */
[----:B------:R-:W2:Y:S04]  /*3c460*/  LDL.LU R21, [R1+0xa4] ;  /* 0x0000a40001157983 */ /* 0x000ea80000300800 */
[----:B------:R-:W4:Y:S04]  /*3c470*/  LDL.LU.64 R4, [R1+0x5a0] ;  /* 0x0005a00001047983 */ /* 0x000f280000300a00 */
[----:B------:R-:W4:Y:S04]  /*3c480*/  LDL.LU.64 R6, [R1+0x5a8] ;  /* 0x0005a80001067983 */ /* 0x000f280000300a00 */
[----:B---3--:R0:W-:Y:S04]  /*3c490*/  STL.64 [R1+0x34b8], R22 ;  /* 0x0034b81601007387 */ /* 0x0081e80000100a00 */
[----:B0-----:R-:W4:Y:S04]  /*3c4a0*/  LDL.LU.64 R22, [R1+0xa8] ;  /* 0x0000a80001167983 */ /* 0x001f280000300a00 */
[----:B------:R-:W3:Y:S04]  /*3c4b0*/  LDL.LU.64 R24, [R1+0x490] ;  /* 0x0004900001187983 */ /* 0x000ee80000300a00 */
[----:B------:R-:W2:Y:S04]  /*3c4c0*/  LDL.LU.64 R26, [R1+0x498] ;  /* 0x00049800011a7983 */ /* 0x000ea80000300a00 */
[----:B--2---:R-:W-:Y:S04]  /*3c4d0*/  STL.64 [R1+0x3420], R26 ;  /* 0x0034201a01007387 */ /* 0x004fe80000100a00 */
[----:B---3--:R0:W-:Y:S04]  /*3c4e0*/  STL.64 [R1+0x3418], R24 ;  /* 0x0034181801007387 */ /* 0x0081e80000100a00 */
        /* <DEDUP_REMOVED lines=35> */
[----:B------:R0:W-:Y:S04]  /*3c720*/  STL [R1+0x329c], R2 ;  /* 0x00329c0201007387 */ /* 0x0001e80000100800 */
[----:B------:R1:W-:Y:S04]  /*3c730*/  STL [R1+0x3298], R3 ;  /* 0x0032980301007387 */ /* 0x0003e80000100800 */
[----:B------:R-:W2:Y:S04]  /*3c740*/  LDL.LU.64 R6, [R1+0x34d8] ;  /* 0x0034d80001067983 */ /* 0x000ea80000300a00 */
[----:B------:R-:W2:Y:S01]  /*3c750*/  LDL.LU.64 R4, [R1+0x34d0] ;  /* 0x0034d00001047983 */ /* 0x000ea20000300a00 */
[----:B0-----:R-:W-:-:S02]  /*3c760*/  IMAD.MOV.U32 R2, RZ, RZ, R23 ;  /* 0x000000ffff027224 */ /* 0x001fc400078e0017 */
[----:B-1----:R-:W-:Y:S01]  /*3c770*/  IMAD.MOV.U32 R3, RZ, RZ, R22 ;  /* 0x000000ffff037224 */ /* 0x002fe200078e0016 */
[----:B------:R0:W-:Y:S04]  /*3c780*/  STL.64 [R1+0x5a0], R16 ;  /* 0x0005a01001007387 */ /* 0x0001e80000100a00 */
[----:B------:R1:W-:Y:S04]  /*3c790*/  STL.64 [R1+0x5a8], R18 ;  /* 0x0005a81201007387 */ /* 0x0003e80000100a00 */
[----:B0-----:R-:W3:Y:S04]  /*3c7a0*/  LDL.LU.64 R16, [R1+0x470] ;  /* 0x0004700001107983 */ /* 0x001ee80000300a00 */
[----:B-1----:R-:W3:Y:S01]  /*3c7b0*/  LDL.LU.64 R18, [R1+0x478] ;  /* 0x0004780001127983 */ /* 0x002ee20000300a00 */
        /* <DEDUP_REMOVED lines=61> */
[----:B0-----:R-:W4:Y:S04]  /*3cb90*/  LDL.LU.64 R26, [R1+0x3400] ;  /* 0x00340000011a7983 */ /* 0x001f280000300a00 */
[----:B------:R-:W2:Y:S01]  /*3cba0*/  LDL.LU.64 R24, [R1+0x33f8] ;  /* 0x0033f80001187983 */ /* 0x000ea20000300a00 */
[----:B---3--:R-:W-:-:S15]  /*3cbb0*/  HMMA.16816.F32 R16, R4, R22, R16 ;  /* 0x000000160410723c */ /* 0x008fde0000001810 */
[----:B------:R-:W-:-:S08]  /*3cbc0*/  NOP ;  /* 0x0000000000007918 */ /* 0x000fd00000000000 */
[----:B------:R-:W-:Y:S04]  /*3cbd0*/  STL.64 [R1+0x470], R16 ;  /* 0x0004701001007387 */ /* 0x000fe80000100a00 */
[----:B------:R-:W-:Y:S01]  /*3cbe0*/  STL.64 [R1+0x478], R18 ;  /* 0x0004781201007387 */ /* 0x000fe20000100a00 */
[C---:B--2---:R-:W-:Y:S03]  /*3cbf0*/  HMMA.16816.F32 R12, R4.reuse, R24, R12 ;  /* 0x00000018040c723c */ /* 0x044fe6000000180c */
[----:B------:R-:W2:Y:S03]  /*3cc00*/  LDL.LU.64 R24, [R1+0x2f0] ;  /* 0x0002f00001187983 */ /* 0x000ea60000300a00 */
[----:B----4-:R-:W-:-:S15]  /*3cc10*/  HMMA.16816.F32 R8, R4, R26, R8 ;  /* 0x0000001a0408723c */ /* 0x010fde0000001808 */
[----:B------:R-:W-:-:S02]  /*3cc20*/  NOP ;  /* 0x0000000000007918 */ /* 0x000fc40000000000 */
[----:B------:R-:W-:Y:S04]  /*3cc30*/  STL.64 [R1+0x450], R12 ;  /* 0x0004500c01007387 */ /* 0x000fe80000100a00 */
[----:B------:R-:W-:Y:S04]  /*3cc40*/  STL.64 [R1+0x458], R14 ;  /* 0x0004580e01007387 */ /* 0x000fe80000100a00 */
[----:B------:R-:W3:Y:S04]  /*3cc50*/  LDL.LU.64 R26, [R1+0x2f8] ;  /* 0x0002f800011a7983 */ /* 0x000ee80000300a00 */
[----:B------:R-:W-:Y:S04]  /*3cc60*/  STL.64 [R1+0x430], R8 ;  /* 0x0004300801007387 */ /* 0x000fe80000100a00 */
[----:B------:R-:W-:Y:S04]  /*3cc70*/  STL.64 [R1+0x438], R10 ;  /* 0x0004380a01007387 */ /* 0x000fe80000100a00 */
[----:B---3--:R0:W-:Y:S04]  /*3cc80*/  STL.64 [R1+0x3310], R26 ;  /* 0x0033101a01007387 */ /* 0x0081e80000100a00 */
[----:B0-----:R-:W3:Y:S04]  /*3cc90*/  LDL.LU R26, [R1] ;  /* 0x00000000011a7983 */ /* 0x001ee80000300800 */
[----:B------:R-:W3:Y:S04]  /*3cca0*/  LDL.LU R27, [R1+0x4] ;  /* 0x00000400011b7983 */ /* 0x000ee80000300800 */
[----:B--2---:R0:W-:Y:S02]  /*3ccb0*/  STL.64 [R1+0x3308], R24 ;  /* 0x0033081801007387 */ /* 0x0041e40000100a00 */
[----:B0-----:R-:W-:-:S02]  /*3ccc0*/  IMAD.MOV.U32 R24, RZ, RZ, R0 ;  /* 0x000000ffff187224 */ /* 0x001fc400078e0000 */
[----:B------:R-:W2:Y:S04]  /*3ccd0*/  LDL.LU R0, [R1+0x33f4] ;  /* 0x0033f40001007983 */ /* 0x000ea80000300800 */
[----:B------:R-:W4:Y:S04]  /*3cce0*/  LDL.LU R25, [R1+0xc] ;  /* 0x00000c0001197983 */ /* 0x000f280000300800 */
[----:B---3--:R0:W-:Y:S04]  /*3ccf0*/  STL.64 [R1+0x3328], R26 ;  /* 0x0033281a01007387 */ /* 0x0081e80000100a00 */
[----:B0-----:R-:W3:Y:S04]  /*3cd00*/  LDL.LU R26, [R1+0x10] ;  /* 0x00001000011a7983 */ /* 0x001ee80000300800 */
[----:B------:R-:W3:Y:S04]  /*3cd10*/  LDL.LU R27, [R1+0x14] ;  /* 0x00001400011b7983 */ /* 0x000ee80000300800 */
[----:B----4-:R0:W-:Y:S04]  /*3cd20*/  STL.64 [R1+0x3340], R24 ;  /* 0x0033401801007387 */ /* 0x0101e80000100a00 */
[----:B0-----:R-:W4:Y:S01]  /*3cd30*/  LDL.LU R24, [R1+0x18] ;  /* 0x0000180001187983 */ /* 0x001f220000300800 */
[----:B--2---:R-:W-:-:S03]  /*3cd40*/  IMAD.MOV.U32 R25, RZ, RZ, R0 ;  /* 0x000000ffff197224 */ /* 0x004fc600078e0000 */
[----:B------:R-:W2:Y:S04]  /*3cd50*/  LDL.LU R0, [R1+0x33f0] ;  /* 0x0033f00001007983 */ /* 0x000ea80000300800 */
[----:B---3--:R0:W-:Y:S04]  /*3cd60*/  STL.64 [R1+0x3358], R26 ;  /* 0x0033581a01007387 */ /* 0x0081e80000100a00 */
[----:B0-----:R-:W3:Y:S04]  /*3cd70*/  LDL.LU R26, [R1+0x20] ;  /* 0x00002000011a7983 */ /* 0x001ee80000300800 */
[----:B------:R-:W3:Y:S04]  /*3cd80*/  LDL.LU R27, [R1+0x24] ;  /* 0x00002400011b7983 */ /* 0x000ee80000300800 */
[----:B----4-:R0:W-:Y:S04]  /*3cd90*/  STL.64 [R1+0x3370], R24 ;  /* 0x0033701801007387 */ /* 0x0101e80000100a00 */
[----:B0-----:R-:W4:Y:S04]  /*3cda0*/  LDL.LU R24, [R1+0x28] ;  /* 0x0000280001187983 */ /* 0x001f280000300800 */
[----:B------:R-:W4:Y:S04]  /*3cdb0*/  LDL.LU R25, [R1+0x2c] ;  /* 0x00002c0001197983 */ /* 0x000f280000300800 */
[----:B---3--:R2:W-:Y:S02]  /*3cdc0*/  STL.64 [R1+0x3388], R26 ;  /* 0x0033881a01007387 */ /* 0x0085e40000100a00 */
[----:B--2---:R-:W-:-:S02]  /*3cdd0*/  IMAD.MOV.U32 R26, RZ, RZ, R0 ;  /* 0x000000ffff1a7224 */ /* 0x004fc400078e0000 */
[----:B------:R-:W2:Y:S04]  /*3cde0*/  LDL.LU R0, [R1+0x33ec] ;  /* 0x0033ec0001007983 */ /* 0x000ea80000300800 */
[----:B------:R-:W3:Y:S04]  /*3cdf0*/  LDL.LU R27, [R1+0x34] ;  /* 0x00003400011b7983 */ /* 0x000ee80000300800 */
[----:B----4-:R0:W-:Y:S04]  /*3ce00*/  STL.64 [R1+0x33a0], R24 ;  /* 0x0033a01801007387 */ /* 0x0101e80000100a00 */
[----:B0-----:R-:W4:Y:S04]  /*3ce10*/  LDL.LU R24, [R1+0x38] ;  /* 0x0000380001187983 */ /* 0x001f280000300800 */
[----:B------:R-:W4:Y:S04]  /*3ce20*/  LDL.LU R25, [R1+0x3c] ;  /* 0x00003c0001197983 */ /* 0x000f280000300800 */
[----:B---3--:R0:W-:Y:S04]  /*3ce30*/  STL.64 [R1+0x33b8], R26 ;  /* 0x0033b81a01007387 */ /* 0x0081e80000100a00 */
[----:B0-----:R-:W3:Y:S01]  /*3ce40*/  LDL.LU R26, [R1+0x40] ;  /* 0x00004000011a7983 */ /* 0x001ee20000300800 */
[----:B--2---:R-:W-:-:S03]  /*3ce50*/  IMAD.MOV.U32 R27, RZ, RZ, R0 ;  /* 0x000000ffff1b7224 */ /* 0x004fc600078e0000 */
[----:B------:R-:W2:Y:S04]  /*3ce60*/  LDL.LU R0, [R1+0x33e8] ;  /* 0x0033e80001007983 */ /* 0x000ea80000300800 */
[----:B----4-:R-:W-:Y:S04]  /*3ce70*/  STL.64 [R1+0x33d0], R24 ;  /* 0x0033d01801007387 */ /* 0x010fe80000100a00 */
        /* <DEDUP_REMOVED lines=43> */
[----:B------:R-:W4:Y:S04]  /*3d130*/  LDL.LU.64 R10, [R1+0x298] ;  /* 0x00029800010a7983 */ /* 0x000f280000300a00 */
[----:B------:R-:W2:Y:S04]  /*3d140*/  LDL.LU.64 R12, [R1+0x270] ;  /* 0x00027000010c7983 */ /* 0x000ea80000300a00 */
[----:B------:R-:W2:Y:S04]  /*3d150*/  LDL.LU.64 R14, [R1+0x278] ;  /* 0x00027800010e7983 */ /* 0x000ea80000300a00 */
[----:B------:R-:W2:Y:S04]  /*3d160*/  LDL.LU.64 R16, [R1+0x1f0] ;  /* 0x0001f00001107983 */ /* 0x000ea80000300a00 */
        /* <DEDUP_REMOVED lines=76> */
[----:B------:R-:W4:Y:S02]  /*3d630*/  LDL.LU.64 R20, [R1+0x32e8] ;  /* 0x0032e80001147983 */ /* 0x000f240000300a00 */
[----:B----4-:R-:W-:Y:S02]  /*3d640*/  HMMA.16816.F32 R24, R4, R24, R20 ;  /* 0x000000180418723c */ /* 0x010fe40000001814 */
[----:B------:R-:W3:Y:S04]  /*3d650*/  LDL.LU.64 R22, [R1+0x32e0] ;  /* 0x0032e00001167983 */ /* 0x000ee80000300a00 */
[----:B------:R-:W2:-:S15]  /*3d660*/  LDL.LU.64 R20, [R1+0x32d8] ;  /* 0x0032d80001147983 */ /* 0x000e9e0000300a00 */
[----:B------:R-:W-:-:S02]  /*3d670*/  NOP ;  /* 0x0000000000007918 */ /* 0x000fc40000000000 */
[----:B------:R0:W-:Y:S04]  /*3d680*/  STL.64 [R1+0x2b0], R24 ;  /* 0x0002b01801007387 */ /* 0x0001e80000100a00 */
[----:B------:R1:W-:Y:S04]  /*3d690*/  STL.64 [R1+0x2b8], R26 ;  /* 0x0002b81a01007387 */ /* 0x0003e80000100a00 */
[----:B0-----:R-:W4:Y:S04]  /*3d6a0*/  LDL.LU.64 R24, [R1+0x230] ;  /* 0x0002300001187983 */ /* 0x001f280000300a00 */
[----:B-1----:R-:W4:Y:S01]  /*3d6b0*/  LDL.LU.64 R26, [R1+0x238] ;  /* 0x00023800011a7983 */ /* 0x002f220000300a00 */
[C---:B---3--:R-:W-:Y:S06]  /*3d6c0*/  HMMA.16816.F32 R8, R4.reuse, R22, R8 ;  /* 0x000000160408723c */ /* 0x048fec0000001808 */
[----:B--2---:R-:W-:-:S15]  /*3d6d0*/  HMMA.16816.F32 R20, R4, R20, R12 ;  /* 0x000000140414723c */ /* 0x004fde000000180c */
[----:B------:R-:W-:-:S02]  /*3d6e0*/  NOP ;  /* 0x0000000000007918 */ /* 0x000fc40000000000 */
[----:B------:R-:W-:Y:S04]  /*3d6f0*/  STL.64 [R1+0x290], R8 ;  /* 0x0002900801007387 */ /* 0x000fe80000100a00 */
[----:B------:R0:W-:Y:S04]  /*3d700*/  STL.64 [R1+0x298], R10 ;  /* 0x0002980a01007387 */ /* 0x0001e80000100a00 */
[----:B0-----:R-:W2:Y:S04]  /*3d710*/  LDL.LU.64 R10, [R1+0x32d0] ;  /* 0x0032d000010a7983 */ /* 0x001ea80000300a00 */
[----:B------:R-:W3:Y:S04]  /*3d720*/  LDL.LU.64 R8, [R1+0x32c8] ;  /* 0x0032c80001087983 */ /* 0x000ee80000300a00 */
[----:B------:R-:W2:Y:S04]  /*3d730*/  LDL.LU.64 R14, [R1+0x32c0] ;  /* 0x0032c000010e7983 */ /* 0x000ea80000300a00 */
[----:B------:R-:W4:Y:S04]  /*3d740*/  LDL.LU.64 R12, [R1+0x32b8] ;  /* 0x0032b800010c7983 */ /* 0x000f280000300a00 */
[----:B------:R0:W-:Y:S04]  /*3d750*/  STL.64 [R1+0x270], R20 ;  /* 0x0002701401007387 */ /* 0x0001e80000100a00 */
[----:B------:R1:W-:Y:S04]  /*3d760*/  STL.64 [R1+0x278], R22 ;  /* 0x0002781601007387 */ /* 0x0003e80000100a00 */
[----:B0-----:R-:W2:Y:S04]  /*3d770*/  LDL.LU.64 R20, [R1+0x250] ;  /* 0x0002500001147983 */ /* 0x001ea80000300a00 */
[----:B-1----:R-:W2:Y:S01]  /*3d780*/  LDL.LU.64 R22, [R1+0x258] ;  /* 0x0002580001167983 */ /* 0x002ea20000300a00 */
[C---:B----4-:R-:W-:Y:S06]  /*3d790*/  HMMA.16816.F32 R24, R4.reuse, R12, R24 ;  /* 0x0000000c0418723c */ /* 0x050fec0000001818 */
[C---:B--2---:R-:W-:Y:S06]  /*3d7a0*/  HMMA.16816.F32 R20, R4.reuse, R14, R20 ;  /* 0x0000000e0414723c */ /* 0x044fec0000001814 */
[----:B------:R-:W-:Y:S07]  /*3d7b0*/  HMMA.16816.F32 R12, R4, R10, R16 ;  /* 0x0000000a040c723c */ /* 0x000fee0000001810 */
[----:B------:R-:W-:-:S02]  /*3d7c0*/  IMAD.MOV.U32 R10, RZ, RZ, R3 ;  /* 0x000000ffff0a7224 */ /* 0x000fc400078e0003 */
[----:B------:R-:W-:-:S08]  /*3d7d0*/  IMAD.MOV.U32 R11, RZ, RZ, R2 ;  /* 0x000000ffff0b7224 */ /* 0x000fd000078e0002 */
[----:B------:R0:W-:Y:S04]  /*3d7e0*/  STL.64 [R1+0x250], R20 ;  /* 0x0002501401007387 */ /* 0x0001e80000100a00 */
[----:B------:R1:W-:Y:S04]  /*3d7f0*/  STL.64 [R1+0x258], R22 ;  /* 0x0002581601007387 */ /* 0x0003e80000100a00 */
[----:B0-----:R-:W2:Y:S04]  /*3d800*/  LDL.LU R20, [R1+0x220] ;  /* 0x0002200001147983 */ /* 0x001ea80000300800 */
[----:B------:R-:W-:Y:S04]  /*3d810*/  STL.64 [R1+0x230], R24 ;  /* 0x0002301801007387 */ /* 0x000fe80000100a00 */
[----:B------:R-:W-:Y:S04]  /*3d820*/  STL.64 [R1+0x238], R26 ;  /* 0x0002381a01007387 */ /* 0x000fe80000100a00 */
[----:B------:R-:W-:Y:S04]  /*3d830*/  STL.64 [R1+0x1f0], R12 ;  /* 0x0001f00c01007387 */ /* 0x000fe80000100a00 */
[----:B------:R-:W-:Y:S04]  /*3d840*/  STL.64 [R1+0x1f8], R14 ;  /* 0x0001f80e01007387 */ /* 0x000fe80000100a00 */
[----:B------:R-:W2:Y:S04]  /*3d850*/  LDL.LU R21, [R1+0x224] ;  /* 0x0002240001157983 */ /* 0x000ea80000300800 */
[----:B-1----:R-:W4:Y:S04]  /*3d860*/  LDL.LU R22, [R1+0x228] ;  /* 0x0002280001167983 */ /* 0x002f280000300800 */
[----:B------:R-:W4:Y:S04]  /*3d870*/  LDL.LU R23, [R1+0x22c] ;  /* 0x00022c0001177983 */ /* 0x000f280000300800 */
[----:B------:R0:W-:Y:S04]  /*3d880*/  STL [R1+0x32a0], R10 ;  /* 0x0032a00a01007387 */ /* 0x0001e80000100800 */
[----:B0-----:R-:W3:Y:S04]  /*3d890*/  LDL.LU R10, [R1+0x1eb0] ;  /* 0x001eb000010a7983 */ /* 0x001ee80000300800 */
[----:B------:R-:W2:Y:S04]  /*3d8a0*/  LDL.LU R16, [R1+0x1eac] ;  /* 0x001eac0001107983 */ /* 0x000ea80000300800 */
[----:B------:R-:W3:Y:S04]  /*3d8b0*/  LDL.LU R2, [R1+0x1eb8] ;  /* 0x001eb80001027983 */ /* 0x000ee80000300800 */
[----:B------:R-:W2:Y:S04]  /*3d8c0*/  LDL.LU R17, [R1+0x1eb4] ;  /* 0x001eb40001117983 */ /* 0x000ea80000300800 */
[----:B------:R-:W3:Y:S04]  /*3d8d0*/  LDL.LU R3, [R1+0x1ec0] ;  /* 0x001ec00001037983 */ /* 0x000ee80000300800 */
[----:B------:R-:W4:Y:S04]  /*3d8e0*/  LDL.LU R18, [R1+0x1ebc] ;  /* 0x001ebc0001127983 */ /* 0x000f280000300800 */
[----:B------:R-:W4:Y:S04]  /*3d8f0*/  LDL.LU R19, [R1+0x1ec4] ;  /* 0x001ec40001137983 */ /* 0x000f280000300800 */
[----:B----4-:R-:W-:Y:S04]  /*3d900*/  STL.64 [R1+0x32b0], R18 ;  /* 0x0032b01201007387 */ /* 0x010fe80000100a00 */
[----:B--2---:R0:W-:Y:S04]  /*3d910*/  STL.64 [R1+0x32a8], R16 ;  /* 0x0032a81001007387 */ /* 0x0041e80000100a00 */
[----:B0-----:R-:W3:Y:S04]  /*3d920*/  LDL.LU.64 R16, [R1+0x1b0] ;  /* 0x0001b00001107983 */ /* 0x001ee80000300a00 */
[----:B------:R-:W3:Y:S04]  /*3d930*/  LDL.LU.64 R18, [R1+0x1b8] ;  /* 0x0001b80001127983 */ /* 0x000ee80000300a00 */
[----:B------:R-:W2:Y:S04]  /*3d940*/  LDL.LU R12, [R1+0xd8] ;  /* 0x0000d800010c7983 */ /* 0x000ea80000300800 */
[----:B------:R-:W2:Y:S04]  /*3d950*/  LDL.LU R13, [R1+0xdc] ;  /* 0x0000dc00010d7983 */ /* 0x000ea80000300800 */
[----:B------:R-:W-:Y:S04]  /*3d960*/  STL.64 [R1+0x3270], R22 ;  /* 0x0032701601007387 */ /* 0x000fe80000100a00 */
[----:B------:R0:W-:Y:S04]  /*3d970*/  STL.64 [R1+0x3268], R20 ;  /* 0x0032681401007387 */ /* 0x0001e80000100a00 */
[----:B0-----:R-:W4:Y:S04]  /*3d980*/  LDL.LU R20, [R1+0x1d0] ;  /* 0x0001d00001147983 */ /* 0x001f280000300800 */
[----:B------:R-:W4:Y:S04]  /*3d990*/  LDL.LU R21, [R1+0x1d4] ;  /* 0x0001d40001157983 */ /* 0x000f280000300800 */
[----:B------:R-:W3:Y:S04]  /*3d9a0*/  LDL.LU R22, [R1+0x1d8] ;  /* 0x0001d80001167983 */ /* 0x000ee80000300800 */
[----:B------:R-:W3:Y:S04]  /*3d9b0*/  LDL.LU R23, [R1+0x1dc] ;  /* 0x0001dc0001177983 */ /* 0x000ee80000300800 */
[----:B---3--:R-:W-:Y:S04]  /*3d9c0*/  STL.64 [R1+0x3280], R22 ;  /* 0x0032801601007387 */ /* 0x008fe80000100a00 */
[----:B----4-:R-:W-:Y:S04]  /*3d9d0*/  STL.64 [R1+0x3278], R20 ;  /* 0x0032781401007387 */ /* 0x010fe80000100a00 */
[----:B------:R-:W3:Y:S04]  /*3d9e0*/  LDL.LU R14, [R1+0xe0] ;  /* 0x0000e000010e7983 */ /* 0x000ee80000300800 */
[----:B------:R-:W3:Y:S01]  /*3d9f0*/  LDL.LU R15, [R1+0xe4] ;  /* 0x0000e400010f7983 */ /* 0x000ee20000300800 */
[----:B------:R-:W-:Y:S01]  /*3da00*/  HMMA.16816.F32 R16, R4, R8, R16 ;  /* 0x000000080410723c */ /* 0x000fe20000001810 */
[----:B------:R-:W-:-:S15]  /*3da10*/  IMAD.MOV.U32 R27, RZ, RZ, R0 ;  /* 0x000000ffff1b7224 */ /* 0x000fde00078e0000 */
[----:B------:R-:W-:-:S08]  /*3da20*/  NOP ;  /* 0x0000000000007918 */ /* 0x000fd00000000000 */
[----:B------:R-:W-:Y:S01]  /*3da30*/  IMAD.MOV.U32 R0, RZ, RZ, R19 ;  /* 0x000000ffff007224 */ /* 0x000fe200078e0013 */
[----:B---3--:R-:W-:Y:S04]  /*3da40*/  STL.64 [R1+0x3290], R14 ;  /* 0x0032900e01007387 */ /* 0x008fe80000100a00 */
[----:B--2---:R0:W-:Y:S04]  /*3da50*/  STL.64 [R1+0x3288], R12 ;  /* 0x0032880c01007387 */ /* 0x0041e80000100a00 */
[----:B0-----:R-:W2:Y:S04]  /*3da60*/  LDL.LU.64 R12, [R1+0x1a0] ;  /* 0x0001a000010c7983 */ /* 0x001ea80000300a00 */
[----:B------:R-:W2:Y:S04]  /*3da70*/  LDL.LU.64 R14, [R1+0x1a8] ;  /* 0x0001a800010e7983 */ /* 0x000ea80000300a00 */
[----:B------:R-:W3:Y:S04]  /*3da80*/  LDL.LU R24, [R1+0x240] ;  /* 0x0002400001187983 */ /* 0x000ee80000300800 */
[----:B------:R-:W3:Y:S04]  /*3da90*/  LDL.LU R25, [R1+0x244] ;  /* 0x0002440001197983 */ /* 0x000ee80000300800 */
[----:B------:R-:W3:Y:S04]  /*3daa0*/  LDL.LU R26, [R1+0x248] ;  /* 0x00024800011a7983 */ /* 0x000ee80000300800 */
[----:B------:R-:W4:Y:S04]  /*3dab0*/  LDL.LU.64 R20, [R1+0x180] ;  /* 0x0001800001147983 */ /* 0x000f280000300a00 */
[----:B------:R-:W4:Y:S04]  /*3dac0*/  LDL.LU.64 R22, [R1+0x188] ;  /* 0x0001880001167983 */ /* 0x000f280000300a00 */
[----:B------:R-:W3:Y:S04]  /*3dad0*/  LDL.LU R28, [R1+0xe8] ;  /* 0x0000e800011c7983 */ /* 0x000ee80000300800 */
[----:B------:R-:W3:Y:S04]  /*3dae0*/  LDL.LU R29, [R1+0xec] ;  /* 0x0000ec00011d7983 */ /* 0x000ee80000300800 */
[----:B------:R-:W-:Y:S04]  /*3daf0*/  STL.64 [R1+0x1b0], R16 ;  /* 0x0001b01001007387 */ /* 0x000fe80000100a00 */
[----:B------:R0:W-:Y:S04]  /*3db00*/  STL [R1+0x1b8], R18 ;  /* 0x0001b81201007387 */ /* 0x0001e80000100800 */
[----:B0-----:R-:W2:Y:S04]  /*3db10*/  LDL.LU.64 R18, [R1+0x32b0] ;  /* 0x0032b00001127983 */ /* 0x001ea80000300a00 */
[----:B------:R-:W4:Y:S04]  /*3db20*/  LDL.LU.64 R16, [R1+0x32a8] ;  /* 0x0032a80001107983 */ /* 0x000f280000300a00 */
[----:B------:R-:W3:Y:S04]  /*3db30*/  LDL.LU R8, [R1+0xd0] ;  /* 0x0000d00001087983 */ /* 0x000ee80000300800 */
[----:B------:R-:W3:Y:S04]  /*3db40*/  LDL.LU R9, [R1+0xd4] ;  /* 0x0000d40001097983 */ /* 0x000ee80000300800 */
[----:B------:R0:W-:Y:S04]  /*3db50*/  STL [R1+0x20f0], R0 ;  /* 0x0020f00001007387 */ /* 0x0001e80000100800 */
[----:B0-----:R-:W3:Y:S01]  /*3db60*/  LDL.LU R0, [R1+0x1ec8] ;  /* 0x001ec80001007983 */ /* 0x001ee20000300800 */
[----:B----4-:R-:W-:-:S02]  /*3db70*/  IMAD R16, R16, 0x100, R10 ;  /* 0x0000010010107824 */ /* 0x010fc400078e020a */
[----:B------:R-:W-:Y:S01]  /*3db80*/  IMAD R17, R17, 0x100, R2 ;  /* 0x0000010011117824 */ /* 0x000fe200078e0202 */
[----:B------:R-:W4:Y:S04]  /*3db90*/  LDL.LU R10, [R1+0x32a0] ;  /* 0x0032a000010a7983 */ /* 0x000f280000300800 */
[----:B------:R-:W3:Y:S01]  /*3dba0*/  LDL.LU R2, [R1+0x329c] ;  /* 0x00329c0001027983 */ /* 0x000ee20000300800 */
[----:B--2---:R-:W-:-:S03]  /*3dbb0*/  IMAD R18, R18, 0x100, R3 ;  /* 0x0000010012127824 */ /* 0x004fc600078e0203 */
[----:B------:R-:W3:Y:S02]  /*3dbc0*/  LDL.LU R3, [R1+0x3298] ;  /* 0x0032980001037983 */ /* 0x000ee40000300800 */
[C---:B---3--:R-:W-:Y:S06]  /*3dbd0*/  HMMA.16816.F32 R12, R4.reuse, R2, R12 ;  /* 0x00000002040c723c */ /* 0x048fec000000180c */
[----:B----4-:R-:W-:-:S15]  /*3dbe0*/  HMMA.16816.F32 R4, R4, R10, R20 ;  /* 0x0000000a0404723c */ /* 0x010fde0000001814 */
[----:B------:R-:W-:-:S02]  /*3dbf0*/  NOP ;  /* 0x0000000000007918 */ /* 0x000fc40000000000 */
[----:B------:R-:W-:Y:S04]  /*3dc00*/  STL.64 [R1+0x1a0], R12 ;  /* 0x0001a00c01007387 */ /* 0x000fe80000100a00 */
[----:B------:R0:W-:Y:S04]  /*3dc10*/  STL.64 [R1+0x1a8], R14 ;  /* 0x0001a80e01007387 */ /* 0x0001e80000100a00 */
[----:B0-----:R-:W2:Y:S04]  /*3dc20*/  LDL.LU.64 R14, [R1+0x3290] ;  /* 0x00329000010e7983 */ /* 0x001ea80000300a00 */
[----:B------:R-:W3:Y:S04]  /*3dc30*/  LDL.LU.64 R12, [R1+0x3288] ;  /* 0x00328800010c7983 */ /* 0x000ee80000300a00 */
[----:B------:R-:W4:Y:S04]  /*3dc40*/  LDL.LU.64 R22, [R1+0x3280] ;  /* 0x0032800001167983 */ /* 0x000f280000300a00 */
[----:B------:R-:W4:Y:S01]  /*3dc50*/  LDL.LU.64 R20, [R1+0x3278] ;  /* 0x0032780001147983 */ /* 0x000f220000300a00 */
[----:B------:R-:W-:Y:S01]  /*3dc60*/  IMAD R19, R19, 0x100, R0 ;  /* 0x0000010013137824 */ /* 0x000fe200078e0200 */
[----:B------:R-:W-:-:S02]  /*3dc70*/  F2FP.F16.E5M2.UNPACK_B R16, R16 ;  /* 0x00000010ff10723e */ /* 0x000fc400020004ff */
[----:B------:R-:W-:Y:S02]  /*3dc80*/  F2FP.F16.E5M2.UNPACK_B R17, R17 ;  /* 0x00000011ff11723e */ /* 0x000fe400020004ff */
[----:B------:R-:W-:Y:S02]  /*3dc90*/  F2FP.F16.E5M2.UNPACK_B R18, R18 ;  /* 0x00000012ff12723e */ /* 0x000fe400020004ff */
[----:B------:R-:W-:Y:S02]  /*3dca0*/  F2FP.F16.E5M2.UNPACK_B R8, R8.H1 ;  /* 0x00000008ff08723e */ /* 0x000fe400030004ff */
[----:B------:R-:W-:Y:S02]  /*3dcb0*/  F2FP.F16.E5M2.UNPACK_B R19, R19 ;  /* 0x00000013ff13723e */ /* 0x000fe400020004ff */
[----:B------:R-:W-:Y:S01]  /*3dcc0*/  F2FP.F16.E5M2.UNPACK_B R9, R9.H1 ;  /* 0x00000009ff09723e */ /* 0x000fe200030004ff */
[----:B------:R-:W-:Y:S01]  /*3dcd0*/  IMAD.MOV.U32 R0, RZ, RZ, R7 ;  /* 0x000000ffff007224 */ /* 0x000fe200078e0007 */
[----:B------:R-:W-:Y:S04]  /*3dce0*/  STL.64 [R1+0x180], R4 ;  /* 0x0001800401007387 */ /* 0x000fe80000100a00 */
[----:B------:R-:W-:Y:S04]  /*3dcf0*/  STL [R1+0x188], R6 ;  /* 0x0001880601007387 */ /* 0x000fe80000100800 */
[----:B------:R-:W-:Y:S04]  /*3dd00*/  STL [R1+0xb0], R8 ;  /* 0x0000b00801007387 */ /* 0x000fe80000100800 */
[----:B------:R-:W-:Y:S04]  /*3dd10*/  STL [R1+0x22f0], R0 ;  /* 0x0022f00001007387 */ /* 0x000fe80000100800 */
[----:B------:R-:W-:Y:S01]  /*3dd20*/  STL [R1+0xb4], R9 ;  /* 0x0000b40901007387 */ /* 0x000fe20000100800 */
[----:B----4-:R-:W-:-:S15]  /*3dd30*/  HMMA.16816.F32 R20, R16, R8, R20 ;  /* 0x000000081014723c */ /* 0x010fde0000001814 */
[----:B------:R-:W-:-:S08]  /*3dd40*/  NOP ;  /* 0x0000000000007918 */ /* 0x000fd00000000000 */
[----:B------:R-:W-:Y:S04]  /*3dd50*/  STL.64 [R1+0x1d0], R20 ;  /* 0x0001d01401007387 */ /* 0x000fe80000100a00 */
[----:B------:R0:W-:Y:S04]  /*3dd60*/  STL.64 [R1+0x1d8], R22 ;  /* 0x0001d81601007387 */ /* 0x0001e80000100a00 */
[----:B0-----:R-:W4:Y:S04]  /*3dd70*/  LDL.LU.64 R22, [R1+0x3270] ;  /* 0x0032700001167983 */ /* 0x001f280000300a00 */
[----:B------:R-:W4:Y:S01]  /*3dd80*/  LDL.LU.64 R20, [R1+0x3268] ;  /* 0x0032680001147983 */ /* 0x000f220000300a00 */
[----:B---3--:R-:W-:-:S02]  /*3dd90*/  F2FP.F16.E5M2.UNPACK_B R4, R12.H1 ;  /* 0x0000000cff04723e */ /* 0x008fc400030004ff */
[----:B------:R-:W-:Y:S01]  /*3dda0*/  F2FP.F16.E5M2.UNPACK_B R5, R13.H1 ;  /* 0x0000000dff05723e */ /* 0x000fe200030004ff */
[----:B------:R-:W-:Y:S01]  /*3ddb0*/  IMAD.MOV.U32 R0, RZ, RZ, R9 ;  /* 0x000000ffff007224 */ /* 0x000fe200078e0009 */
[----:B--2---:R-:W-:Y:S02]  /*3ddc0*/  F2FP.F16.E5M2.UNPACK_B R2, R14.H1 ;  /* 0x0000000eff02723e */ /* 0x004fe400030004ff */
[----:B------:R-:W-:Y:S01]  /*3ddd0*/  F2FP.F16.E5M2.UNPACK_B R3, R15.H1 ;  /* 0x0000000fff03723e */ /* 0x000fe200030004ff */
[----:B------:R-:W-:Y:S04]  /*3dde0*/  STL [R1+0xa0], R4 ;  /* 0x0000a00401007387 */ /* 0x000fe80000100800 */
[----:B------:R0:W-:Y:S04]  /*3ddf0*/  STL [R1+0x30b8], R0 ;  /* 0x0030b80001007387 */ /* 0x0001e80000100800 */
[----:B------:R-:W-:Y:S04]  /*3de00*/  STL [R1+0xa4], R5 ;  /* 0x0000a40501007387 */ /* 0x000fe80000100800 */
[----:B------:R-:W-:Y:S01]  /*3de10*/  STL [R1+0x98], R2 ;  /* 0x0000980201007387 */ /* 0x000fe20000100800 */
[----:B------:R-:W-:-:S02]  /*3de20*/  F2FP.F16.E5M2.UNPACK_B R7, R28.H1 ;  /* 0x0000001cff07723e */ /* 0x000fc400030004ff */
[----:B------:R-:W-:Y:S01]  /*3de30*/  F2FP.F16.E5M2.UNPACK_B R6, R29.H1 ;  /* 0x0000001dff06723e */ /* 0x000fe200030004ff */
[----:B0-----:R-:W-:Y:S01]  /*3de40*/  IMAD.MOV.U32 R0, RZ, RZ, R5 ;  /* 0x000000ffff007224 */ /* 0x001fe200078e0005 */
[----:B----4-:R-:W-:-:S15]  /*3de50*/  HMMA.16816.F32 R8, R16, R4, R20 ;  /* 0x000000041008723c */ /* 0x010fde0000001814 */
[----:B------:R-:W-:-:S08]  /*3de60*/  NOP ;  /* 0x0000000000007918 */ /* 0x000fd00000000000 */
[----:B------:R-:W-:Y:S04]  /*3de70*/  STL.64 [R1+0x220], R8 ;  /* 0x0002200801007387 */ /* 0x000fe80000100a00 */
[----:B------:R0:W-:Y:S02]  /*3de80*/  STL.64 [R1+0x228], R10 ;  /* 0x0002280a01007387 */ /* 0x0001e40000100a00 */
[----:B0-----:R-:W-:Y:S02]  /*3de90*/  HMMA.16816.F32 R8, R16, R2, R24 ;  /* 0x000000021008723c */ /* 0x001fe40000001818 */
[----:B------:R-:W-:Y:S04]  /*3dea0*/  STL [R1+0x30bc], R0 ;  /* 0x0030bc0001007387 */ /* 0x000fe80000100800 */
[----:B------:R-:W-:Y:S04]  /*3deb0*/  STL [R1+0x9c], R3 ;  /* 0x00009c0301007387 */ /* 0x000fe80000100800 */
[----:B------:R-:W-:-:S13]  /*3dec0*/  STL [R1+0x90], R7 ;  /* 0x0000900701007387 */ /* 0x000fda0000100800 */
[----:B------:R0:W-:Y:S04]  /*3ded0*/  STL.64 [R1+0x240], R8 ;  /* 0x0002400801007387 */ /* 0x0001e80000100a00 */
[----:B------:R1:W-:Y:S04]  /*3dee0*/  STL.64 [R1+0x248], R10 ;  /* 0x0002480a01007387 */ /* 0x0003e80000100a00 */
[----:B------:R-:W2:Y:S04]  /*3def0*/  LDL.LU R24, [R1+0x320] ;  /* 0x0003200001187983 */ /* 0x000ea80000300800 */
[----:B------:R-:W-:Y:S04]  /*3df00*/  STL [R1+0x94], R6 ;  /* 0x0000940601007387 */ /* 0x000fe80000100800 */
[----:B------:R-:W2:Y:S04]  /*3df10*/  LDL.LU R25, [R1+0x324] ;  /* 0x0003240001197983 */ /* 0x000ea80000300800 */
[----:B------:R-:W3:Y:S04]  /*3df20*/  LDL.LU R26, [R1+0x328] ;  /* 0x00032800011a7983 */ /* 0x000ee80000300800 */
[----:B------:R-:W3:Y:S04]  /*3df30*/  LDL.LU R27, [R1+0x32c] ;  /* 0x00032c00011b7983 */ /* 0x000ee80000300800 */
[----:B---3--:R-:W-:Y:S04]  /*3df40*/  STL.64 [R1+0x3210], R26 ;  /* 0x0032101a01007387 */ /* 0x008fe80000100a00 */
[----:B--2---:R2:W-:Y:S04]  /*3df50*/  STL.64 [R1+0x3208], R24 ;  /* 0x0032081801007387 */ /* 0x0045e80000100a00 */
[----:B0-----:R-:W3:Y:S04]  /*3df60*/  LDL.LU R8, [R1+0x2e0] ;  /* 0x0002e00001087983 */ /* 0x001ee80000300800 */
[----:B------:R-:W3:Y:S04]  /*3df70*/  LDL.LU R9, [R1+0x2e4] ;  /* 0x0002e40001097983 */ /* 0x000ee80000300800 */
[----:B---3--:R0:W-:Y:S04]  /*3df80*/  STL.64 [R1+0x3218], R8 ;  /* 0x0032180801007387 */ /* 0x0081e80000100a00 */
[----:B-1----:R-:W3:Y:S04]  /*3df90*/  LDL.LU R10, [R1+0x2e8] ;  /* 0x0002e800010a7983 */ /* 0x002ee80000300800 */
[----:B------:R-:W3:Y:S01]  /*3dfa0*/  LDL.LU R11, [R1+0x2ec] ;  /* 0x0002ec00010b7983 */ /* 0x000ee20000300800 */
[----:B------:R-:W-:-:S03]  /*3dfb0*/  IMAD.MOV.U32 R0, RZ, RZ, R3 ;  /* 0x000000ffff007224 */ /* 0x000fc600078e0003 */
[----:B---3--:R-:W-:Y:S04]  /*3dfc0*/  STL.64 [R1+0x3230], R10 ;  /* 0x0032300a01007387 */ /* 0x008fe80000100a00 */
[----:B------:R-:W3:Y:S04]  /*3dfd0*/  LDL.LU R2, [R1+0x108] ;  /* 0x0001080001027983 */ /* 0x000ee80000300800 */
[----:B------:R-:W4:Y:S04]  /*3dfe0*/  LDL.LU R3, [R1+0x10c] ;  /* 0x00010c0001037983 */ /* 0x000f280000300800 */
[----:B--2---:R-:W2:Y:S04]  /*3dff0*/  LDL.LU R24, [R1+0x2c0] ;  /* 0x0002c00001187983 */ /* 0x004ea80000300800 */
[----:B------:R-:W2:Y:S04]  /*3e000*/  LDL.LU R25, [R1+0x2c4] ;  /* 0x0002c40001197983 */ /* 0x000ea80000300800 */
[----:B------:R-:W3:Y:S04]  /*3e010*/  LDL.LU R26, [R1+0x2c8] ;  /* 0x0002c800011a7983 */ /* 0x000ee80000300800 */
[----:B------:R-:W3:Y:S04]  /*3e020*/  LDL.LU R27, [R1+0x2cc] ;  /* 0x0002cc00011b7983 */ /* 0x000ee80000300800 */
[----:B0-----:R-:W4:Y:S04]  /*3e030*/  LDL.LU R8, [R1+0xf8] ;  /* 0x0000f80001087983 */ /* 0x001f280000300800 */
[----:B------:R-:W4:Y:S04]  /*3e040*/  LDL.LU R9, [R1+0xfc] ;  /* 0x0000fc0001097983 */ /* 0x000f280000300800 */
[----:B------:R-:W4:Y:S04]  /*3e050*/  LDL.LU R4, [R1+0x100] ;  /* 0x0001000001047983 */ /* 0x000f280000300800 */
[----:B------:R-:W4:Y:S04]  /*3e060*/  LDL.LU R5, [R1+0x104] ;  /* 0x0001040001057983 */ /* 0x000f280000300800 */
[----:B---3--:R-:W-:Y:S04]  /*3e070*/  STL.64 [R1+0x3228], R26 ;  /* 0x0032281a01007387 */ /* 0x008fe80000100a00 */
[----:B--2---:R0:W-:Y:S04]  /*3e080*/  STL.64 [R1+0x3220], R24 ;  /* 0x0032201801007387 */ /* 0x0041e80000100a00 */
[----:B0-----:R-:W2:Y:S04]  /*3e090*/  LDL.LU R24, [R1+0x2a0] ;  /* 0x0002a00001187983 */ /* 0x001ea80000300800 */
[----:B------:R-:W2:Y:S04]  /*3e0a0*/  LDL.LU R25, [R1+0x2a4] ;  /* 0x0002a40001197983 */ /* 0x000ea80000300800 */
[----:B------:R-:W3:Y:S04]  /*3e0b0*/  LDL.LU R26, [R1+0x2a8] ;  /* 0x0002a800011a7983 */ /* 0x000ee80000300800 */
[----:B------:R-:W3:Y:S04]  /*3e0c0*/  LDL.LU R27, [R1+0x2ac] ;  /* 0x0002ac00011b7983 */ /* 0x000ee80000300800 */
        /* <DEDUP_REMOVED lines=8> */
[----:B---3--:R0:W-:Y:S04]  /*3e150*/  STL.64 [R1+0x3250], R26 ;  /* 0x0032501a01007387 */ /* 0x0081e80000100a00 */
[----:B--2---:R-:W-:Y:S01]  /*3e160*/  STL.64 [R1+0x3248], R24 ;  /* 0x0032481801007387 */ /* 0x004fe20000100a00 */
[----:B0-----:R-:W-:-:S02]  /*3e170*/  IMAD.MOV.U32 R27, RZ, RZ, R6 ;  /* 0x000000ffff1b7224 */ /* 0x001fc400078e0006 */
[----:B------:R-:W-:Y:S01]  /*3e180*/  IMAD.MOV.U32 R26, RZ, RZ, R7 ;  /* 0x000000ffff1a7224 */ /* 0x000fe200078e0007 */
[----:B------:R-:W2:Y:S04]  /*3e190*/  LDL.LU R6, [R1+0x110] ;  /* 0x0001100001067983 */ /* 0x000ea80000300800 */
[----:B------:R-:W2:Y:S04]  /*3e1a0*/  LDL.LU R7, [R1+0x114] ;  /* 0x0001140001077983 */ /* 0x000ea80000300800 */
[----:B--2---:R-:W-:Y:S04]  /*3e1b0*/  STL.64 [R1+0x3260], R6 ;  /* 0x0032600601007387 */ /* 0x004fe80000100a00 */
[----:B----4-:R0:W-:Y:S04]  /*3e1c0*/  STL.64 [R1+0x3258], R4 ;  /* 0x0032580401007387 */ /* 0x0101e80000100a00 */
[----:B0-----:R-:W2:Y:S04]  /*3e1d0*/  LDL.LU R4, [R1+0x260] ;  /* 0x0002600001047983 */ /* 0x001ea80000300800 */
[----:B------:R-:W2:Y:S04]  /*3e1e0*/  LDL.LU R5, [R1+0x264] ;  /* 0x0002640001057983 */ /* 0x000ea80000300800 */
[----:B------:R-:W2:Y:S04]  /*3e1f0*/  LDL.LU R6, [R1+0x268] ;  /* 0x0002680001067983 */ /* 0x000ea80000300800 */
[----:B------:R-:W2:Y:S04]  /*3e200*/  LDL.LU R7, [R1+0x26c] ;  /* 0x00026c0001077983 */ /* 0x000ea80000300800 */
[----:B------:R-:W3:Y:S04]  /*3e210*/  LDL.LU R12, [R1+0x300] ;  /* 0x00030000010c7983 */ /* 0x000ee80000300800 */
[----:B------:R-:W3:Y:S04]  /*3e220*/  LDL.LU R13, [R1+0x304] ;  /* 0x00030400010d7983 */ /* 0x000ee80000300800 */
[----:B------:R-:W3:Y:S04]  /*3e230*/  LDL.LU R14, [R1+0x308] ;  /* 0x00030800010e7983 */ /* 0x000ee80000300800 */
[----:B------:R-:W3:Y:S04]  /*3e240*/  LDL.LU R15, [R1+0x30c] ;  /* 0x00030c00010f7983 */ /* 0x000ee80000300800 */
[----:B------:R-:W4:Y:S04]  /*3e250*/  LDL.LU R20, [R1+0x118] ;  /* 0x0001180001147983 */ /* 0x000f280000300800 */
[----:B------:R-:W3:Y:S04]  /*3e260*/  LDL.LU R21, [R1+0x11c] ;  /* 0x00011c0001157983 */ /* 0x000ee80000300800 */
[----:B------:R-:W3:Y:S04]  /*3e270*/  LDL.LU R22, [R1+0x120] ;  /* 0x0001200001167983 */ /* 0x000ee80000300800 */
[----:B------:R-:W3:Y:S04]  /*3e280*/  LDL.LU R23, [R1+0x124] ;  /* 0x0001240001177983 */ /* 0x000ee80000300800 */
[----:B------:R-:W3:Y:S04]  /*3e290*/  LDL.LU R28, [R1+0x128] ;  /* 0x00012800011c7983 */ /* 0x000ee80000300800 */
[----:B------:R-:W3:Y:S04]  /*3e2a0*/  LDL.LU R29, [R1+0x12c] ;  /* 0x00012c00011d7983 */ /* 0x000ee80000300800 */
[----:B------:R-:W-:Y:S01]  /*3e2b0*/  STL [R1+0x30c0], R0 ;  /* 0x0030c00001007387 */ /* 0x000fe20000100800 */
[----:B--2---:R-:W-:Y:S03]  /*3e2c0*/  HMMA.16816.F32 R24, R16, R26, R4 ;  /* 0x0000001a1018723c */ /* 0x004fe60000001804 */
[----:B------:R-:W2:Y:S04]  /*3e2d0*/  LDL.LU.64 R6, [R1+0x3260] ;  /* 0x0032600001067983 */ /* 0x000ea80000300a00 */
[----:B------:R-:W4:-:S15]  /*3e2e0*/  LDL.LU.64 R4, [R1+0x3258] ;  /* 0x0032580001047983 */ /* 0x000f1e0000300a00 */
[----:B------:R-:W-:-:S01]  /*3e2f0*/  NOP ;  /* 0x0000000000007918 */ /* 0x000fc20000000000 */
[----:B------:R-:W-:Y:S04]  /*3e300*/  STL.64 [R1+0x260], R24 ;  /* 0x0002601801007387 */ /* 0x000fe80000100a00 */
[----:B------:R0:W-:Y:S04]  /*3e310*/  STL.64 [R1+0x268], R26 ;  /* 0x0002681a01007387 */ /* 0x0001e80000100a00 */
[----:B0-----:R-:W3:Y:S04]  /*3e320*/  LDL.LU.64 R26, [R1+0x3250] ;  /* 0x00325000011a7983 */ /* 0x001ee80000300a00 */
[----:B------:R-:W3:Y:S01]  /*3e330*/  LDL.LU.64 R24, [R1+0x3248] ;  /* 0x0032480001187983 */ /* 0x000ee20000300a00 */
[----:B------:R-:W-:-:S02]  /*3e340*/  F2FP.F16.E5M2.UNPACK_B R10, R10.H1 ;  /* 0x0000000aff0a723e */ /* 0x000fc400030004ff */
[----:B------:R-:W-:-:S03]  /*3e350*/  F2FP.F16.E5M2.UNPACK_B R11, R11.H1 ;  /* 0x0000000bff0b723e */ /* 0x000fc600030004ff */
[----:B------:R-:W-:Y:S04]  /*3e360*/  STL [R1+0x88], R10 ;  /* 0x0000880a01007387 */ /* 0x000fe80000100800 */
[----:B------:R-:W-:Y:S01]  /*3e370*/  STL [R1+0x8c], R11 ;  /* 0x00008c0b01007387 */ /* 0x000fe20000100800 */
[----:B---3--:R-:W-:-:S15]  /*3e380*/  HMMA.16816.F32 R24, R16, R10, R24 ;  /* 0x0000000a1018723c */ /* 0x008fde0000001818 */
[----:B------:R-:W-:-:S08]  /*3e390*/  NOP ;  /* 0x0000000000007918 */ /* 0x000fd00000000000 */
[----:B------:R-:W-:Y:S04]  /*3e3a0*/  STL.64 [R1+0x280], R24 ;  /* 0x0002801801007387 */ /* 0x000fe80000100a00 */
[----:B------:R0:W-:Y:S04]  /*3e3b0*/  STL.64 [R1+0x288], R26 ;  /* 0x0002881a01007387 */ /* 0x0001e80000100a00 */
[----:B0-----:R-:W3:Y:S04]  /*3e3c0*/  LDL.LU.64 R26, [R1+0x3240] ;  /* 0x00324000011a7983 */ /* 0x001ee80000300a00 */
[----:B------:R-:W3:Y:S01]  /*3e3d0*/  LDL.LU.64 R24, [R1+0x3238] ;  /* 0x0032380001187983 */ /* 0x000ee20000300a00 */
[----:B------:R-:W-:-:S02]  /*3e3e0*/  F2FP.F16.E5M2.UNPACK_B R8, R8.H1 ;  /* 0x00000008ff08723e */ /* 0x000fc400030004ff */
[----:B------:R-:W-:Y:S01]  /*3e3f0*/  F2FP.F16.E5M2.UNPACK_B R9, R9.H1 ;  /* 0x00000009ff09723e */ /* 0x000fe200030004ff */
[----:B------:R-:W-:Y:S02]  /*3e400*/  IMAD.MOV.U32 R0, RZ, RZ, R11 ;  /* 0x000000ffff007224 */ /* 0x000fe400078e000b */
[----:B------:R-:W2:Y:S04]  /*3e410*/  LDL.LU.64 R10, [R1+0x3230] ;  /* 0x00323000010a7983 */ /* 0x000ea80000300a00 */
[----:B------:R-:W-:Y:S04]  /*3e420*/  STL [R1+0x80], R8 ;  /* 0x0000800801007387 */ /* 0x000fe80000100800 */
        /* <DEDUP_REMOVED lines=8> */
[----:B------:R-:W-:-:S03]  /*3e4b0*/  IMAD.MOV.U32 R0, RZ, RZ, R9 ;  /* 0x000000ffff007224 */ /* 0x000fc600078e0009 */
[----:B------:R-:W2:Y:S01]  /*3e4c0*/  LDL.LU.64 R8, [R1+0x3218] ;  /* 0x0032180001087983 */ /* 0x000ea20000300a00 */
[----:B----4-:R-:W-:Y:S02]  /*3e4d0*/  F2FP.F16.E5M2.UNPACK_B R4, R4.H1 ;  /* 0x00000004ff04723e */ /* 0x010fe400030004ff */
[----:B------:R-:W-:-:S03]  /*3e4e0*/  F2FP.F16.E5M2.UNPACK_B R5, R5.H1 ;  /* 0x00000005ff05723e */ /* 0x000fc600030004ff */
[----:B------:R-:W-:Y:S04]  /*3e4f0*/  STL [R1+0x78], R4 ;  /* 0x0000780401007387 */ /* 0x000fe80000100800 */
[----:B------:R-:W-:Y:S04]  /*3e500*/  STL [R1+0x30c8], R0 ;  /* 0x0030c80001007387 */ /* 0x000fe80000100800 */
[----:B------:R-:W-:Y:S01]  /*3e510*/  STL [R1+0x7c], R5 ;  /* 0x00007c0501007387 */ /* 0x000fe20000100800 */
[----:B------:R-:W-:Y:S02]  /*3e520*/  F2FP.F16.E5M2.UNPACK_B R2, R2.H1 ;  /* 0x00000002ff02723e */ /* 0x000fe400030004ff */
[----:B------:R-:W-:Y:S01]  /*3e530*/  F2FP.F16.E5M2.UNPACK_B R3, R3.H1 ;  /* 0x00000003ff03723e */ /* 0x000fe200030004ff */
[----:B---3--:R-:W-:-:S15]  /*3e540*/  HMMA.16816.F32 R24, R16, R4, R24 ;  /* 0x000000041018723c */ /* 0x008fde0000001818 */
[----:B------:R-:W-:-:S08]  /*3e550*/  NOP ;  /* 0x0000000000007918 */ /* 0x000fd00000000000 */
[----:B------:R-:W-:Y:S04]  /*3e560*/  STL.64 [R1+0x2c0], R24 ;  /* 0x0002c01801007387 */ /* 0x000fe80000100a00 */
[----:B------:R0:W-:Y:S04]  /*3e570*/  STL.64 [R1+0x2c8], R26 ;  /* 0x0002c81a01007387 */ /* 0x0001e80000100a00 */
[----:B0-----:R-:W3:Y:S04]  /*3e580*/  LDL.LU.64 R26, [R1+0x3210] ;  /* 0x00321000011a7983 */ /* 0x001ee80000300a00 */
[----:B------:R-:W3:Y:S01]  /*3e590*/  LDL.LU.64 R24, [R1+0x3208] ;  /* 0x0032080001187983 */ /* 0x000ee20000300a00 */
[----:B--2---:R-:W-:Y:S01]  /*3e5a0*/  HMMA.16816.F32 R8, R16, R2, R8 ;  /* 0x000000021008723c */ /* 0x004fe20000001808 */
[----:B------:R-:W-:Y:S01]  /*3e5b0*/  IMAD.MOV.U32 R0, RZ, RZ, R5 ;  /* 0x000000ffff007224 */ /* 0x000fe200078e0005 */
[----:B------:R-:W-:-:S02]  /*3e5c0*/  F2FP.F16.E5M2.UNPACK_B R4, R6.H1 ;  /* 0x00000006ff04723e */ /* 0x000fc400030004ff */
[----:B------:R-:W-:Y:S02]  /*3e5d0*/  F2FP.F16.E5M2.UNPACK_B R5, R7.H1 ;  /* 0x00000007ff05723e */ /* 0x000fe400030004ff */
[----:B------:R0:W-:Y:S04]  /*3e5e0*/  STL [R1+0x70], R2 ;  /* 0x0000700201007387 */ /* 0x0001e80000100800 */
[----:B------:R1:W-:Y:S04]  /*3e5f0*/  STL [R1+0x30cc], R0 ;  /* 0x0030cc0001007387 */ /* 0x0003e80000100800 */
[----:B------:R2:W-:Y:S04]  /*3e600*/  STL [R1+0x74], R3 ;  /* 0x0000740301007387 */ /* 0x0005e80000100800 */
[----:B------:R-:W-:Y:S01]  /*3e610*/  STL [R1+0x68], R4 ;  /* 0x0000680401007387 */ /* 0x000fe20000100800 */
[----:B0-----:R-:W-:Y:S01]  /*3e620*/  F2FP.F16.E5M2.UNPACK_B R2, R20.H1 ;  /* 0x00000014ff02723e */ /* 0x001fe200030004ff */
[----:B-1----:R-:W-:Y:S01]  /*3e630*/  IMAD.MOV.U32 R0, RZ, RZ, R3 ;  /* 0x000000ffff007224 */ /* 0x002fe200078e0003 */
[----:B--2---:R-:W-:-:S02]  /*3e640*/  F2FP.F16.E5M2.UNPACK_B R3, R21.H1 ;  /* 0x00000015ff03723e */ /* 0x004fc400030004ff */
[----:B------:R-:W-:Y:S04]  /*3e650*/  STL.64 [R1+0x2e0], R8 ;  /* 0x0002e00801007387 */ /* 0x000fe80000100a00 */
[----:B------:R0:W-:Y:S04]  /*3e660*/  STL.64 [R1+0x2e8], R10 ;  /* 0x0002e80a01007387 */ /* 0x0001e80000100a00 */
[----:B------:R1:W-:Y:S04]  /*3e670*/  STL [R1+0x30d0], R0 ;  /* 0x0030d00001007387 */ /* 0x0003e80000100800 */
[----:B------:R-:W-:Y:S01]  /*3e680*/  STL [R1+0x6c], R5 ;  /* 0x00006c0501007387 */ /* 0x000fe20000100800 */
[----:B0-----:R-:W-:Y:S06]  /*3e690*/  HMMA.16816.F32 R8, R16, R4, R12 ;  /* 0x000000041008723c */ /* 0x001fec000000180c */
[----:B-1----:R-:W-:Y:S01]  /*3e6a0*/  IMAD.MOV.U32 R0, RZ, RZ, R5 ;  /* 0x000000ffff007224 */ /* 0x002fe200078e0005 */
[----:B------:R-:W-:-:S15]  /*3e6b0*/  STL [R1+0x60], R2 ;  /* 0x0000600201007387 */ /* 0x000fde0000100800 */
[----:B------:R-:W-:-:S01]  /*3e6c0*/  NOP ;  /* 0x0000000000007918 */ /* 0x000fc20000000000 */
[----:B------:R0:W-:Y:S04]  /*3e6d0*/  STL.64 [R1+0x300], R8 ;  /* 0x0003000801007387 */ /* 0x0001e80000100a00 */
[----:B------:R-:W-:Y:S04]  /*3e6e0*/  STL.64 [R1+0x308], R10 ;  /* 0x0003080a01007387 */ /* 0x000fe80000100a00 */
[----:B------:R1:W-:Y:S04]  /*3e6f0*/  STL [R1+0x30d4], R0 ;  /* 0x0030d40001007387 */ /* 0x0003e80000100800 */
[----:B------:R-:W-:Y:S01]  /*3e700*/  STL [R1+0x64], R3 ;  /* 0x0000640301007387 */ /* 0x000fe20000100800 */
[----:B0-----:R-:W-:-:S02]  /*3e710*/  F2FP.F16.E5M2.UNPACK_B R8, R22.H1 ;  /* 0x00000016ff08723e */ /* 0x001fc400030004ff */
[----:B-1----:R-:W-:-:S03]  /*3e720*/  F2FP.F16.E5M2.UNPACK_B R0, R23.H1 ;  /* 0x00000017ff00723e */ /* 0x002fc600030004ff */
[----:B------:R-:W-:Y:S04]  /*3e730*/  STL [R1+0x58], R8 ;  /* 0x0000580801007387 */ /* 0x000fe80000100800 */
[----:B------:R0:W-:Y:S02]  /*3e740*/  STL [R1+0x5c], R0 ;  /* 0x00005c0001007387 */ /* 0x0001e40000100800 */
[----:B0-----:R-:W-:Y:S01]  /*3e750*/  F2FP.F16.E5M2.UNPACK_B R0, R29.H1 ;  /* 0x0000001dff00723e */ /* 0x001fe200030004ff */
[----:B---3--:R-:W-:Y:S07]  /*3e760*/  HMMA.16816.F32 R4, R16, R2, R24 ;  /* 0x000000021004723c */ /* 0x008fee0000001818 */
[----:B------:R-:W-:-:S15]  /*3e770*/  F2FP.F16.E5M2.UNPACK_B R2, R28.H1 ;  /* 0x0000001cff02723e */ /* 0x000fde00030004ff */
[----:B------:R-:W-:-:S01]  /*3e780*/  NOP ;  /* 0x0000000000007918 */ /* 0x000fc20000000000 */
[----:B------:R-:W-:Y:S04]  /*3e790*/  STL.64 [R1+0x320], R4 ;  /* 0x0003200401007387 */ /* 0x000fe80000100a00 */
[----:B------:R-:W-:Y:S04]  /*3e7a0*/  STL.64 [R1+0x328], R6 ;  /* 0x0003280601007387 */ /* 0x000fe80000100a00 */
[----:B------:R-:W2:Y:S04]  /*3e7b0*/  LDL.LU R20, [R1+0x3e0] ;  /* 0x0003e00001147983 */ /* 0x000ea80000300800 */
[----:B------:R-:W-:Y:S04]  /*3e7c0*/  STL [R1+0x50], R2 ;  /* 0x0000500201007387 */ /* 0x000fe80000100800 */
[----:B------:R-:W-:Y:S04]  /*3e7d0*/  STL [R1+0x54], R0 ;  /* 0x0000540001007387 */ /* 0x000fe80000100800 */
[----:B------:R-:W2:Y:S04]  /*3e7e0*/  LDL.LU R21, [R1+0x3e4] ;  /* 0x0003e40001157983 */ /* 0x000ea80000300800 */
[----:B------:R-:W3:Y:S04]  /*3e7f0*/  LDL.LU R22, [R1+0x3e8] ;  /* 0x0003e80001167983 */ /* 0x000ee80000300800 */
[----:B------:R-:W3:Y:S04]  /*3e800*/  LDL.LU R23, [R1+0x3ec] ;  /* 0x0003ec0001177983 */ /* 0x000ee80000300800 */
        /* <DEDUP_REMOVED lines=8> */
[----:B----4-:R0:W-:Y:S04]  /*3e890*/  STL.64 [R1+0x31f0], R6 ;  /* 0x0031f00601007387 */ /* 0x0101e80000100a00 */
[----:B0-----:R-:W4:Y:S04]  /*3e8a0*/  LDL.64 R6, [R1+0x58] ;  /* 0x0000580001067983 */ /* 0x001f280000100a00 */
[----:B------:R-:W2:Y:S04]  /*3e8b0*/  LDL.LU R4, [R1+0x138] ;  /* 0x0001380001047983 */ /* 0x000ea80000300800 */
[----:B------:R-:W2:Y:S04]  /*3e8c0*/  LDL.LU R5, [R1+0x13c] ;  /* 0x00013c0001057983 */ /* 0x000ea80000300800 */
[----:B--2---:R0:W-:Y:S04]  /*3e8d0*/  STL.64 [R1+0x31d8], R4 ;  /* 0x0031d80401007387 */ /* 0x0041e80000100a00 */
[----:B0-----:R-:W2:Y:S04]  /*3e8e0*/  LDL.64 R4, [R1+0x50] ;  /* 0x0000500001047983 */ /* 0x001ea80000100a00 */
[----:B---3--:R-:W-:Y:S04]  /*3e8f0*/  STL.64 [R1+0x31d0], R22 ;  /* 0x0031d01601007387 */ /* 0x008fe80000100a00 */
[----:B------:R0:W-:Y:S04]  /*3e900*/  STL.64 [R1+0x31c8], R20 ;  /* 0x0031c81401007387 */ /* 0x0001e80000100a00 */
[----:B0-----:R-:W3:Y:S04]  /*3e910*/  LDL.LU R20, [R1+0x380] ;  /* 0x0003800001147983 */ /* 0x001ee80000300800 */
[----:B------:R-:W3:Y:S04]  /*3e920*/  LDL.LU R21, [R1+0x384] ;  /* 0x0003840001157983 */ /* 0x000ee80000300800 */
[----:B------:R-:W4:Y:S04]  /*3e930*/  LDL.LU R22, [R1+0x388] ;  /* 0x0003880001167983 */ /* 0x000f280000300800 */
[----:B------:R-:W4:Y:S04]  /*3e940*/  LDL.LU R23, [R1+0x38c] ;  /* 0x00038c0001177983 */ /* 0x000f280000300800 */
[----:B----4-:R-:W-:Y:S04]  /*3e950*/  STL.64 [R1+0x31e8], R22 ;  /* 0x0031e81601007387 */ /* 0x010fe80000100a00 */
[----:B---3--:R0:W-:Y:S04]  /*3e960*/  STL.64 [R1+0x31e0], R20 ;  /* 0x0031e01401007387 */ /* 0x0081e80000100a00 */
        /* <DEDUP_REMOVED lines=8> */
[----:B------:R-:W3:Y:S04]  /*3e9f0*/  LDL.LU R22, [R1+0x348] ;  /* 0x0003480001167983 */ /* 0x000ee80000300800 */
        /* <DEDUP_REMOVED lines=17> */
[----:B---3--:R-:W-:-:S15]  /*3eb10*/  HMMA.16816.F32 R20, R16, R6, R20 ;  /* 0x000000061014723c */ /* 0x008fde0000001814 */
[----:B------:R-:W-:-:S08]  /*3eb20*/  NOP ;  /* 0x0000000000007918 */ /* 0x000fd00000000000 */
[----:B------:R-:W-:Y:S04]  /*3eb30*/  STL.64 [R1+0x340], R20 ;  /* 0x0003401401007387 */ /* 0x000fe80000100a00 */
[----:B------:R0:W-:Y:S04]  /*3eb40*/  STL.64 [R1+0x348], R22 ;  /* 0x0003481601007387 */ /* 0x0001e80000100a00 */
[----:B0-----:R-:W2:Y:S04]  /*3eb50*/  LDL.LU.64 R22, [R1+0x3200] ;  /* 0x0032000001167983 */ /* 0x001ea80000300a00 */
[----:B------:R-:W2:Y:S01]  /*3eb60*/  LDL.LU.64 R20, [R1+0x31f8] ;  /* 0x0031f80001147983 */ /* 0x000ea20000300a00 */
[----:B------:R-:W-:-:S03]  /*3eb70*/  IMAD.MOV.U32 R0, RZ, RZ, R7 ;  /* 0x000000ffff007224 */ /* 0x000fc600078e0007 */
[----:B------:R-:W3:Y:S04]  /*3eb80*/  LDL.LU.64 R6, [R1+0x31f0] ;  /* 0x0031f00001067983 */ /* 0x000ee80000300a00 */
[----:B------:R-:W-:Y:S01]  /*3eb90*/  STL [R1+0x30d8], R0 ;  /* 0x0030d80001007387 */ /* 0x000fe20000100800 */
[----:B--2---:R-:W-:-:S15]  /*3eba0*/  HMMA.16816.F32 R20, R16, R4, R20 ;  /* 0x000000041014723c */ /* 0x004fde0000001814 */
[----:B------:R-:W-:-:S08]  /*3ebb0*/  NOP ;  /* 0x0000000000007918 */ /* 0x000fd00000000000 */
[----:B------:R-:W-:Y:S04]  /*3ebc0*/  STL.64 [R1+0x360], R20 ;  /* 0x0003601401007387 */ /* 0x000fe80000100a00 */
[----:B------:R0:W-:Y:S04]  /*3ebd0*/  STL.64 [R1+0x368], R22 ;  /* 0x0003681601007387 */ /* 0x0001e80000100a00 */
[----:B0-----:R-:W2:Y:S04]  /*3ebe0*/  LDL.LU.64 R22, [R1+0x31e8] ;  /* 0x0031e80001167983 */ /* 0x001ea80000300a00 */
[----:B------:R-:W2:Y:S01]  /*3ebf0*/  LDL.LU.64 R20, [R1+0x31e0] ;  /* 0x0031e00001147983 */ /* 0x000ea20000300a00 */
[----:B---3--:R-:W-:-:S02]  /*3ec00*/  F2FP.F16.E5M2.UNPACK_B R6, R6.H1 ;  /* 0x00000006ff06723e */ /* 0x008fc400030004ff */
[----:B------:R-:W-:Y:S01]  /*3ec10*/  F2FP.F16.E5M2.UNPACK_B R7, R7.H1 ;  /* 0x00000007ff07723e */ /* 0x000fe200030004ff */
[----:B------:R-:W-:Y:S02]  /*3ec20*/  IMAD.MOV.U32 R0, RZ, RZ, R5 ;  /* 0x000000ffff007224 */ /* 0x000fe400078e0005 */
[----:B------:R-:W3:Y:S04]  /*3ec30*/  LDL.LU.64 R4, [R1+0x31d8] ;  /* 0x0031d80001047983 */ /* 0x000ee80000300a00 */
[----:B------:R-:W-:Y:S04]  /*3ec40*/  STL [R1+0x48], R6 ;  /* 0x0000480601007387 */ /* 0x000fe80000100800 */
[----:B------:R-:W-:Y:S04]  /*3ec50*/  STL [R1+0x30dc], R0 ;  /* 0x0030dc0001007387 */ /* 0x000fe80000100800 */
        /* <DEDUP_REMOVED lines=19> */
[----:B----4-:R-:W-:-:S02]  /*3ed90*/  F2FP.F16.E5M2.UNPACK_B R2, R2.H1 ;  /* 0x00000002ff02723e */ /* 0x010fc400030004ff */
[----:B------:R-:W-:-:S07]  /*3eda0*/  F2FP.F16.E5M2.UNPACK_B R3, R3.H1 ;  /* 0x00000003ff03723e */ /* 0x000fce00030004ff */
[----:B------:R-:W-:Y:S01]  /*3edb0*/  HMMA.16816.F32 R8, R16, R2, R8 ;  /* 0x000000021008723c */ /* 0x000fe20000001808 */
[----:B------:R-:W-:Y:S01]  /*3edc0*/  IMAD.MOV.U32 R0, RZ, RZ, R5 ;  /* 0x000000ffff007224 */ /* 0x000fe200078e0005 */
[----:B------:R-:W-:Y:S02]  /*3edd0*/  F2FP.F16.E5M2.UNPACK_B R4, R12.H1 ;  /* 0x0000000cff04723e */ /* 0x000fe400030004ff */
[----:B------:R-:W-:Y:S02]  /*3ede0*/  F2FP.F16.E5M2.UNPACK_B R5, R13.H1 ;  /* 0x0000000dff05723e */ /* 0x000fe400030004ff */
[----:B------:R-:W-:Y:S04]  /*3edf0*/  STL [R1+0x38], R2 ;  /* 0x0000380201007387 */ /* 0x000fe80000100800 */
[----:B------:R0:W-:Y:S04]  /*3ee00*/  STL [R1+0x30e4], R0 ;  /* 0x0030e40001007387 */ /* 0x0001e80000100800 */
[----:B------:R1:W-:Y:S04]  /*3ee10*/  STL [R1+0x3c], R3 ;  /* 0x00003c0301007387 */ /* 0x0003e80000100800 */
[----:B------:R-:W-:Y:S05]  /*3ee20*/  STL [R1+0x30], R4 ;  /* 0x0000300401007387 */ /* 0x000fea0000100800 */
[----:B------:R-:W-:Y:S04]  /*3ee30*/  STL.64 [R1+0x3c0], R8 ;  /* 0x0003c00801007387 */ /* 0x000fe80000100a00 */
[----:B------:R-:W-:Y:S01]  /*3ee40*/  STL.64 [R1+0x3c8], R10 ;  /* 0x0003c80a01007387 */ /* 0x000fe20000100a00 */
[----:B0-----:R-:W-:Y:S01]  /*3ee50*/  IMAD.MOV.U32 R0, RZ, RZ, R3 ;  /* 0x000000ffff007224 */ /* 0x001fe200078e0003 */
[----:B------:R-:W-:-:S02]  /*3ee60*/  F2FP.F16.E5M2.UNPACK_B R2, R14.H1 ;  /* 0x0000000eff02723e */ /* 0x000fc400030004ff */
[----:B-1----:R-:W-:Y:S02]  /*3ee70*/  F2FP.F16.E5M2.UNPACK_B R3, R15.H1 ;  /* 0x0000000fff03723e */ /* 0x002fe400030004ff */
[----:B------:R0:W-:Y:S04]  /*3ee80*/  STL [R1+0x30e8], R0 ;  /* 0x0030e80001007387 */ /* 0x0001e80000100800 */
[----:B------:R-:W-:Y:S04]  /*3ee90*/  STL [R1+0x34], R5 ;  /* 0x0000340501007387 */ /* 0x000fe80000100800 */
[----:B------:R-:W-:Y:S01]  /*3eea0*/  STL [R1+0x28], R2 ;  /* 0x0000280201007387 */ /* 0x000fe20000100800 */
[----:B0-----:R-:W-:Y:S01]  /*3eeb0*/  F2FP.F16.E5M2.UNPACK_B R0, R29.H1 ;  /* 0x0000001dff00723e */ /* 0x001fe200030004ff */
[----:B--2---:R-:W-:Y:S07]  /*3eec0*/  HMMA.16816.F32 R8, R16, R4, R20 ;  /* 0x000000041008723c */ /* 0x004fee0000001814 */
[----:B------:R-:W-:-:S15]  /*3eed0*/  F2FP.F16.E5M2.UNPACK_B R4, R28.H1 ;  /* 0x0000001cff04723e */ /* 0x000fde00030004ff */
[----:B------:R-:W-:-:S01]  /*3eee0*/  NOP ;  /* 0x0000000000007918 */ /* 0x000fc20000000000 */
[----:B------:R-:W-:Y:S04]  /*3eef0*/  STL.64 [R1+0x3e0], R8 ;  /* 0x0003e00801007387 */ /* 0x000fe80000100a00 */
[----:B------:R-:W-:Y:S04]  /*3ef00*/  STL.64 [R1+0x3e8], R10 ;  /* 0x0003e80a01007387 */ /* 0x000fe80000100a00 */
[----:B------:R0:W-:Y:S02]  /*3ef10*/  STL [R1+0x20], R4 ;  /* 0x0000200401007387 */ /* 0x0001e40000100800 */
[----:B0-----:R-:W-:Y:S06]  /*3ef20*/  HMMA.16816.F32 R4, R16, R2, R24 ;  /* 0x000000021004723c */ /* 0x001fec0000001818 */
[----:B------:R-:W-:Y:S04]  /*3ef30*/  STL [R1+0x2c], R3 ;  /* 0x00002c0301007387 */ /* 0x000fe80000100800 */
[----:B------:R-:W-:Y:S04]  /*3ef40*/  STL [R1+0x24], R0 ;  /* 0x0000240001007387 */ /* 0x000fe80000100800 */
[----:B------:R-:W2:Y:S09]  /*3ef50*/  LDL.LU R12, [R1+0x500] ;  /* 0x00050000010c7983 */ /* 0x000eb20000300800 */
[----:B------:R0:W-:Y:S04]  /*3ef60*/  STL.64 [R1+0x400], R4 ;  /* 0x0004000401007387 */ /* 0x0001e80000100a00 */
[----:B------:R1:W-:Y:S04]  /*3ef70*/  STL.64 [R1+0x408], R6 ;  /* 0x0004080601007387 */ /* 0x0003e80000100a00 */
[----:B------:R-:W2:Y:S04]  /*3ef80*/  LDL.LU R13, [R1+0x504] ;  /* 0x00050400010d7983 */ /* 0x000ea80000300800 */
[----:B------:R-:W3:Y:S04]  /*3ef90*/  LDL.LU R14, [R1+0x508] ;  /* 0x00050800010e7983 */ /* 0x000ee80000300800 */
[----:B------:R-:W3:Y:S04]  /*3efa0*/  LDL.LU R15, [R1+0x50c] ;  /* 0x00050c00010f7983 */ /* 0x000ee80000300800 */
[----:B---3--:R-:W-:Y:S04]  /*3efb0*/  STL.64 [R1+0x3158], R14 ;  /* 0x0031580e01007387 */ /* 0x008fe80000100a00 */
[----:B--2---:R2:W-:Y:S04]  /*3efc0*/  STL.64 [R1+0x3150], R12 ;  /* 0x0031500c01007387 */ /* 0x0045e80000100a00 */
[----:B0-----:R-:W3:Y:S04]  /*3efd0*/  LDL.LU R4, [R1+0x4c0] ;  /* 0x0004c00001047983 */ /* 0x001ee80000300800 */
[----:B------:R-:W3:Y:S04]  /*3efe0*/  LDL.LU R5, [R1+0x4c4] ;  /* 0x0004c40001057983 */ /* 0x000ee80000300800 */
[----:B-1----:R-:W4:Y:S04]  /*3eff0*/  LDL.LU R6, [R1+0x4c8] ;  /* 0x0004c80001067983 */ /* 0x002f280000300800 */
[----:B------:R-:W4:Y:S04]  /*3f000*/  LDL.LU R7, [R1+0x4cc] ;  /* 0x0004cc0001077983 */ /* 0x000f280000300800 */
[----:B----4-:R-:W-:Y:S04]  /*3f010*/  STL.64 [R1+0x3168], R6 ;  /* 0x0031680601007387 */ /* 0x010fe80000100a00 */
[----:B---3--:R0:W-:Y:S04]  /*3f020*/  STL.64 [R1+0x3160], R4 ;  /* 0x0031600401007387 */ /* 0x0081e80000100a00 */
[----:B--2---:R-:W2:Y:S04]  /*3f030*/  LDL.LU R12, [R1+0x4a0] ;  /* 0x0004a000010c7983 */ /* 0x004ea80000300800 */
[----:B------:R-:W2:Y:S04]  /*3f040*/  LDL.LU R13, [R1+0x4a4] ;  /* 0x0004a400010d7983 */ /* 0x000ea80000300800 */
[----:B------:R-:W3:Y:S04]  /*3f050*/  LDL.LU R14, [R1+0x4a8] ;  /* 0x0004a800010e7983 */ /* 0x000ee80000300800 */
[----:B------:R-:W3:Y:S01]  /*3f060*/  LDL.LU R15, [R1+0x4ac] ;  /* 0x0004ac00010f7983 */ /* 0x000ee20000300800 */
[----:B------:R-:W-:-:S03]  /*3f070*/  IMAD.MOV.U32 R0, RZ, RZ, R3 ;  /* 0x000000ffff007224 */ /* 0x000fc600078e0003 */
[----:B---3--:R1:W-:Y:S04]  /*3f080*/  STL.64 [R1+0x3178], R14 ;  /* 0x0031780e01007387 */ /* 0x0083e80000100a00 */
[----:B--2---:R-:W-:Y:S04]  /*3f090*/  STL.64 [R1+0x3170], R12 ;  /* 0x0031700c01007387 */ /* 0x004fe80000100a00 */
[----:B------:R-:W2:Y:S04]  /*3f0a0*/  LDL.LU R2, [R1+0x178] ;  /* 0x0001780001027983 */ /* 0x000ea80000300800 */
[----:B------:R-:W2:Y:S04]  /*3f0b0*/  LDL.LU R3, [R1+0x17c] ;  /* 0x00017c0001037983 */ /* 0x000ea80000300800 */
[----:B--2---:R2:W-:Y:S04]  /*3f0c0*/  STL.64 [R1+0x31a0], R2 ;  /* 0x0031a00201007387 */ /* 0x0045e80000100a00 */
[----:B0-----:R-:W3:Y:S04]  /*3f0d0*/  LDL.LU R4, [R1+0x480] ;  /* 0x0004800001047983 */ /* 0x001ee80000300800 */
[----:B------:R-:W3:Y:S04]  /*3f0e0*/  LDL.LU R5, [R1+0x484] ;  /* 0x0004840001057983 */ /* 0x000ee80000300800 */
[----:B------:R-:W4:Y:S04]  /*3f0f0*/  LDL.LU R6, [R1+0x488] ;  /* 0x0004880001067983 */ /* 0x000f280000300800 */
[----:B------:R-:W4:Y:S04]  /*3f100*/  LDL.LU R7, [R1+0x48c] ;  /* 0x00048c0001077983 */ /* 0x000f280000300800 */
[----:B-1----:R-:W3:Y:S04]  /*3f110*/  LDL.LU R14, [R1+0x160] ;  /* 0x00016000010e7983 */ /* 0x002ee80000300800 */
[----:B------:R-:W3:Y:S04]  /*3f120*/  LDL.LU R15, [R1+0x164] ;  /* 0x00016400010f7983 */ /* 0x000ee80000300800 */
[----:B--2---:R-:W2:Y:S04]  /*3f130*/  LDL.64 R2, [R1+0x20] ;  /* 0x0000200001027983 */ /* 0x004ea80000100a00 */
[----:B------:R-:W2:Y:S04]  /*3f140*/  LDL.LU R12, [R1+0x168] ;  /* 0x00016800010c7983 */ /* 0x000ea80000300800 */
[----:B------:R-:W2:Y:S04]  /*3f150*/  LDL.LU R13, [R1+0x16c] ;  /* 0x00016c00010d7983 */ /* 0x000ea80000300800 */
[----:B------:R-:W2:Y:S04]  /*3f160*/  LDL.LU R20, [R1+0x170] ;  /* 0x0001700001147983 */ /* 0x000ea80000300800 */
[----:B------:R-:W2:Y:S04]  /*3f170*/  LDL.LU R21, [R1+0x174] ;  /* 0x0001740001157983 */ /* 0x000ea80000300800 */
        /* <DEDUP_REMOVED lines=14> */
[----:B0-----:R-:W2:Y:S04]  /*3f260*/  LDL.LU R4, [R1+0x420] ;  /* 0x0004200001047983 */ /* 0x001ea80000300800 */
[----:B------:R-:W2:Y:S04]  /*3f270*/  LDL.LU R5, [R1+0x424] ;  /* 0x0004240001057983 */ /* 0x000ea80000300800 */
[----:B------:R-:W2:Y:S04]  /*3f280*/  LDL.LU R6, [R1+0x428] ;  /* 0x0004280001067983 */ /* 0x000ea80000300800 */
[----:B------:R-:W2:Y:S04]  /*3f290*/  LDL.LU R7, [R1+0x42c] ;  /* 0x00042c0001077983 */ /* 0x000ea80000300800 */
        /* <DEDUP_REMOVED lines=12> */
[----:B------:R-:W-:Y:S01]  /*3f360*/  STL [R1+0x30ec], R0 ;  /* 0x0030ec0001007387 */ /* 0x000fe20000100800 */
[----:B--2---:R-:W-:-:S15]  /*3f370*/  HMMA.16816.F32 R4, R16, R2, R4 ;  /* 0x000000021004723c */ /* 0x004fde0000001804 */
[----:B------:R-:W-:-:S08]  /*3f380*/  NOP ;  /* 0x0000000000007918 */ /* 0x000fd00000000000 */
[----:B------:R-:W-:Y:S04]  /*3f390*/  STL.64 [R1+0x420], R4 ;  /* 0x0004200401007387 */ /* 0x000fe80000100a00 */
[----:B------:R0:W-:Y:S04]  /*3f3a0*/  STL.64 [R1+0x428], R6 ;  /* 0x0004280601007387 */ /* 0x0001e80000100a00 */
[----:B0-----:R-:W2:Y:S04]  /*3f3b0*/  LDL.LU.64 R6, [R1+0x31b0] ;  /* 0x0031b00001067983 */ /* 0x001ea80000300a00 */
[----:B------:R-:W2:Y:S01]  /*3f3c0*/  LDL.LU.64 R4, [R1+0x31a8] ;  /* 0x0031a80001047983 */ /* 0x000ea20000300a00 */
[----:B------:R-:W-:-:S02]  /*3f3d0*/  F2FP.F16.E5M2.UNPACK_B R14, R14.H1 ;  /* 0x0000000eff0e723e */ /* 0x000fc400030004ff */
        /* <DEDUP_REMOVED lines=15> */
[----:B------:R-:W-:Y:S04]  /*3f4d0*/  STL [R1+0x10], R12 ;  /* 0x0000100c01007387 */ /* 0x000fe80000100800 */
[----:B------:R-:W-:Y:S04]  /*3f4e0*/  STL [R1+0x30f4], R0 ;  /* 0x0030f40001007387 */ /* 0x000fe80000100800 */
[----:B------:R2:W-:Y:S02]  /*3f4f0*/  STL [R1+0x14], R13 ;  /* 0x0000140d01007387 */ /* 0x0005e40000100800 */
[----:B--2---:R-:W-:Y:S02]  /*3f500*/  HMMA.16816.F32 R12, R16, R12, R4 ;  /* 0x0000000c100c723c */ /* 0x004fe40000001804 */
[----:B------:R-:W2:Y:S04]  /*3f510*/  LDL.LU.64 R6, [R1+0x3188] ;  /* 0x0031880001067983 */ /* 0x000ea80000300a00 */
[----:B------:R-:W2:Y:S01]  /*3f520*/  LDL.LU.64 R4, [R1+0x3180] ;  /* 0x0031800001047983 */ /* 0x000ea20000300a00 */
[----:B------:R-:W-:-:S02]  /*3f530*/  F2FP.F16.E5M2.UNPACK_B R20, R20.H1 ;  /* 0x00000014ff14723e */ /* 0x000fc400030004ff */
[----:B------:R-:W-:-:S14]  /*3f540*/  F2FP.F16.E5M2.UNPACK_B R21, R21.H1 ;  /* 0x00000015ff15723e */ /* 0x000fdc00030004ff */
[----:B------:R-:W-:Y:S04]  /*3f550*/  STL.64 [R1+0x460], R12 ;  /* 0x0004600c01007387 */ /* 0x000fe80000100a00 */
[----:B------:R0:W-:Y:S04]  /*3f560*/  STL.64 [R1+0x468], R14 ;  /* 0x0004680e01007387 */ /* 0x0001e80000100a00 */
[----:B0-----:R-:W4:Y:S04]  /*3f570*/  LDL.LU.64 R14, [R1+0x3178] ;  /* 0x00317800010e7983 */ /* 0x001f280000300a00 */
[----:B------:R-:W4:Y:S04]  /*3f580*/  LDL.LU.64 R12, [R1+0x3170] ;  /* 0x00317000010c7983 */ /* 0x000f280000300a00 */
        /* <DEDUP_REMOVED lines=9> */
[----:B------:R-:W-:Y:S02]  /*3f620*/  F2FP.F16.E5M2.UNPACK_B R3, R3.H1 ;  /* 0x00000003ff03723e */ /* 0x000fe400030004ff */
[----:B------:R-:W-:Y:S02]  /*3f630*/  F2FP.F16.E5M2.UNPACK_B R28, R28.H1 ;  /* 0x0000001cff1c723e */ /* 0x000fe400030004ff */
[----:B----4-:R-:W-:-:S03]  /*3f640*/  F2FP.F16.E5M2.UNPACK_B R29, R29.H1 ;  /* 0x0000001dff1d723e */ /* 0x010fc600030004ff */
[----:B------:R-:W-:Y:S01]  /*3f650*/  HMMA.16816.F32 R12, R16, R2, R12 ;  /* 0x00000002100c723c */ /* 0x000fe2000000180c */
[----:B------:R-:W-:-:S05]  /*3f660*/  IMAD.MOV.U32 R0, RZ, RZ, R21 ;  /* 0x000000ffff007224 */ /* 0x000fca00078e0015 */
[----:B------:R-:W-:Y:S01]  /*3f670*/  STL [R1], R2 ;  /* 0x0000000201007387 */ /* 0x000fe20000100800 */
[----:B------:R-:W-:-:S03]  /*3f680*/  F2FP.F16.E5M2.UNPACK_B R26, R26.H1 ;  /* 0x0000001aff1a723e */ /* 0x000fc600030004ff */
[----:B------:R-:W-:Y:S04]  /*3f690*/  STL [R1+0x3108], R0 ;  /* 0x0031080001007387 */ /* 0x000fe80000100800 */
[----:B------:R-:W-:Y:S01]  /*3f6a0*/  STL [R1+0x4], R3 ;  /* 0x0000040301007387 */ /* 0x000fe20000100800 */
[----:B------:R-:W-:-:S08]  /*3f6b0*/  F2FP.F16.E5M2.UNPACK_B R27, R27.H1 ;  /* 0x0000001bff1b723e */ /* 0x000fd000030004ff */
[----:B------:R-:W-:Y:S04]  /*3f6c0*/  STL.64 [R1+0x4a0], R12 ;  /* 0x0004a00c01007387 */ /* 0x000fe80000100a00 */
[----:B------:R0:W-:Y:S04]  /*3f6d0*/  STL.64 [R1+0x4a8], R14 ;  /* 0x0004a80e01007387 */ /* 0x0001e80000100a00 */
[----:B0-----:R-:W3:Y:S04]  /*3f6e0*/  LDL.LU.64 R14, [R1+0x3158] ;  /* 0x00315800010e7983 */ /* 0x001ee80000300a00 */
[----:B------:R-:W3:Y:S04]  /*3f6f0*/  LDL.LU.64 R12, [R1+0x3150] ;  /* 0x00315000010c7983 */ /* 0x000ee80000300a00 */
[----:B------:R-:W-:Y:S04]  /*3f700*/  STL [R1+0x3124], R28 ;  /* 0x0031241c01007387 */ /* 0x000fe80000100800 */
[----:B------:R-:W-:Y:S01]  /*3f710*/  STL [R1+0x3120], R29 ;  /* 0x0031201d01007387 */ /* 0x000fe20000100800 */
[----:B--2---:R-:W-:-:S15]  /*3f720*/  HMMA.16816.F32 R4, R16, R28, R4 ;  /* 0x0000001c1004723c */ /* 0x004fde0000001804 */
[----:B------:R-:W-:-:S08]  /*3f730*/  NOP ;  /* 0x0000000000007918 */ /* 0x000fd00000000000 */
[----:B------:R-:W-:Y:S04]  /*3f740*/  STL.64 [R1+0x4c0], R4 ;  /* 0x0004c00401007387 */ /* 0x000fe80000100a00 */
[----:B------:R0:W-:Y:S02]  /*3f750*/  STL.64 [R1+0x4c8], R6 ;  /* 0x0004c80601007387 */ /* 0x0001e40000100a00 */
[----:B0-----:R-:W-:-:S15]  /*3f760*/  HMMA.16816.F32 R4, R16, R26, R8 ;  /* 0x0000001a1004723c */ /* 0x001fde0000001808 */
[----:B------:R-:W-:-:S08]  /*3f770*/  NOP ;  /* 0x0000000000007918 */ /* 0x000fd00000000000 */
[----:B------:R-:W-:Y:S04]  /*3f780*/  STL.64 [R1+0x4e0], R4 ;  /* 0x0004e00401007387 */ /* 0x000fe80000100a00 */
[----:B------:R3:W-:Y:S04]  /*3f790*/  STL.64 [R1+0x4e8], R6 ;  /* 0x0004e80601007387 */ /* 0x0007e80000100a00 */
[----:B------:R-:W2:Y:S01]  /*3f7a0*/  LDL.LU R0, [R1+0x1ee8] ;  /* 0x001ee80001007983 */ /* 0x000ea20000300800 */
[----:B------:R-:W-:Y:S02]  /*3f7b0*/  F2FP.F16.E5M2.UNPACK_B R24, R24.H1 ;  /* 0x00000018ff18723e */ /* 0x000fe400030004ff */
[----:B------:R-:W-:-:S07]  /*3f7c0*/  F2FP.F16.E5M2.UNPACK_B R25, R25.H1 ;  /* 0x00000019ff19723e */ /* 0x000fce00030004ff */
[----:B---3--:R-:W-:Y:S01]  /*3f7d0*/  HMMA.16816.F32 R4, R16, R24, R12 ;  /* 0x000000181004723c */ /* 0x008fe2000000180c */
[----:B--2---:R-:W-:-:S15]  /*3f7e0*/  STL [R1+0x3128], R0 ;  /* 0x0031280001007387 */ /* 0x004fde0000100800 */
[----:B------:R-:W-:-:S07]  /*3f7f0*/  NOP ;  /* 0x0000000000007918 */ /* 0x000fce0000000000 */
[----:B------:R-:W-:Y:S04]  /*3f800*/  STL.64 [R1+0x500], R4 ;  /* 0x0005000401007387 */ /* 0x000fe80000100a00 */
[----:B------:R0:W-:Y:S04]  /*3f810*/  STL.64 [R1+0x508], R6 ;  /* 0x0005080601007387 */ /* 0x0001e80000100a00 */
[----:B------:R-:W2:Y:S04]  /*3f820*/  LDL.LU R15, [R1+0x1ee4] ;  /* 0x001ee400010f7983 */ /* 0x000ea80000300800 */
[----:B0-----:R-:W3:Y:S04]  /*3f830*/  LDL.LU R6, [R1+0x208] ;  /* 0x0002080001067983 */ /* 0x001ee80000300800 */
[----:B------:R-:W3:Y:S04]  /*3f840*/  LDL.LU R7, [R1+0x20c] ;  /* 0x00020c0001077983 */ /* 0x000ee80000300800 */
[----:B------:R-:W4:Y:S04]  /*3f850*/  LDL.LU R4, [R1+0x210] ;  /* 0x0002100001047983 */ /* 0x000f280000300800 */
[----:B------:R-:W4:Y:S04]  /*3f860*/  LDL.LU R5, [R1+0x214] ;  /* 0x0002140001057983 */ /* 0x000f280000300800 */
[----:B---3--:R-:W-:Y:S04]  /*3f870*/  STL.64 [R1+0x3118], R6 ;  /* 0x0031180601007387 */ /* 0x008fe80000100a00 */
[----:B----4-:R0:W-:Y:S04]  /*3f880*/  STL.64 [R1+0x3110], R4 ;  /* 0x0031100401007387 */ /* 0x0101e80000100a00 */
[----:B0-----:R-:W3:Y:S04]  /*3f890*/  LDL.LU R4, [R1+0x560] ;  /* 0x0005600001047983 */ /* 0x001ee80000300800 */
[----:B------:R-:W3:Y:S04]  /*3f8a0*/  LDL.LU R5, [R1+0x564] ;  /* 0x0005640001057983 */ /* 0x000ee80000300800 */
[----:B------:R-:W4:Y:S04]  /*3f8b0*/  LDL.LU R6, [R1+0x568] ;  /* 0x0005680001067983 */ /* 0x000f280000300800 */
[----:B------:R-:W4:Y:S04]  /*3f8c0*/  LDL.LU R7, [R1+0x56c] ;  /* 0x00056c0001077983 */ /* 0x000f280000300800 */
        /* <DEDUP_REMOVED lines=9> */
[----:B------:R-:W4:Y:S01]  /*3f960*/  LDL.LU R7, [R1+0x54c] ;  /* 0x00054c0001077983 */ /* 0x000f220000300800 */
[----:B------:R-:W-:-:S02]  /*3f970*/  F2FP.F16.E5M2.UNPACK_B R22, R22.H1 ;  /* 0x00000016ff16723e */ /* 0x000fc400030004ff */
[----:B------:R-:W-:Y:S01]  /*3f980*/  F2FP.F16.E5M2.UNPACK_B R23, R23.H1 ;  /* 0x00000017ff17723e */ /* 0x000fe200030004ff */
        /* <DEDUP_REMOVED lines=16> */
[----:B------:R-:W-:Y:S04]  /*3fa90*/  STL.64 [R1+0x2e90], R26 ;  /* 0x002e901a01007387 */ /* 0x000fe80000100a00 */
[----:B------:R0:W-:Y:S04]  /*3faa0*/  STL.64 [R1+0x2e88], R24 ;  /* 0x002e881801007387 */ /* 0x0001e80000100a00 */
[----:B0-----:R-:W2:Y:S04]  /*3fab0*/  LDL.LU R24, [R1+0x11b0] ;  /* 0x0011b00001187983 */ /* 0x001ea80000300800 */
[----:B------:R-:W2:Y:S04]  /*3fac0*/  LDL.LU R25, [R1+0x11b4] ;  /* 0x0011b40001197983 */ /* 0x000ea80000300800 */
[----:B------:R-:W4:Y:S04]  /*3fad0*/  LDL.LU R26, [R1+0x11b8] ;  /* 0x0011b800011a7983 */ /* 0x000f280000300800 */
[----:B------:R-:W4:Y:S01]  /*3fae0*/  LDL.LU R27, [R1+0x11bc] ;  /* 0x0011bc00011b7983 */ /* 0x000f220000300800 */
[----:B---3--:R-:W-:Y:S03]  /*3faf0*/  HMMA.16816.F32 R4, R16, R22, R4 ;  /* 0x000000161004723c */ /* 0x008fe60000001804 */
[----:B----4-:R-:W-:Y:S04]  /*3fb00*/  STL.64 [R1+0x3100], R26 ;  /* 0x0031001a01007387 */ /* 0x010fe80000100a00 */
[----:B--2---:R0:W-:Y:S04]  /*3fb10*/  STL.64 [R1+0x30f8], R24 ;  /* 0x0030f81801007387 */ /* 0x0041e80000100a00 */
[----:B0-----:R-:W2:Y:S04]  /*3fb20*/  LDL.LU R24, [R1+0x590] ;  /* 0x0005900001187983 */ /* 0x001ea80000300800 */
[----:B------:R-:W2:Y:S04]  /*3fb30*/  LDL.LU R25, [R1+0x594] ;  /* 0x0005940001197983 */ /* 0x000ea80000300800 */
[----:B------:R-:W2:Y:S04]  /*3fb40*/  LDL.LU R26, [R1+0x598] ;  /* 0x00059800011a7983 */ /* 0x000ea80000300800 */
[----:B------:R-:W2:Y:S04]  /*3fb50*/  LDL.LU R27, [R1+0x59c] ;  /* 0x00059c00011b7983 */ /* 0x000ea80000300800 */
[----:B------:R-:W-:Y:S04]  /*3fb60*/  STL.64 [R1+0x520], R4 ;  /* 0x0005200401007387 */ /* 0x000fe80000100a00 */
[----:B------:R0:W-:Y:S04]  /*3fb70*/  STL.64 [R1+0x528], R6 ;  /* 0x0005280601007387 */ /* 0x0001e80000100a00 */
[----:B0-----:R-:W3:Y:S04]  /*3fb80*/  LDL.LU.64 R6, [R1+0x3148] ;  /* 0x0031480001067983 */ /* 0x001ee80000300a00 */
[----:B------:R-:W3:Y:S01]  /*3fb90*/  LDL.LU.64 R4, [R1+0x3140] ;  /* 0x0031400001047983 */ /* 0x000ee20000300a00 */
[----:B------:R-:W-:-:S02]  /*3fba0*/  F2FP.F16.E5M2.UNPACK_B R20, R20.H1 ;  /* 0x00000014ff14723e */ /* 0x000fc400030004ff */
[----:B------:R-:W-:Y:S01]  /*3fbb0*/  F2FP.F16.E5M2.UNPACK_B R21, R21.H1 ;  /* 0x00000015ff15723e */ /* 0x000fe200030004ff */
[----:B------:R-:W-:-:S06]  /*3fbc0*/  IMAD R12, R12, 0x100, R0 ;  /* 0x000001000c0c7824 */ /* 0x000fcc00078e0200 */
[----:B---3--:R-:W-:-:S15]  /*3fbd0*/  HMMA.16816.F32 R4, R16, R20, R4 ;  /* 0x000000141004723c */ /* 0x008fde0000001804 */
[----:B------:R-:W-:-:S08]  /*3fbe0*/  NOP ;  /* 0x0000000000007918 */ /* 0x000fd00000000000 */
[----:B------:R-:W-:Y:S04]  /*3fbf0*/  STL.64 [R1+0x540], R4 ;  /* 0x0005400401007387 */ /* 0x000fe80000100a00 */
[----:B------:R0:W-:Y:S04]  /*3fc00*/  STL.64 [R1+0x548], R6 ;  /* 0x0005480601007387 */ /* 0x0001e80000100a00 */
[----:B0-----:R-:W3:Y:S04]  /*3fc10*/  LDL.LU.64 R6, [R1+0x3138] ;  /* 0x0031380001067983 */ /* 0x001ee80000300a00 */
[----:B------:R-:W3:Y:S04]  /*3fc20*/  LDL.LU.64 R4, [R1+0x3130] ;  /* 0x0031300001047983 */ /* 0x000ee80000300a00 */
[----:B------:R-:W-:Y:S04]  /*3fc30*/  STL.64 [R1+0x2e80], R22 ;  /* 0x002e801601007387 */ /* 0x000fe80000100a00 */
[----:B------:R0:W-:Y:S04]  /*3fc40*/  STL.64 [R1+0x2e78], R20 ;  /* 0x002e781401007387 */ /* 0x0001e80000100a00 */
[----:B0-----:R-:W4:Y:S04]  /*3fc50*/  LDL.LU R20, [R1+0x11c0] ;  /* 0x0011c00001147983 */ /* 0x001f280000300800 */
[----:B------:R-:W4:Y:S04]  /*3fc60*/  LDL.LU R21, [R1+0x11c4] ;  /* 0x0011c40001157983 */ /* 0x000f280000300800 */
[----:B------:R-:W4:Y:S04]  /*3fc70*/  LDL.LU R22, [R1+0x11c8] ;  /* 0x0011c80001167983 */ /* 0x000f280000300800 */
[----:B------:R-:W4:Y:S04]  /*3fc80*/  LDL.LU R23, [R1+0x11cc] ;  /* 0x0011cc0001177983 */ /* 0x000f280000300800 */
[----:B------:R-:W4:Y:S01]  /*3fc90*/  LDL.LU R0, [R1+0x3128] ;  /* 0x0031280001007983 */ /* 0x000f220000300800 */
[----:B------:R-:W-:-:S02]  /*3fca0*/  F2FP.F16.E5M2.UNPACK_B R10, R10.H1 ;  /* 0x0000000aff0a723e */ /* 0x000fc400030004ff */
[----:B------:R-:W-:Y:S01]  /*3fcb0*/  F2FP.F16.E5M2.UNPACK_B R11, R11.H1 ;  /* 0x0000000bff0b723e */ /* 0x000fe200030004ff */
[----:B------:R-:W-:Y:S02]  /*3fcc0*/  IMAD R13, R13, 0x100, R28 ;  /* 0x000001000d0d7824 */ /* 0x000fe400078e021c */
[----:B------:R-:W-:Y:S01]  /*3fcd0*/  IMAD R14, R14, 0x100, R29 ;  /* 0x000001000e0e7824 */ /* 0x000fe200078e021d */
[----:B------:R-:W4:Y:S04]  /*3fce0*/  LDL.LU R28, [R1+0x3124] ;  /* 0x00312400011c7983 */ /* 0x000f280000300800 */
[----:B------:R-:W4:Y:S01]  /*3fcf0*/  LDL.LU R29, [R1+0x3120] ;  /* 0x00312000011d7983 */ /* 0x000f220000300800 */
[----:B------:R-:W-:Y:S02]  /*3fd00*/  F2FP.F16.E5M2.UNPACK_B R8, R8.H1 ;  /* 0x00000008ff08723e */ /* 0x000fe400030004ff */
[----:B------:R-:W-:-:S07]  /*3fd10*/  F2FP.F16.E5M2.UNPACK_B R9, R9.H1 ;  /* 0x00000009ff09723e */ /* 0x000fce00030004ff */
[C---:B--2---:R-:W-:Y:S06]  /*3fd20*/  HMMA.16816.F32 R24, R16.reuse, R8, R24 ;  /* 0x000000081018723c */ /* 0x044fec0000001818 */
[----:B---3--:R-:W-:-:S15]  /*3fd30*/  HMMA.16816.F32 R4, R16, R10, R4 ;  /* 0x0000000a1004723c */ /* 0x008fde0000001804 */
[----:B------:R-:W-:-:S08]  /*3fd40*/  NOP ;  /* 0x0000000000007918 */ /* 0x000fd00000000000 */
[----:B------:R-:W-:Y:S04]  /*3fd50*/  STL.64 [R1+0x560], R4 ;  /* 0x0005600401007387 */ /* 0x000fe80000100a00 */
[----:B------:R0:W-:Y:S04]  /*3fd60*/  STL.64 [R1+0x568], R6 ;  /* 0x0005680601007387 */ /* 0x0001e80000100a00 */
[----:B0-----:R-:W2:Y:S04]  /*3fd70*/  LDL.LU.64 R6, [R1+0x3118] ;  /* 0x0031180001067983 */ /* 0x001ea80000300a00 */
[----:B------:R-:W3:Y:S01]  /*3fd80*/  LDL.LU.64 R4, [R1+0x3110] ;  /* 0x0031100001047983 */ /* 0x000ee20000300a00 */
[----:B----4-:R-:W-:-:S03]  /*3fd90*/  IMAD R15, R15, 0x100, R0 ;  /* 0x000001000f0f7824 */ /* 0x010fc600078e0200 */
[----:B------:R-:W4:Y:S04]  /*3fda0*/  LDL.LU R0, [R1+0x3108] ;  /* 0x0031080001007983 */ /* 0x000f280000300800 */
[----:B------:R-:W-:Y:S04]  /*3fdb0*/  STL.64 [R1+0x590], R24 ;  /* 0x0005901801007387 */ /* 0x000fe80000100a00 */
[----:B------:R0:W-:Y:S04]  /*3fdc0*/  STL.64 [R1+0x598], R26 ;  /* 0x0005981a01007387 */ /* 0x0001e80000100a00 */
[----:B0-----:R-:W4:Y:S04]  /*3fdd0*/  LDL.LU.64 R26, [R1+0x3100] ;  /* 0x00310000011a7983 */ /* 0x001f280000300a00 */
[----:B------:R-:W4:Y:S04]  /*3fde0*/  LDL.LU.64 R24, [R1+0x30f8] ;  /* 0x0030f80001187983 */ /* 0x000f280000300a00 */
[----:B------:R-:W-:Y:S04]  /*3fdf0*/  STL [R1+0x2e54], R8 ;  /* 0x002e540801007387 */ /* 0x000fe80000100800 */
[----:B------:R-:W-:Y:S04]  /*3fe00*/  STL [R1+0x2e50], R9 ;  /* 0x002e500901007387 */ /* 0x000fe80000100800 */
[----:B------:R0:W-:Y:S01]  /*3fe10*/  STL.64 [R1+0x2e98], R10 ;  /* 0x002e980a01007387 */ /* 0x0001e20000100a00 */
[----:B------:R-:W-:-:S02]  /*3fe20*/  F2FP.F16.E5M2.UNPACK_B R14, R14 ;  /* 0x0000000eff0e723e */ /* 0x000fc400020004ff */
[----:B------:R-:W-:-:S05]  /*3fe30*/  F2FP.F16.E5M2.UNPACK_B R15, R15 ;  /* 0x0000000fff0f723e */ /* 0x000fca00020004ff */
[----:B------:R-:W-:Y:S01]  /*3fe40*/  STL.64 [R1+0x30b0], R14 ;  /* 0x0030b00e01007387 */ /* 0x000fe20000100a00 */
[----:B------:R-:W-:Y:S02]  /*3fe50*/  F2FP.F16.E5M2.UNPACK_B R12, R12 ;  /* 0x0000000cff0c723e */ /* 0x000fe400020004ff */
[----:B------:R-:W-:Y:S02]  /*3fe60*/  F2FP.F16.E5M2.UNPACK_B R13, R13 ;  /* 0x0000000dff0d723e */ /* 0x000fe400020004ff */
[----:B--2---:R-:W-:Y:S02]  /*3fe70*/  F2FP.F16.E5M2.UNPACK_B R6, R6.H1 ;  /* 0x00000006ff06723e */ /* 0x004fe400030004ff */
[----:B------:R-:W-:-:S07]  /*3fe80*/  F2FP.F16.E5M2.UNPACK_B R7, R7.H1 ;  /* 0x00000007ff07723e */ /* 0x000fce00030004ff */
[----:B0-----:R-:W-:Y:S01]  /*3fe90*/  HMMA.16816.F32 R8, R16, R6, R20 ;  /* 0x000000061008723c */ /* 0x001fe20000001814 */
[----:B---3--:R-:W-:Y:S02]  /*3fea0*/  F2FP.F16.E5M2.UNPACK_B R4, R4.H1 ;  /* 0x00000004ff04723e */ /* 0x008fe400030004ff */
[----:B------:R-:W-:-:S15]  /*3feb0*/  F2FP.F16.E5M2.UNPACK_B R5, R5.H1 ;  /* 0x00000005ff05723e */ /* 0x000fde00030004ff */
[----:B------:R-:W-:-:S05]  /*3fec0*/  NOP ;  /* 0x0000000000007918 */ /* 0x000fca0000000000 */
[----:B------:R-:W-:Y:S04]  /*3fed0*/  STL.64 [R1+0x11c0], R8 ;  /* 0x0011c00801007387 */ /* 0x000fe80000100a00 */
[----:B------:R4:W-:Y:S02]  /*3fee0*/  STL.64 [R1+0x11c8], R10 ;  /* 0x0011c80a01007387 */ /* 0x0009e40000100a00 */
[----:B----4-:R-:W-:Y:S02]  /*3fef0*/  HMMA.16816.F32 R8, R16, R4, R24 ;  /* 0x000000041008723c */ /* 0x010fe40000001818 */
[----:B------:R-:W-:Y:S04]  /*3ff00*/  STL.64 [R1+0x30a8], R12 ;  /* 0x0030a80c01007387 */ /* 0x000fe80000100a00 */
[----:B------:R-:W2:-:S15]  /*3ff10*/  LDL.LU R20, [R1+0xf60] ;  /* 0x000f600001147983 */ /* 0x000e9e0000300800 */
[----:B------:R-:W-:-:S02]  /*3ff20*/  NOP ;  /* 0x0000000000007918 */ /* 0x000fc40000000000 */
[----:B------:R0:W-:Y:S04]  /*3ff30*/  STL.64 [R1+0x11b0], R8 ;  /* 0x0011b00801007387 */ /* 0x0001e80000100a00 */
[----:B------:R-:W-:Y:S04]  /*3ff40*/  STL.64 [R1+0x11b8], R10 ;  /* 0x0011b80a01007387 */ /* 0x000fe80000100a00 */
[----:B------:R-:W2:Y:S04]  /*3ff50*/  LDL.LU R21, [R1+0xf64] ;  /* 0x000f640001157983 */ /* 0x000ea80000300800 */
[----:B------:R-:W3:Y:S04]  /*3ff60*/  LDL.LU R22, [R1+0xf68] ;  /* 0x000f680001167983 */ /* 0x000ee80000300800 */
[----:B------:R-:W3:Y:S04]  /*3ff70*/  LDL.LU R23, [R1+0xf6c] ;  /* 0x000f6c0001177983 */ /* 0x000ee80000300800 */
[----:B---3--:R-:W-:Y:S04]  /*3ff80*/  STL.64 [R1+0x2ea8], R22 ;  /* 0x002ea81601007387 */ /* 0x008fe80000100a00 */
[----:B--2---:R1:W-:Y:S04]  /*3ff90*/  STL.64 [R1+0x2ea0], R20 ;  /* 0x002ea01401007387 */ /* 0x0043e80000100a00 */
[----:B------:R-:W2:Y:S04]  /*3ffa0*/  LDL.LU R24, [R1+0xf70] ;  /* 0x000f700001187983 */ /* 0x000ea80000300800 */
[----:B------:R-:W2:Y:S04]  /*3ffb0*/  LDL.LU R25, [R1+0xf74] ;  /* 0x000f740001197983 */ /* 0x000ea80000300800 */
[----:B------:R-:W3:Y:S04]  /*3ffc0*/  LDL.LU R26, [R1+0xf78] ;  /* 0x000f7800011a7983 */ /* 0x000ee80000300800 */
[----:B------:R-:W3:Y:S04]  /*3ffd0*/  LDL.LU R27, [R1+0xf7c] ;  /* 0x000f7c00011b7983 */ /* 0x000ee80000300800 */
[----:B---3--:R-:W-:Y:S04]  /*3ffe0*/  STL.64 [R1+0x2eb8], R26 ;  /* 0x002eb81a01007387 */ /* 0x008fe80000100a00 */
[----:B--2---:R2:W-:Y:S04]  /*3fff0*/  STL.64 [R1+0x2eb0], R24 ;  /* 0x002eb01801007387 */ /* 0x0045e80000100a00 */
[----:B0-----:R-:W3:Y:S04]  /*40000*/  LDL R8, [R1] ;  /* 0x0000000001087983 */ /* 0x001ee80000100800 */
[----:B------:R-:W3:Y:S04]  /*40010*/  LDL R9, [R1+0x4] ;  /* 0x0000040001097983 */ /* 0x000ee80000100800 */
[----:B-1----:R-:W4:Y:S04]  /*40020*/  LDL.LU R20, [R1+0xf80] ;  /* 0x000f800001147983 */ /* 0x002f280000300800 */
[----:B------:R-:W4:Y:S04]  /*40030*/  LDL.LU R21, [R1+0xf84] ;  /* 0x000f840001157983 */ /* 0x000f280000300800 */
[----:B------:R-:W2:Y:S04]  /*40040*/  LDL.LU R22, [R1+0xf88] ;  /* 0x000f880001167983 */ /* 0x000ea80000300800 */
[----:B------:R-:W2:Y:S01]  /*40050*/  LDL.LU R23, [R1+0xf8c] ;  /* 0x000f8c0001177983 */ /* 0x000ea20000300800 */
[----:B------:R-:W-:-:S03]  /*40060*/  IMAD.MOV.U32 R11, RZ, RZ, R0 ;  /* 0x000000ffff0b7224 */ /* 0x000fc600078e0000 */
[----:B--2---:R-:W-:Y:S04]  /*40070*/  STL.64 [R1+0x2ec8], R22 ;  /* 0x002ec81601007387 */ /* 0x004fe80000100a00 */
[----:B----4-:R0:W-:Y:S04]  /*40080*/  STL.64 [R1+0x2ec0], R20 ;  /* 0x002ec01401007387 */ /* 0x0101e80000100a00 */
[----:B------:R-:W2:Y:S04]  /*40090*/  LDL R10, [R1+0x8] ;  /* 0x00000800010a7983 */ /* 0x000ea80000100800 */
[----:B------:R-:W0:Y:S04]  /*400a0*/  LDL.LU R0, [R1+0x30f4] ;  /* 0x0030f40001007983 */ /* 0x000e280000300800 */
[----:B--2---:R-:W-:Y:S04]  /*400b0*/  STL.64 [R1+0x2ed8], R10 ;  /* 0x002ed80a01007387 */ /* 0x004fe80000100a00 */
[----:B---3--:R-:W-:Y:S04]  /*400c0*/  STL.64 [R1+0x2ed0], R8 ;  /* 0x002ed00801007387 */ /* 0x008fe80000100a00 */
[----:B------:R-:W2:Y:S04]  /*400d0*/  LDL.LU R24, [R1+0xf90] ;  /* 0x000f900001187983 */ /* 0x000ea80000300800 */
[----:B------:R-:W2:Y:S04]  /*400e0*/  LDL.LU R25, [R1+0xf94] ;  /* 0x000f940001197983 */ /* 0x000ea80000300800 */
[----:B------:R-:W3:Y:S04]  /*400f0*/  LDL.LU R26, [R1+0xf98] ;  /* 0x000f9800011a7983 */ /* 0x000ee80000300800 */
[----:B------:R-:W3:Y:S01]  /*40100*/  LDL.LU R27, [R1+0xf9c] ;  /* 0x000f9c00011b7983 */ /* 0x000ee20000300800 */
[----:B0-----:R-:W-:-:S03]  /*40110*/  IMAD.MOV.U32 R21, RZ, RZ, R0 ;  /* 0x000000ffff157224 */ /* 0x001fc600078e0000 */
[----:B---3--:R-:W-:Y:S04]  /*40120*/  STL.64 [R1+0x2ee8], R26 ;  /* 0x002ee81a01007387 */ /* 0x008fe80000100a00 */
[----:B--2---:R0:W-:Y:S04]  /*40130*/  STL.64 [R1+0x2ee0], R24 ;  /* 0x002ee01801007387 */ /* 0x0041e80000100a00 */
[----:B------:R-:W2:Y:S04]  /*40140*/  LDL R22, [R1+0x10] ;  /* 0x0000100001167983 */ /* 0x000ea80000100800 */
[----:B------:R-:W2:Y:S04]  /*40150*/  LDL R23, [R1+0x14] ;  /* 0x0000140001177983 */ /* 0x000ea80000100800 */
[----:B------:R-:W3:Y:S04]  /*40160*/  LDL R20, [R1+0x18] ;  /* 0x0000180001147983 */ /* 0x000ee80000100800 */
[----:B------:R-:W4:Y:S04]  /*40170*/  LDL.LU R0, [R1+0x30f0] ;  /* 0x0030f00001007983 */ /* 0x000f280000300800 */
[----:B--2---:R1:W-:Y:S04]  /*40180*/  STL.64 [R1+0x2ef8], R22 ;  /* 0x002ef81601007387 */ /* 0x0043e80000100a00 */
[----:B---3--:R-:W-:Y:S04]  /*40190*/  STL.64 [R1+0x2ef0], R20 ;  /* 0x002ef01401007387 */ /* 0x008fe80000100a00 */
[----:B0-----:R-:W2:Y:S04]  /*401a0*/  LDL.LU R24, [R1+0xfb0] ;  /* 0x000fb00001187983 */ /* 0x001ea80000300800 */
[----:B------:R-:W2:Y:S04]  /*401b0*/  LDL.LU R25, [R1+0xfb4] ;  /* 0x000fb40001197983 */ /* 0x000ea80000300800 */
[----:B------:R-:W3:Y:S04]  /*401c0*/  LDL.LU R26, [R1+0xfb8] ;  /* 0x000fb800011a7983 */ /* 0x000ee80000300800 */
[----:B------:R-:W3:Y:S04]  /*401d0*/  LDL.LU R27, [R1+0xfbc] ;  /* 0x000fbc00011b7983 */ /* 0x000ee80000300800 */
[----:B---3--:R-:W-:Y:S04]  /*401e0*/  STL.64 [R1+0x2f08], R26 ;  /* 0x002f081a01007387 */ /* 0x008fe80000100a00 */
[----:B--2---:R0:W-:Y:S04]  /*401f0*/  STL.64 [R1+0x2f00], R24 ;  /* 0x002f001801007387 */ /* 0x0041e80000100a00 */
[----:B-1----:R-:W2:Y:S01]  /*40200*/  LDL R22, [R1+0x20] ;  /* 0x0000200001167983 */ /* 0x002ea20000100800 */
[----:B----4-:R-:W-:-:S03]  /*40210*/  IMAD.MOV.U32 R23, RZ, RZ, R0 ;  /* 0x000000ffff177224 */ /* 0x010fc600078e0000 */
[----:B------:R-:W3:Y:S04]  /*40220*/  LDL.LU R0, [R1+0x30ec] ;  /* 0x0030ec0001007983 */ /* 0x000ee80000300800 */
[----:B--2---:R-:W-:Y:S04]  /*40230*/  STL.64 [R1+0x2f10], R22 ;  /* 0x002f101601007387 */ /* 0x004fe80000100a00 */
[----:B0-----:R-:W2:Y:S04]  /*40240*/  LDL.LU R24, [R1+0xfc0] ;  /* 0x000fc00001187983 */ /* 0x001ea80000300800 */
[----:B------:R-:W2:Y:S04]  /*40250*/  LDL.LU R25, [R1+0xfc4] ;  /* 0x000fc40001197983 */ /* 0x000ea80000300800 */
[----:B------:R-:W4:Y:S04]  /*40260*/  LDL.LU R26, [R1+0xfc8] ;  /* 0x000fc800011a7983 */ /* 0x000f280000300800 */
[----:B------:R-:W4:Y:S01]  /*40270*/  LDL.LU R27, [R1+0xfcc] ;  /* 0x000fcc00011b7983 */ /* 0x000f220000300800 */
[----:B---3--:R-:W-:-:S03]  /*40280*/  IMAD.MOV.U32 R21, RZ, RZ, R0 ;  /* 0x000000ffff157224 */ /* 0x008fc600078e0000 */
[----:B----4-:R-:W-:Y:S04]  /*40290*/  STL.64 [R1+0x2f20], R26 ;  /* 0x002f201a01007387 */ /* 0x010fe80000100a00 */
[----:B--2---:R0:W-:Y:S04]  /*402a0*/  STL.64 [R1+0x2f18], R24 ;  /* 0x002f181801007387 */ /* 0x0041e80000100a00 */
[----:B------:R-:W2:Y:S04]  /*402b0*/  LDL R20, [R1+0x28] ;  /* 0x0000280001147983 */ /* 0x000ea80000100800 */
[----:B------:R-:W3:Y:S04]  /*402c0*/  LDL.LU R0, [R1+0x30e8] ;  /* 0x0030e80001007983 */ /* 0x000ee80000300800 */
[----:B--2---:R1:W-:Y:S04]  /*402d0*/  STL.64 [R1+0x2f28], R20 ;  /* 0x002f281401007387 */ /* 0x0043e80000100a00 */
[----:B0-----:R-:W2:Y:S04]  /*402e0*/  LDL.LU R24, [R1+0xfd0] ;  /* 0x000fd00001187983 */ /* 0x001ea80000300800 */
[----:B------:R-:W2:Y:S04]  /*402f0*/  LDL.LU R25, [R1+0xfd4] ;  /* 0x000fd40001197983 */ /* 0x000ea80000300800 */
[----:B------:R-:W4:Y:S04]  /*40300*/  LDL.LU R26, [R1+0xfd8] ;  /* 0x000fd800011a7983 */ /* 0x000f280000300800 */
[----:B------:R-:W4:Y:S04]  /*40310*/  LDL.LU R27, [R1+0xfdc] ;  /* 0x000fdc00011b7983 */ /* 0x000f280000300800 */
[----:B----4-:R-:W-:Y:S04]  /*40320*/  STL.64 [R1+0x2f38], R26 ;  /* 0x002f381a01007387 */ /* 0x010fe80000100a00 */
[----:B--2---:R0:W-:Y:S04]  /*40330*/  STL.64 [R1+0x2f30], R24 ;  /* 0x002f301801007387 */ /* 0x0041e80000100a00 */
[----:B------:R-:W2:Y:S04]  /*40340*/  LDL R22, [R1+0x30] ;  /* 0x0000300001167983 */ /* 0x000ea80000100800 */
[----:B------:R-:W2:Y:S04]  /*40350*/  LDL R23, [R1+0x34] ;  /* 0x0000340001177983 */ /* 0x000ea80000100800 */
[----:B-1----:R-:W4:Y:S01]  /*40360*/  LDL R20, [R1+0x38] ;  /* 0x0000380001147983 */ /* 0x002f220000100800 */
[----:B---3--:R-:W-:-:S03]  /*40370*/  IMAD.MOV.U32 R21, RZ, RZ, R0 ;  /* 0x000000ffff157224 */ /* 0x008fc600078e0000 */
[----:B------:R-:W3:Y:S04]  /*40380*/  LDL.LU R0, [R1+0x30e4] ;  /* 0x0030e40001007983 */ /* 0x000ee80000300800 */
[----:B--2---:R1:W-:Y:S04]  /*40390*/  STL.64 [R1+0x2f40], R22 ;  /* 0x002f401601007387 */ /* 0x0043e80000100a00 */
[----:B----4-:R-:W-:Y:S04]  /*403a0*/  STL.64 [R1+0x2f58], R20 ;  /* 0x002f581401007387 */ /* 0x010fe80000100a00 */
[----:B0-----:R-:W2:Y:S04]  /*403b0*/  LDL.LU R24, [R1+0xfe0] ;  /* 0x000fe00001187983 */ /* 0x001ea80000300800 */
[----:B------:R-:W2:Y:S04]  /*403c0*/  LDL.LU R25, [R1+0xfe4] ;  /* 0x000fe40001197983 */ /* 0x000ea80000300800 */
[----:B------:R-:W4:Y:S04]  /*403d0*/  LDL.LU R26, [R1+0xfe8] ;  /* 0x000fe800011a7983 */ /* 0x000f280000300800 */
[----:B------:R-:W4:Y:S04]  /*403e0*/  LDL.LU R27, [R1+0xfec] ;  /* 0x000fec00011b7983 */ /* 0x000f280000300800 */
[----:B-1----:R-:W2:Y:S01]  /*403f0*/  LDL R22, [R1+0x40] ;  /* 0x0000400001167983 */ /* 0x002ea20000100800 */
[----:B---3--:R-:W-:-:S03]  /*40400*/  IMAD.MOV.U32 R23, RZ, RZ, R0 ;  /* 0x000000ffff177224 */ /* 0x008fc600078e0000 */
[----:B------:R-:W3:Y:S04]  /*40410*/  LDL.LU R0, [R1+0x30e0] ;  /* 0x0030e00001007983 */ /* 0x000ee80000300800 */
[----:B--2---:R-:W-:Y:S04]  /*40420*/  STL.64 [R1+0x2f70], R22 ;  /* 0x002f701601007387 */ /* 0x004fe80000100a00 */
[----:B----4-:R-:W-:Y:S04]  /*40430*/  STL.64 [R1+0x2f50], R26 ;  /* 0x002f501a01007387 */ /* 0x010fe80000100a00 */
[----:B------:R0:W-:Y:S04]  /*40440*/  STL.64 [R1+0x2f48], R24 ;  /* 0x002f481801007387 */ /* 0x0001e80000100a00 */
[----:B0-----:R-:W2:Y:S04]  /*40450*/  LDL.LU R24, [R1+0xff0] ;  /* 0x000ff00001187983 */ /* 0x001ea80000300800 */
[----:B------:R-:W2:Y:S04]  /*40460*/  LDL.LU R25, [R1+0xff4] ;  /* 0x000ff40001197983 */ /* 0x000ea80000300800 */
[----:B------:R-:W4:Y:S04]  /*40470*/  LDL.LU R26, [R1+0xff8] ;  /* 0x000ff800011a7983 */ /* 0x000f280000300800 */
[----:B------:R-:W4:Y:S04]  /*40480*/  LDL.LU R27, [R1+0xffc] ;  /* 0x000ffc00011b7983 */ /* 0x000f280000300800 */
[----:B------:R-:W2:Y:S01]  /*40490*/  LDL R20, [R1+0x48] ;  /* 0x0000480001147983 */ /* 0x000ea20000100800 */
        /* <DEDUP_REMOVED lines=29> */
[----:B------:R-:W2:Y:S04]  /*40670*/  LDL R22, [R1+0x60] ;  /* 0x0000600001167983 */ /* 0x000ea80000100800 */
[----:B------:R-:W2:Y:S04]  /*40680*/  LDL R23, [R1+0x64] ;  /* 0x0000640001177983 */ /* 0x000ea80000100800 */
[----:B------:R-:W4:Y:S01]  /*40690*/  LDL R20, [R1+0x68] ;  /* 0x0000680001147983 */ /* 0x000f220000100800 */
[----:B---3--:R-:W-:-:S03]  /*406a0*/  IMAD.MOV.U32 R21, RZ, RZ, R0 ;  /* 0x000000ffff157224 */ /* 0x008fc600078e0000 */
[----:B------:R-:W3:Y:S04]  /*406b0*/  LDL.LU R0, [R1+0x30d0] ;  /* 0x0030d00001007983 */ /* 0x000ee80000300800 */
[----:B--2---:R-:W-:Y:S04]  /*406c0*/  STL.64 [R1+0x2fd0], R22 ;  /* 0x002fd01601007387 */ /* 0x004fe80000100a00 */
[----:B----4-:R-:W-:Y:S04]  /*406d0*/  STL.64 [R1+0x2fe8], R20 ;  /* 0x002fe81401007387 */ /* 0x010fe80000100a00 */
[----:B------:R-:W-:Y:S04]  /*406e0*/  STL.64 [R1+0x2fb0], R26 ;  /* 0x002fb01a01007387 */ /* 0x000fe80000100a00 */
        /* <DEDUP_REMOVED lines=68> */
[----:B------:R-:W3:Y:S04]  /*40b30*/  LDL R20, [R1+0xb0] ;  /* 0x0000b00001147983 */ /* 0x000ee80000100800 */
[----:B------:R-:W3:Y:S04]  /*40b40*/  LDL.LU R12, [R1+0x10e0] ;  /* 0x0010e000010c7983 */ /* 0x000ee80000300800 */
[----:B------:R-:W3:Y:S04]  /*40b50*/  LDL.LU R13, [R1+0x10e4] ;  /* 0x0010e400010d7983 */ /* 0x000ee80000300800 */
[----:B------:R-:W3:Y:S04]  /*40b60*/  LDL.LU R14, [R1+0x10e8] ;  /* 0x0010e800010e7983 */ /* 0x000ee80000300800 */
[----:B------:R-:W3:Y:S04]  /*40b70*/  LDL.LU R15, [R1+0x10ec] ;  /* 0x0010ec00010f7983 */ /* 0x000ee80000300800 */
[----:B----4-:R-:W-:Y:S04]  /*40b80*/  STL.64 [R1+0x3058], R26 ;  /* 0x0030581a01007387 */ /* 0x010fe80000100a00 */
[----:B--2---:R0:W-:Y:S04]  /*40b90*/  STL.64 [R1+0x3050], R24 ;  /* 0x0030501801007387 */ /* 0x0041e80000100a00 */
[----:B0-----:R-:W2:Y:S04]  /*40ba0*/  LDL.LU R24, [R1+0x10a0] ;  /* 0x0010a00001187983 */ /* 0x001ea80000300800 */
[----:B------:R-:W2:Y:S04]  /*40bb0*/  LDL.LU R25, [R1+0x10a4] ;  /* 0x0010a40001197983 */ /* 0x000ea80000300800 */
[----:B------:R-:W4:Y:S04]  /*40bc0*/  LDL.LU R26, [R1+0x10a8] ;  /* 0x0010a800011a7983 */ /* 0x000f280000300800 */
[----:B------:R-:W4:Y:S04]  /*40bd0*/  LDL.LU R27, [R1+0x10ac] ;  /* 0x0010ac00011b7983 */ /* 0x000f280000300800 */
        /* <DEDUP_REMOVED lines=11> */
[----:B------:R-:W4:Y:S01]  /*40c90*/  LDL.LU R27, [R1+0x10cc] ;  /* 0x0010cc00011b7983 */ /* 0x000f220000300800 */
[----:B------:R-:W-:-:S02]  /*40ca0*/  F2FP.F16.E5M2.UNPACK_B R2, R2.H1 ;  /* 0x00000002ff02723e */ /* 0x000fc400030004ff */
[----:B------:R-:W-:-:S07]  /*40cb0*/  F2FP.F16.E5M2.UNPACK_B R3, R3.H1 ;  /* 0x00000003ff03723e */ /* 0x000fce00030004ff */
[----:B---3--:R-:W-:Y:S01]  /*40cc0*/  HMMA.16816.F32 R16, R16, R2, R12 ;  /* 0x000000021010723c */ /* 0x008fe2000000180c */
[----:B----4-:R-:W-:Y:S04]  /*40cd0*/  STL.64 [R1+0x30a0], R26 ;  /* 0x0030a01a01007387 */ /* 0x010fe80000100a00 */
[----:B--2---:R0:W-:Y:S04]  /*40ce0*/  STL.64 [R1+0x3098], R24 ;  /* 0x0030981801007387 */ /* 0x0041e80000100a00 */
        /* <DEDUP_REMOVED lines=8> */
[----:B------:R-:W-:Y:S04]  /*40d70*/  STL.64 [R1+0x2e48], R6 ;  /* 0x002e480601007387 */ /* 0x000fe80000100a00 */
[----:B------:R0:W-:Y:S04]  /*40d80*/  STL.64 [R1+0x2e40], R4 ;  /* 0x002e400401007387 */ /* 0x0001e80000100a00 */
[----:B0-----:R-:W4:Y:S04]  /*40d90*/  LDL.LU R4, [R1+0xf40] ;  /* 0x000f400001047983 */ /* 0x001f280000300800 */
[----:B------:R-:W4:Y:S04]  /*40da0*/  LDL.LU R5, [R1+0xf44] ;  /* 0x000f440001057983 */ /* 0x000f280000300800 */
[----:B------:R-:W4:Y:S04]  /*40db0*/  LDL.LU R6, [R1+0xf48] ;  /* 0x000f480001067983 */ /* 0x000f280000300800 */
[----:B------:R-:W4:Y:S04]  /*40dc0*/  LDL.LU R7, [R1+0xf4c] ;  /* 0x000f4c0001077983 */ /* 0x000f280000300800 */
[----:B------:R-:W2:Y:S04]  /*40dd0*/  LDL.LU.64 R14, [R1+0x30b0] ;  /* 0x0030b000010e7983 */ /* 0x000ea80000300a00 */
[----:B------:R-:W2:Y:S01]  /*40de0*/  LDL.LU.64 R12, [R1+0x30a8] ;  /* 0x0030a800010c7983 */ /* 0x000ea20000300a00 */
[----:B------:R-:W-:-:S03]  /*40df0*/  IMAD.MOV.U32 R21, RZ, RZ, R0 ;  /* 0x000000ffff157224 */ /* 0x000fc600078e0000 */
[----:B------:R0:W-:Y:S04]  /*40e00*/  STL.64 [R1+0x10e0], R16 ;  /* 0x0010e01001007387 */ /* 0x0001e80000100a00 */
[----:B------:R1:W-:Y:S04]  /*40e10*/  STL.64 [R1+0x10e8], R18 ;  /* 0x0010e81201007387 */ /* 0x0003e80000100a00 */
[----:B0-----:R-:W4:Y:S04]  /*40e20*/  LDL.LU R16, [R1+0xf50] ;  /* 0x000f500001107983 */ /* 0x001f280000300800 */
[----:B------:R-:W4:Y:S04]  /*40e30*/  LDL.LU R17, [R1+0xf54] ;  /* 0x000f540001117983 */ /* 0x000f280000300800 */
[----:B-1----:R-:W4:Y:S04]  /*40e40*/  LDL.LU R18, [R1+0xf58] ;  /* 0x000f580001127983 */ /* 0x002f280000300800 */
        /* <DEDUP_REMOVED lines=133> */
[----:B0-----:R-:W2:Y:S04]  /*416a0*/  LDL.LU.64 R26, [R1+0x2ee8] ;  /* 0x002ee800011a7983 */ /* 0x001ea80000300a00 */
[----:B------:R-:W2:Y:S04]  /*416b0*/  LDL.LU.64 R24, [R1+0x2ee0] ;  /* 0x002ee00001187983 */ /* 0x000ea80000300a00 */
[----:B------:R-:W2:Y:S04]  /*416c0*/  LDL.LU.64 R10, [R1+0x2ed8] ;  /* 0x002ed800010a7983 */ /* 0x000ea80000300a00 */
[----:B------:R-:W3:Y:S04]  /*416d0*/  LDL.LU.64 R8, [R1+0x2ed0] ;  /* 0x002ed00001087983 */ /* 0x000ee80000300a00 */
        /* <DEDUP_REMOVED lines=14> */
[----:B------:R-:W-:Y:S04]  /*417c0*/  STL.64 [R1+0xf80], R8 ;  /* 0x000f800801007387 */ /* 0x000fe80000100a00 */
[----:B------:R0:W-:Y:S04]  /*417d0*/  STL.64 [R1+0xf88], R10 ;  /* 0x000f880a01007387 */ /* 0x0001e80000100a00 */
[----:B0-----:R-:W4:Y:S01]  /*417e0*/  LDL.LU.64 R10, [R1+0x2e98] ;  /* 0x002e9800010a7983 */ /* 0x001f220000300a00 */
[----:B--2---:R-:W-:-:S15]  /*417f0*/  HMMA.16816.F32 R24, R12, R28, R24 ;  /* 0x0000001c0c18723c */ /* 0x004fde0000001818 */
[----:B------:R-:W-:-:S08]  /*41800*/  NOP ;  /* 0x0000000000007918 */ /* 0x000fd00000000000 */
[----:B------:R-:W-:Y:S04]  /*41810*/  STL.64 [R1+0xf70], R24 ;  /* 0x000f701801007387 */ /* 0x000fe80000100a00 */
[----:B------:R0:W-:Y:S04]  /*41820*/  STL.64 [R1+0xf78], R26 ;  /* 0x000f781a01007387 */ /* 0x0001e80000100a00 */
[----:B0-----:R-:W3:Y:S04]  /*41830*/  LDL.LU.64 R26, [R1+0x2e90] ;  /* 0x002e9000011a7983 */ /* 0x001ee80000300a00 */
[----:B------:R-:W4:Y:S04]  /*41840*/  LDL.LU.64 R24, [R1+0x2e88] ;  /* 0x002e880001187983 */ /* 0x000f280000300a00 */
[----:B------:R-:W-:Y:S01]  /*41850*/  STL.64 [R1+0x2d18], R28 ;  /* 0x002d181c01007387 */ /* 0x000fe20000100a00 */
[----:B---3--:R-:W-:-:S15]  /*41860*/  HMMA.16816.F32 R20, R12, R26, R20 ;  /* 0x0000001a0c14723c */ /* 0x008fde0000001814 */
[----:B------:R-:W-:-:S08]  /*41870*/  NOP ;  /* 0x0000000000007918 */ /* 0x000fd00000000000 */
[----:B------:R-:W-:Y:S04]  /*41880*/  STL.64 [R1+0xf60], R20 ;  /* 0x000f601401007387 */ /* 0x000fe80000100a00 */
[----:B------:R0:W-:Y:S04]  /*41890*/  STL.64 [R1+0xf68], R22 ;  /* 0x000f681601007387 */ /* 0x0001e80000100a00 */
[----:B0-----:R-:W2:Y:S01]  /*418a0*/  LDL.LU.64 R22, [R1+0x2e80] ;  /* 0x002e800001167983 */ /* 0x001ea20000300a00 */
[----:B----4-:R-:W-:Y:S03]  /*418b0*/  HMMA.16816.F32 R16, R12, R24, R16 ;  /* 0x000000180c10723c */ /* 0x010fe60000001810 */
[----:B------:R-:W3:Y:S04]  /*418c0*/  LDL.LU.64 R20, [R1+0x2e78] ;  /* 0x002e780001147983 */ /* 0x000ee80000300a00 */
[----:B------:R-:W-:Y:S04]  /*418d0*/  STL.64 [R1+0x2d10], R26 ;  /* 0x002d101a01007387 */ /* 0x000fe80000100a00 */
[----:B------:R0:W-:-:S12]  /*418e0*/  STL.64 [R1+0x2d08], R24 ;  /* 0x002d081801007387 */ /* 0x0001d80000100a00 */
[----:B------:R1:W-:Y:S04]  /*418f0*/  STL.64 [R1+0xf50], R16 ;  /* 0x000f501001007387 */ /* 0x0003e80000100a00 */
[----:B------:R-:W-:Y:S04]  /*41900*/  STL.64 [R1+0xf58], R18 ;  /* 0x000f581201007387 */ /* 0x000fe80000100a00 */
[----:B0-----:R-:W4:Y:S01]  /*41910*/  LDL.LU R24, [R1+0xed0] ;  /* 0x000ed00001187983 */ /* 0x001f220000300800 */
[----:B--2---:R-:W-:-:S15]  /*41920*/  HMMA.16816.F32 R4, R12, R22, R4 ;  /* 0x000000160c04723c */ /* 0x004fde0000001804 */
[----:B------:R-:W-:-:S08]  /*41930*/  NOP ;  /* 0x0000000000007918 */ /* 0x000fd00000000000 */
[----:B------:R-:W-:Y:S04]  /*41940*/  STL.64 [R1+0xf40], R4 ;  /* 0x000f400401007387 */ /* 0x000fe80000100a00 */
[----:B------:R-:W-:Y:S04]  /*41950*/  STL.64 [R1+0xf48], R6 ;  /* 0x000f480601007387 */ /* 0x000fe80000100a00 */
[----:B------:R-:W4:Y:S04]  /*41960*/  LDL.LU R25, [R1+0xed4] ;  /* 0x000ed40001197983 */ /* 0x000f280000300800 */
[----:B------:R-:W2:Y:S04]  /*41970*/  LDL.LU R26, [R1+0xed8] ;  /* 0x000ed800011a7983 */ /* 0x000ea80000300800 */
[----:B------:R-:W2:Y:S04]  /*41980*/  LDL.LU R27, [R1+0xedc] ;  /* 0x000edc00011b7983 */ /* 0x000ea80000300800 */
[----:B------:R-:W3:Y:S04]  /*41990*/  LDL.LU R8, [R1+0x1ef0] ;  /* 0x001ef00001087983 */ /* 0x000ee80000300800 */
[----:B-1----:R-:W4:Y:S04]  /*419a0*/  LDL.LU R16, [R1+0x1eec] ;  /* 0x001eec0001107983 */ /* 0x002f280000300800 */
[----:B------:R-:W3:Y:S04]  /*419b0*/  LDL.LU R9, [R1+0x1ef8] ;  /* 0x001ef80001097983 */ /* 0x000ee80000300800 */
[----:B------:R-:W-:Y:S04]  /*419c0*/  STL.64 [R1+0x2e70], R10 ;  /* 0x002e700a01007387 */ /* 0x000fe80000100a00 */
[----:B---3--:R0:W-:Y:S04]  /*419d0*/  STL.64 [R1+0x2e68], R8 ;  /* 0x002e680801007387 */ /* 0x0081e80000100a00 */
[----:B0-----:R-:W3:Y:S04]  /*419e0*/  LDL.LU R8, [R1+0xf30] ;  /* 0x000f300001087983 */ /* 0x001ee80000300800 */
[----:B------:R-:W3:Y:S04]  /*419f0*/  LDL.LU R9, [R1+0xf34] ;  /* 0x000f340001097983 */ /* 0x000ee80000300800 */
[----:B------:R-:W3:Y:S04]  /*41a00*/  LDL.LU R10, [R1+0xf38] ;  /* 0x000f3800010a7983 */ /* 0x000ee80000300800 */
[----:B------:R-:W3:Y:S04]  /*41a10*/  LDL.LU R11, [R1+0xf3c] ;  /* 0x000f3c00010b7983 */ /* 0x000ee80000300800 */
[----:B------:R-:W3:Y:S04]  /*41a20*/  LDL.LU R17, [R1+0x1ef4] ;  /* 0x001ef40001117983 */ /* 0x000ee80000300800 */
[----:B------:R-:W2:Y:S04]  /*41a30*/  LDL.LU R4, [R1+0xf10] ;  /* 0x000f100001047983 */ /* 0x000ea80000300800 */
[----:B------:R-:W2:Y:S04]  /*41a40*/  LDL.LU R5, [R1+0xf14] ;  /* 0x000f140001057983 */ /* 0x000ea80000300800 */
[----:B------:R-:W4:Y:S04]  /*41a50*/  LDL.LU R6, [R1+0xf18] ;  /* 0x000f180001067983 */ /* 0x000f280000300800 */
[----:B------:R-:W4:Y:S04]  /*41a60*/  LDL.LU R7, [R1+0xf1c] ;  /* 0x000f1c0001077983 */ /* 0x000f280000300800 */
[----:B----4-:R-:W-:Y:S04]  /*41a70*/  STL.64 [R1+0x2e60], R6 ;  /* 0x002e600601007387 */ /* 0x010fe80000100a00 */
[----:B--2---:R0:W-:Y:S04]  /*41a80*/  STL.64 [R1+0x2e58], R4 ;  /* 0x002e580401007387 */ /* 0x0041e80000100a00 */
[----:B0-----:R-:W2:Y:S04]  /*41a90*/  LDL.LU R4, [R1+0xf20] ;  /* 0x000f200001047983 */ /* 0x001ea80000300800 */
[----:B------:R-:W2:Y:S04]  /*41aa0*/  LDL.LU R5, [R1+0xf24] ;  /* 0x000f240001057983 */ /* 0x000ea80000300800 */
[----:B------:R-:W2:Y:S04]  /*41ab0*/  LDL.LU R6, [R1+0xf28] ;  /* 0x000f280001067983 */ /* 0x000ea80000300800 */
[----:B------:R-:W2:Y:S04]  /*41ac0*/  LDL.LU R7, [R1+0xf2c] ;  /* 0x000f2c0001077983 */ /* 0x000ea80000300800 */
        /* <DEDUP_REMOVED lines=9> */
[C---:B---3--:R-:W-:Y:S03]  /*41b60*/  HMMA.16816.F32 R8, R12.reuse, R20, R8 ;  /* 0x000000140c08723c */ /* 0x048fe60000001808 */
[----:B----4-:R-:W-:Y:S04]  /*41b70*/  STL.64 [R1+0x2e28], R26 ;  /* 0x002e281a01007387 */ /* 0x010fe80000100a00 */
[----:B--2---:R0:W-:Y:S04]  /*41b80*/  STL.64 [R1+0x2e20], R24 ;  /* 0x002e201801007387 */ /* 0x0041e80000100a00 */
[----:B0-----:R-:W2:Y:S04]  /*41b90*/  LDL.LU R24, [R1+0x1190] ;  /* 0x0011900001187983 */ /* 0x001ea80000300800 */
[----:B------:R-:W2:Y:S04]  /*41ba0*/  LDL.LU R25, [R1+0x1194] ;  /* 0x0011940001197983 */ /* 0x000ea80000300800 */
[----:B------:R-:W3:Y:S04]  /*41bb0*/  LDL.LU R26, [R1+0x1198] ;  /* 0x00119800011a7983 */ /* 0x000ee80000300800 */
[----:B------:R-:W3:Y:S04]  /*41bc0*/  LDL.LU R27, [R1+0x119c] ;  /* 0x00119c00011b7983 */ /* 0x000ee80000300800 */
[----:B---3--:R-:W-:Y:S04]  /*41bd0*/  STL.64 [R1+0x2e38], R26 ;  /* 0x002e381a01007387 */ /* 0x008fe80000100a00 */
[----:B--2---:R0:W-:Y:S04]  /*41be0*/  STL.64 [R1+0x2e30], R24 ;  /* 0x002e301801007387 */ /* 0x0041e80000100a00 */
[----:B0-----:R-:W2:Y:S04]  /*41bf0*/  LDL.LU R24, [R1+0x11a0] ;  /* 0x0011a00001187983 */ /* 0x001ea80000300800 */
[----:B------:R-:W2:Y:S04]  /*41c00*/  LDL.LU R25, [R1+0x11a4] ;  /* 0x0011a40001197983 */ /* 0x000ea80000300800 */
[----:B------:R-:W2:Y:S04]  /*41c10*/  LDL.LU R26, [R1+0x11a8] ;  /* 0x0011a800011a7983 */ /* 0x000ea80000300800 */
[----:B------:R-:W2:Y:S04]  /*41c20*/  LDL.LU R27, [R1+0x11ac] ;  /* 0x0011ac00011b7983 */ /* 0x000ea80000300800 */
[----:B------:R-:W3:Y:S04]  /*41c30*/  LDL.64 R28, [R1+0x98] ;  /* 0x00009800011c7983 */ /* 0x000ee80000100a00 */
[----:B------:R-:W-:Y:S04]  /*41c40*/  STL.64 [R1+0xf30], R8 ;  /* 0x000f300801007387 */ /* 0x000fe80000100a00 */
[----:B------:R0:W-:Y:S04]  /*41c50*/  STL.64 [R1+0xf38], R10 ;  /* 0x000f380a01007387 */ /* 0x0001e80000100a00 */
[----:B0-----:R-:W4:Y:S04]  /*41c60*/  LDL.LU.64 R10, [R1+0x2e70] ;  /* 0x002e7000010a7983 */ /* 0x001f280000300a00 */
[----:B------:R-:W2:Y:S04]  /*41c70*/  LDL.LU.64 R8, [R1+0x2e68] ;  /* 0x002e680001087983 */ /* 0x000ea80000300a00 */
[----:B------:R0:W-:Y:S04]  /*41c80*/  STL.64 [R1+0x2cf0], R22 ;  /* 0x002cf01601007387 */ /* 0x0001e80000100a00 */
[----:B0-----:R-:W3:Y:S04]  /*41c90*/  LDL.64 R22, [R1+0xa0] ;  /* 0x0000a00001167983 */ /* 0x001ee80000100a00 */
[----:B------:R0:W-:Y:S04]  /*41ca0*/  STL.64 [R1+0x2ce8], R20 ;  /* 0x002ce81401007387 */ /* 0x0001e80000100a00 */
[----:B0-----:R-:W3:Y:S01]  /*41cb0*/  LDL.64 R20, [R1+0xb0] ;  /* 0x0000b00001147983 */ /* 0x001ee20000100a00 */
[----:B----4-:R-:W-:Y:S01]  /*41cc0*/  HMMA.16816.F32 R4, R12, R10, R4 ;  /* 0x0000000a0c04723c */ /* 0x010fe20000001804 */
[----:B--2---:R-:W-:-:S02]  /*41cd0*/  IMAD R16, R16, 0x100, R8 ;  /* 0x0000010010107824 */ /* 0x004fc400078e0208 */
[----:B------:R-:W-:-:S15]  /*41ce0*/  IMAD R17, R17, 0x100, R9 ;  /* 0x0000010011117824 */ /* 0x000fde00078e0209 */
[----:B------:R-:W-:-:S05]  /*41cf0*/  NOP ;  /* 0x0000000000007918 */ /* 0x000fca0000000000 */
[----:B------:R-:W-:Y:S04]  /*41d00*/  STL.64 [R1+0xf20], R4 ;  /* 0x000f200401007387 */ /* 0x000fe80000100a00 */
[----:B------:R0:W-:Y:S04]  /*41d10*/  STL.64 [R1+0xf28], R6 ;  /* 0x000f280601007387 */ /* 0x0001e80000100a00 */
[----:B0-----:R-:W2:Y:S04]  /*41d20*/  LDL.LU.64 R6, [R1+0x2e60] ;  /* 0x002e600001067983 */ /* 0x001ea80000300a00 */
[----:B------:R-:W2:Y:S04]  /*41d30*/  LDL.LU.64 R4, [R1+0x2e58] ;  /* 0x002e580001047983 */ /* 0x000ea80000300a00 */
[----:B------:R-:W2:Y:S04]  /*41d40*/  LDL.LU R8, [R1+0x2e54] ;  /* 0x002e540001087983 */ /* 0x000ea80000300800 */
[----:B------:R-:W2:Y:S02]  /*41d50*/  LDL.LU R9, [R1+0x2e50] ;  /* 0x002e500001097983 */ /* 0x000ea40000300800 */
[----:B--2---:R-:W-:-:S15]  /*41d60*/  HMMA.16816.F32 R4, R12, R8, R4 ;  /* 0x000000080c04723c */ /* 0x004fde0000001804 */
[----:B------:R-:W-:-:S08]  /*41d70*/  NOP ;  /* 0x0000000000007918 */ /* 0x000fd00000000000 */
[----:B------:R-:W-:Y:S04]  /*41d80*/  STL.64 [R1+0xf10], R4 ;  /* 0x000f100401007387 */ /* 0x000fe80000100a00 */
[----:B------:R0:W-:Y:S04]  /*41d90*/  STL.64 [R1+0xf18], R6 ;  /* 0x000f180601007387 */ /* 0x0001e80000100a00 */
[----:B0-----:R-:W2:Y:S04]  /*41da0*/  LDL.LU.64 R6, [R1+0x2e48] ;  /* 0x002e480001067983 */ /* 0x001ea80000300a00 */
[----:B------:R-:W4:Y:S04]  /*41db0*/  LDL.LU.64 R4, [R1+0x2e40] ;  /* 0x002e400001047983 */ /* 0x000f280000300a00 */
[----:B------:R0:W-:Y:S04]  /*41dc0*/  STL [R1+0x2cb4], R8 ;  /* 0x002cb40801007387 */ /* 0x0001e80000100800 */
[----:B0-----:R-:W3:Y:S04]  /*41dd0*/  LDL.LU R8, [R1+0x1f00] ;  /* 0x001f000001087983 */ /* 0x001ee80000300800 */
[----:B------:R-:W-:Y:S01]  /*41de0*/  STL [R1+0x2cb0], R9 ;  /* 0x002cb00901007387 */ /* 0x000fe20000100800 */
        /* <DEDUP_REMOVED lines=11> */
[----:B------:R-:W2:Y:S04]  /*41ea0*/  LDL.LU.64 R24, [R1+0x2e20] ;  /* 0x002e200001187983 */ /* 0x000ea80000300a00 */
[----:B------:R-:W-:Y:S04]  /*41eb0*/  STL.64 [R1+0x2ca8], R6 ;  /* 0x002ca80601007387 */ /* 0x000fe80000100a00 */
[----:B------:R0:W-:Y:S04]  /*41ec0*/  STL.64 [R1+0x2ca0], R4 ;  /* 0x002ca00401007387 */ /* 0x0001e80000100a00 */
[----:B0-----:R-:W4:Y:S04]  /*41ed0*/  LDL.LU R4, [R1+0xee0] ;  /* 0x000ee00001047983 */ /* 0x001f280000300800 */
[----:B------:R-:W4:Y:S04]  /*41ee0*/  LDL.LU R5, [R1+0xee4] ;  /* 0x000ee40001057983 */ /* 0x000f280000300800 */
[----:B------:R-:W4:Y:S04]  /*41ef0*/  LDL.LU R6, [R1+0xee8] ;  /* 0x000ee80001067983 */ /* 0x000f280000300800 */
[----:B------:R-:W4:Y:S01]  /*41f00*/  LDL.LU R7, [R1+0xeec] ;  /* 0x000eec0001077983 */ /* 0x000f220000300800 */
[----:B--2---:R-:W-:Y:S03]  /*41f10*/  HMMA.16816.F32 R12, R12, R2, R24 ;  /* 0x000000020c0c723c */ /* 0x004fe60000001818 */
[----:B------:R-:W2:Y:S04]  /*41f20*/  LDL.LU.64 R26, [R1+0x2e18] ;  /* 0x002e1800011a7983 */ /* 0x000ea80000300a00 */
[----:B------:R-:W2:-:S15]  /*41f30*/  LDL.LU.64 R24, [R1+0x2e10] ;  /* 0x002e100001187983 */ /* 0x000e9e0000300a00 */
[----:B------:R-:W-:-:S01]  /*41f40*/  NOP ;  /* 0x0000000000007918 */ /* 0x000fc20000000000 */
[----:B------:R0:W-:Y:S04]  /*41f50*/  STL.64 [R1+0xf00], R12 ;  /* 0x000f000c01007387 */ /* 0x0001e80000100a00 */
[----:B------:R1:W-:Y:S04]  /*41f60*/  STL.64 [R1+0xf08], R14 ;  /* 0x000f080e01007387 */ /* 0x0003e80000100a00 */
[----:B0-----:R-:W2:Y:S04]  /*41f70*/  LDL.LU R12, [R1+0xef0] ;  /* 0x000ef000010c7983 */ /* 0x001ea80000300800 */
[----:B------:R-:W2:Y:S04]  /*41f80*/  LDL.LU R13, [R1+0xef4] ;  /* 0x000ef400010d7983 */ /* 0x000ea80000300800 */
[----:B-1----:R-:W2:Y:S04]  /*41f90*/  LDL.LU R14, [R1+0xef8] ;  /* 0x000ef800010e7983 */ /* 0x002ea80000300800 */
[----:B------:R-:W2:Y:S01]  /*41fa0*/  LDL.LU R15, [R1+0xefc] ;  /* 0x000efc00010f7983 */ /* 0x000ea20000300800 */
[----:B---3--:R-:W-:-:S02]  /*41fb0*/  IMAD R18, R18, 0x100, R8 ;  /* 0x0000010012127824 */ /* 0x008fc400078e0208 */
[----:B------:R-:W-:Y:S01]  /*41fc0*/  IMAD R19, R0, 0x100, R19 ;  /* 0x0000010000137824 */ /* 0x000fe200078e0213 */
[----:B------:R-:W-:Y:S02]  /*41fd0*/  F2FP.F16.E5M2.UNPACK_B R16, R16 ;  /* 0x00000010ff10723e */ /* 0x000fe400020004ff */
[----:B------:R-:W-:Y:S02]  /*41fe0*/  F2FP.F16.E5M2.UNPACK_B R17, R17 ;  /* 0x00000011ff11723e */ /* 0x000fe400020004ff */
[----:B------:R-:W-:Y:S02]  /*41ff0*/  F2FP.F16.E5M2.UNPACK_B R18, R18 ;  /* 0x00000012ff12723e */ /* 0x000fe400020004ff */
[----:B------:R-:W-:-:S07]  /*42000*/  F2FP.F16.E5M2.UNPACK_B R19, R19 ;  /* 0x00000013ff13723e */ /* 0x000fce00020004ff */
[----:B----4-:R-:W-:Y:S01]  /*42010*/  HMMA.16816.F32 R4, R16, R22, R4 ;  /* 0x000000161004723c */ /* 0x010fe20000001804 */
[----:B------:R-:W-:Y:S01]  /*42020*/  IMAD.MOV.U32 R0, RZ, RZ, R21 ;  /* 0x000000ffff007224 */ /* 0x000fe200078e0015 */
[----:B------:R0:W-:Y:S04]  /*42030*/  STL [R1+0x2c24], R2 ;  /* 0x002c240201007387 */ /* 0x0001e80000100800 */
[----:B------:R1:W-:Y:S04]  /*42040*/  STL [R1+0x2c20], R3 ;  /* 0x002c200301007387 */ /* 0x0003e80000100800 */
[----:B------:R-:W-:Y:S01]  /*42050*/  STL [R1+0x2c28], R0 ;  /* 0x002c280001007387 */ /* 0x000fe20000100800 */
[----:B0-----:R-:W-:-:S02]  /*42060*/  IMAD.MOV.U32 R2, RZ, RZ, R22 ;  /* 0x000000ffff027224 */ /* 0x001fc400078e0016 */
[----:B-1----:R-:W-:Y:S01]  /*42070*/  IMAD.MOV.U32 R3, RZ, RZ, R23 ;  /* 0x000000ffff037224 */ /* 0x002fe200078e0017 */
[----:B--2---:R-:W-:-:S15]  /*42080*/  HMMA.16816.F32 R12, R16, R20, R12 ;  /* 0x00000014100c723c */ /* 0x004fde000000180c */
[----:B------:R-:W-:-:S08]  /*42090*/  NOP ;  /* 0x0000000000007918 */ /* 0x000fd00000000000 */
[----:B------:R-:W-:Y:S04]  /*420a0*/  STL.64 [R1+0xef0], R12 ;  /* 0x000ef00c01007387 */ /* 0x000fe80000100a00 */
[----:B------:R-:W-:Y:S04]  /*420b0*/  STL.64 [R1+0xef8], R14 ;  /* 0x000ef80e01007387 */ /* 0x000fe80000100a00 */
[----:B------:R-:W-:Y:S04]  /*420c0*/  STL.64 [R1+0xee0], R4 ;  /* 0x000ee00401007387 */ /* 0x000fe80000100a00 */
[----:B------:R0:W-:Y:S04]  /*420d0*/  STL.64 [R1+0xee8], R6 ;  /* 0x000ee80601007387 */ /* 0x0001e80000100a00 */
[----:B------:R-:W-:Y:S04]  /*420e0*/  STL [R1+0x2c30], R3 ;  /* 0x002c300301007387 */ /* 0x000fe80000100800 */
[----:B------:R-:W-:Y:S04]  /*420f0*/  STL [R1+0x2c2c], R2 ;  /* 0x002c2c0201007387 */ /* 0x000fe80000100800 */
[----:B------:R-:W2:Y:S01]  /*42100*/  LDL.64 R8, [R1+0x70] ;  /* 0x0000700001087983 */ /* 0x000ea20000100a00 */
[----:B0-----:R-:W-:-:S15]  /*42110*/  HMMA.16816.F32 R4, R16, R28, R24 ;  /* 0x0000001c1004723c */ /* 0x001fde0000001818 */
[----:B------:R-:W-:-:S08]  /*42120*/  NOP ;  /* 0x0000000000007918 */ /* 0x000fd00000000000 */
[----:B------:R-:W-:Y:S04]  /*42130*/  STL.64 [R1+0xed0], R4 ;  /* 0x000ed00401007387 */ /* 0x000fe80000100a00 */
[----:B------:R-:W-:Y:S04]  /*42140*/  STL.64 [R1+0xed8], R6 ;  /* 0x000ed80601007387 */ /* 0x000fe80000100a00 */
[----:B------:R-:W-:Y:S04]  /*42150*/  STL.64 [R1+0x2dc8], R10 ;  /* 0x002dc80a01007387 */ /* 0x000fe80000100a00 */
[----:B--2---:R0:W-:Y:S04]  /*42160*/  STL.64 [R1+0x2dc0], R8 ;  /* 0x002dc00801007387 */ /* 0x0041e80000100a00 */
[----:B------:R-:W2:Y:S04]  /*42170*/  LDL.LU R12, [R1+0xe70] ;  /* 0x000e7000010c7983 */ /* 0x000ea80000300800 */
[----:B------:R-:W2:Y:S04]  /*42180*/  LDL.LU R13, [R1+0xe74] ;  /* 0x000e7400010d7983 */ /* 0x000ea80000300800 */
[----:B------:R-:W3:Y:S04]  /*42190*/  LDL.LU R14, [R1+0xe78] ;  /* 0x000e7800010e7983 */ /* 0x000ee80000300800 */
[----:B------:R-:W3:Y:S04]  /*421a0*/  LDL.LU R15, [R1+0xe7c] ;  /* 0x000e7c00010f7983 */ /* 0x000ee80000300800 */
[----:B0-----:R-:W4:Y:S04]  /*421b0*/  LDL.LU R8, [R1+0xe90] ;  /* 0x000e900001087983 */ /* 0x001f280000300800 */
[----:B------:R-:W4:Y:S04]  /*421c0*/  LDL.LU R9, [R1+0xe94] ;  /* 0x000e940001097983 */ /* 0x000f280000300800 */
[----:B----4-:R0:W-:Y:S04]  /*421d0*/  STL.64 [R1+0x2dd0], R8 ;  /* 0x002dd00801007387 */ /* 0x0101e80000100a00 */
[----:B0-----:R-:W4:Y:S04]  /*421e0*/  LDL.64 R8, [R1+0x80] ;  /* 0x0000800001087983 */ /* 0x001f280000100a00 */
[----:B------:R-:W2:Y:S04]  /*421f0*/  LDL.LU R10, [R1+0xe98] ;  /* 0x000e9800010a7983 */ /* 0x000ea80000300800 */
[----:B------:R-:W2:Y:S04]  /*42200*/  LDL.LU R11, [R1+0xe9c] ;  /* 0x000e9c00010b7983 */ /* 0x000ea80000300800 */
[----:B--2---:R-:W-:Y:S04]  /*42210*/  STL.64 [R1+0x2df0], R10 ;  /* 0x002df00a01007387 */ /* 0x004fe80000100a00 */
[----:B----4-:R0:W-:Y:S04]  /*42220*/  STL.64 [R1+0x2de8], R8 ;  /* 0x002de80801007387 */ /* 0x0101e80000100a00 */
[----:B0-----:R-:W2:Y:S04]  /*42230*/  LDL.LU R8, [R1+0xeb0] ;  /* 0x000eb00001087983 */ /* 0x001ea80000300800 */
[----:B------:R-:W2:Y:S04]  /*42240*/  LDL.LU R9, [R1+0xeb4] ;  /* 0x000eb40001097983 */ /* 0x000ea80000300800 */
[----:B--2---:R0:W-:Y:S04]  /*42250*/  STL.64 [R1+0x2df8], R8 ;  /* 0x002df80801007387 */ /* 0x0041e80000100a00 */
[----:B0-----:R-:W2:Y:S04]  /*42260*/  LDL.64 R8, [R1+0x90] ;  /* 0x0000900001087983 */ /* 0x001ea80000100a00 */
[----:B------:R-:W4:Y:S04]  /*42270*/  LDL.LU R10, [R1+0xeb8] ;  /* 0x000eb800010a7983 */ /* 0x000f280000300800 */
[----:B------:R-:W4:Y:S04]  /*42280*/  LDL.LU R11, [R1+0xebc] ;  /* 0x000ebc00010b7983 */ /* 0x000f280000300800 */
[----:B---3--:R-:W-:Y:S04]  /*42290*/  STL.64 [R1+0x2db8], R14 ;  /* 0x002db80e01007387 */ /* 0x008fe80000100a00 */
[----:B------:R0:W-:Y:S04]  /*422a0*/  STL.64 [R1+0x2db0], R12 ;  /* 0x002db00c01007387 */ /* 0x0001e80000100a00 */
[----:B0-----:R-:W3:Y:S04]  /*422b0*/  LDL.LU R12, [R1+0xe80] ;  /* 0x000e8000010c7983 */ /* 0x001ee80000300800 */
[----:B------:R-:W3:Y:S04]  /*422c0*/  LDL.LU R13, [R1+0xe84] ;  /* 0x000e8400010d7983 */ /* 0x000ee80000300800 */
[----:B------:R-:W2:Y:S04]  /*422d0*/  LDL.LU R14, [R1+0xe88] ;  /* 0x000e8800010e7983 */ /* 0x000ea80000300800 */
[----:B------:R-:W2:Y:S04]  /*422e0*/  LDL.LU R15, [R1+0xe8c] ;  /* 0x000e8c00010f7983 */ /* 0x000ea80000300800 */
[----:B--2---:R-:W-:Y:S04]  /*422f0*/  STL.64 [R1+0x2de0], R14 ;  /* 0x002de00e01007387 */ /* 0x004fe80000100a00 */
[----:B---3--:R0:W-:Y:S04]  /*42300*/  STL.64 [R1+0x2dd8], R12 ;  /* 0x002dd80c01007387 */ /* 0x0081e80000100a00 */
        /* <DEDUP_REMOVED lines=11> */
[----:B------:R-:W3:Y:S04]  /*423c0*/  LDL.LU R4, [R1+0xe60] ;  /* 0x000e600001047983 */ /* 0x000ee80000300800 */
[----:B------:R-:W3:Y:S04]  /*423d0*/  LDL.LU R5, [R1+0xe64] ;  /* 0x000e640001057983 */ /* 0x000ee80000300800 */
[----:B------:R-:W3:Y:S04]  /*423e0*/  LDL.LU R6, [R1+0xe68] ;  /* 0x000e680001067983 */ /* 0x000ee80000300800 */
[----:B------:R-:W3:Y:S04]  /*423f0*/  LDL.LU R7, [R1+0xe6c] ;  /* 0x000e6c0001077983 */ /* 0x000ee80000300800 */
[----:B------:R-:W3:Y:S01]  /*42400*/  LDL.64 R22, [R1+0x60] ;  /* 0x0000600001167983 */ /* 0x000ee20000100a00 */
[----:B------:R-:W-:-:S03]  /*42410*/  IMAD.MOV.U32 R0, RZ, RZ, R29 ;  /* 0x000000ffff007224 */ /* 0x000fc600078e001d */
[----:B------:R-:W3:Y:S04]  /*42420*/  LDL.LU R24, [R1+0xe50] ;  /* 0x000e500001187983 */ /* 0x000ee80000300800 */
[----:B------:R-:W3:Y:S04]  /*42430*/  LDL.LU R25, [R1+0xe54] ;  /* 0x000e540001197983 */ /* 0x000ee80000300800 */
[----:B------:R-:W3:Y:S04]  /*42440*/  LDL.LU R26, [R1+0xe58] ;  /* 0x000e5800011a7983 */ /* 0x000ee80000300800 */
[----:B------:R-:W3:Y:S04]  /*42450*/  LDL.LU R27, [R1+0xe5c] ;  /* 0x000e5c00011b7983 */ /* 0x000ee80000300800 */
[----:B------:R-:W3:Y:S04]  /*42460*/  LDL.64 R28, [R1+0x58] ;  /* 0x00005800011c7983 */ /* 0x000ee80000100a00 */
[----:B------:R-:W-:Y:S01]  /*42470*/  STL [R1+0x2c34], R0 ;  /* 0x002c340001007387 */ /* 0x000fe20000100800 */
[----:B------:R-:W-:-:S02]  /*42480*/  IMAD.MOV.U32 R2, RZ, RZ, R9 ;  /* 0x000000ffff027224 */ /* 0x000fc400078e0009 */
[----:B------:R-:W-:Y:S01]  /*42490*/  IMAD.MOV.U32 R3, RZ, RZ, R8 ;  /* 0x000000ffff037224 */ /* 0x000fe200078e0008 */
[----:B--2---:R-:W-:-:S15]  /*424a0*/  HMMA.16816.F32 R12, R16, R8, R12 ;  /* 0x00000008100c723c */ /* 0x004fde000000180c */
[----:B------:R-:W-:-:S08]  /*424b0*/  NOP ;  /* 0x0000000000007918 */ /* 0x000fd00000000000 */
[----:B------:R-:W-:Y:S04]  /*424c0*/  STL.64 [R1+0xec0], R12 ;  /* 0x000ec00c01007387 */ /* 0x000fe80000100a00 */
[----:B------:R0:W-:Y:S04]  /*424d0*/  STL.64 [R1+0xec8], R14 ;  /* 0x000ec80e01007387 */ /* 0x0001e80000100a00 */
[----:B0-----:R-:W2:Y:S04]  /*424e0*/  LDL.LU.64 R14, [R1+0x2e08] ;  /* 0x002e0800010e7983 */ /* 0x001ea80000300a00 */
[----:B------:R-:W2:Y:S04]  /*424f0*/  LDL.LU.64 R12, [R1+0x2e00] ;  /* 0x002e0000010c7983 */ /* 0x000ea80000300a00 */
[----:B------:R-:W4:Y:S04]  /*42500*/  LDL.LU.64 R8, [R1+0x2df8] ;  /* 0x002df80001087983 */ /* 0x000f280000300a00 */
[----:B------:R-:W-:Y:S04]  /*42510*/  STL [R1+0x2c3c], R2 ;  /* 0x002c3c0201007387 */ /* 0x000fe80000100800 */
[----:B------:R0:W-:Y:S04]  /*42520*/  STL [R1+0x2c38], R3 ;  /* 0x002c380301007387 */ /* 0x0001e80000100800 */
[----:B0-----:R-:W4:Y:S02]  /*42530*/  LDL.64 R2, [R1+0x88] ;  /* 0x0000880001027983 */ /* 0x001f240000100a00 */
[----:B----4-:R-:W-:-:S15]  /*42540*/  HMMA.16816.F32 R8, R16, R2, R8 ;  /* 0x000000021008723c */ /* 0x010fde0000001808 */
[----:B------:R-:W-:-:S08]  /*42550*/  NOP ;  /* 0x0000000000007918 */ /* 0x000fd00000000000 */
[----:B------:R-:W-:Y:S04]  /*42560*/  STL.64 [R1+0xeb0], R8 ;  /* 0x000eb00801007387 */ /* 0x000fe80000100a00 */
[----:B------:R0:W-:Y:S04]  /*42570*/  STL.64 [R1+0xeb8], R10 ;  /* 0x000eb80a01007387 */ /* 0x0001e80000100a00 */
[----:B0-----:R-:W4:Y:S04]  /*42580*/  LDL.LU.64 R10, [R1+0x2df0] ;  /* 0x002df000010a7983 */ /* 0x001f280000300a00 */
[----:B------:R-:W2:Y:S01]  /*42590*/  LDL.LU.64 R8, [R1+0x2de8] ;  /* 0x002de80001087983 */ /* 0x000ea20000300a00 */
[----:B------:R-:W-:-:S05]  /*425a0*/  IMAD.MOV.U32 R0, RZ, RZ, R3 ;  /* 0x000000ffff007224 */ /* 0x000fca00078e0003 */
[----:B------:R-:W-:Y:S01]  /*425b0*/  STL [R1+0x2c40], R0 ;  /* 0x002c400001007387 */ /* 0x000fe20000100800 */
[----:B--2---:R-:W-:Y:S06]  /*425c0*/  HMMA.16816.F32 R12, R16, R8, R12 ;  /* 0x00000008100c723c */ /* 0x004fec000000180c */
[----:B------:R-:W-:Y:S02]  /*425d0*/  IMAD.MOV.U32 R3, RZ, RZ, R9 ;  /* 0x000000ffff037224 */ /* 0x000fe400078e0009 */
[----:B------:R-:W-:-:S15]  /*425e0*/  IMAD.MOV.U32 R2, RZ, RZ, R8 ;  /* 0x000000ffff027224 */ /* 0x000fde00078e0008 */
        /* <DEDUP_REMOVED lines=16> */
[----:B--2---:R-:W-:-:S15]  /*426f0*/  HMMA.16816.F32 R12, R16, R8, R12 ;  /* 0x00000008100c723c */ /* 0x004fde000000180c */
[----:B------:R-:W-:-:S08]  /*42700*/  NOP ;  /* 0x0000000000007918 */ /* 0x000fd00000000000 */
[----:B------:R-:W-:Y:S04]  /*42710*/  STL.64 [R1+0xe80], R12 ;  /* 0x000e800c01007387 */ /* 0x000fe80000100a00 */
[----:B------:R0:W-:Y:S04]  /*42720*/  STL.64 [R1+0xe88], R14 ;  /* 0x000e880e01007387 */ /* 0x0001e80000100a00 */
[----:B0-----:R-:W2:Y:S04]  /*42730*/  LDL.LU.64 R14, [R1+0x2db8] ;  /* 0x002db800010e7983 */ /* 0x001ea80000300a00 */
[----:B------:R-:W2:Y:S01]  /*42740*/  LDL.LU.64 R12, [R1+0x2db0] ;  /* 0x002db000010c7983 */ /* 0x000ea20000300a00 */
[----:B---3--:R-:W-:Y:S01]  /*42750*/  HMMA.16816.F32 R4, R16, R22, R4 ;  /* 0x000000161004723c */ /* 0x008fe20000001804 */
[----:B------:R-:W-:-:S02]  /*42760*/  IMAD.MOV.U32 R2, RZ, RZ, R9 ;  /* 0x000000ffff027224 */ /* 0x000fc400078e0009 */
[----:B------:R-:W-:Y:S02]  /*42770*/  IMAD.MOV.U32 R3, RZ, RZ, R8 ;  /* 0x000000ffff037224 */ /* 0x000fe400078e0008 */
        /* <DEDUP_REMOVED lines=19> */
[----:B----4-:R-:W-:Y:S04]  /*428b0*/  STL.64 [R1+0x2d68], R10 ;  /* 0x002d680a01007387 */ /* 0x010fe80000100a00 */
        /* <DEDUP_REMOVED lines=95> */
[----:B------:R-:W-:-:S02]  /*42eb0*/  IMAD.MOV.U32 R2, RZ, RZ, R9 ;  /* 0x000000ffff027224 */ /* 0x000fc400078e0009 */
[----:B------:R-:W-:Y:S02]  /*42ec0*/  IMAD.MOV.U32 R3, RZ, RZ, R8 ;  /* 0x000000ffff037224 */ /* 0x000fe400078e0008 */
[----:B---3--:R-:W-:Y:S01]  /*42ed0*/  IMAD.MOV.U32 R0, RZ, RZ, R21 ;  /* 0x000000ffff007224 */ /* 0x008fe200078e0015 */
[----:B------:R-:W-:Y:S01]  /*42ee0*/  HMMA.16816.F32 R4, R16, R22, R4 ;  /* 0x000000161004723c */ /* 0x000fe20000001804 */
        /* <DEDUP_REMOVED lines=8> */
[----:B------:R0:W-:Y:S02]  /*42f70*/  STL.64 [R1+0xdf8], R14 ;  /* 0x000df80e01007387 */ /* 0x0001e40000100a00 */
[----:B0-----:R-:W-:Y:S02]  /*42f80*/  HMMA.16816.F32 R12, R16, R28, R24 ;  /* 0x0000001c100c723c */ /* 0x001fe40000001818 */
[----:B------:R0:W-:Y:S04]  /*42f90*/  STL.64 [R1+0xde0], R4 ;  /* 0x000de00401007387 */ /* 0x0001e80000100a00 */
[----:B------:R1:W-:Y:S04]  /*42fa0*/  STL.64 [R1+0xde8], R6 ;  /* 0x000de80601007387 */ /* 0x0003e80000100a00 */
[----:B------:R-:W-:Y:S04]  /*42fb0*/  STL [R1+0x2c90], R3 ;  /* 0x002c900301007387 */ /* 0x000fe80000100800 */
[----:B------:R-:W-:Y:S04]  /*42fc0*/  STL [R1+0x2c8c], R2 ;  /* 0x002c8c0201007387 */ /* 0x000fe80000100800 */
[----:B0-----:R-:W2:Y:S05]  /*42fd0*/  LDL.LU R4, [R1+0xd30] ;  /* 0x000d300001047983 */ /* 0x001eaa0000300800 */
[----:B------:R-:W-:Y:S04]  /*42fe0*/  STL.64 [R1+0xdd0], R12 ;  /* 0x000dd00c01007387 */ /* 0x000fe80000100a00 */
[----:B------:R-:W-:Y:S04]  /*42ff0*/  STL.64 [R1+0xdd8], R14 ;  /* 0x000dd80e01007387 */ /* 0x000fe80000100a00 */
[----:B------:R-:W2:Y:S04]  /*43000*/  LDL.LU R5, [R1+0xd34] ;  /* 0x000d340001057983 */ /* 0x000ea80000300800 */
[----:B-1----:R-:W3:Y:S04]  /*43010*/  LDL.LU R6, [R1+0xd38] ;  /* 0x000d380001067983 */ /* 0x002ee80000300800 */
        /* <DEDUP_REMOVED lines=9> */
[----:B------:R-:W2:Y:S04]  /*430b0*/  LDL.LU R22, [R1+0xd78] ;  /* 0x000d780001167983 */ /* 0x000ea80000300800 */
[----:B------:R-:W2:Y:S04]  /*430c0*/  LDL.LU R23, [R1+0xd7c] ;  /* 0x000d7c0001177983 */ /* 0x000ea80000300800 */
[----:B------:R-:W3:Y:S04]  /*430d0*/  LDL.LU R24, [R1+0xd90] ;  /* 0x000d900001187983 */ /* 0x000ee80000300800 */
        /* <DEDUP_REMOVED lines=9> */
[----:B------:R-:W2:Y:S04]  /*43170*/  LDL.64 R14, [R1+0x10] ;  /* 0x00001000010e7983 */ /* 0x000ea80000100a00 */
[----:B----4-:R-:W-:Y:S04]  /*43180*/  STL.64 [R1+0x2d38], R26 ;  /* 0x002d381a01007387 */ /* 0x010fe80000100a00 */
[----:B---3--:R0:W-:Y:S04]  /*43190*/  STL.64 [R1+0x2d30], R24 ;  /* 0x002d301801007387 */ /* 0x0081e80000100a00 */
[----:B0-----:R-:W3:Y:S04]  /*431a0*/  LDL.LU R24, [R1+0xdb0] ;  /* 0x000db00001187983 */ /* 0x001ee80000300800 */
[----:B------:R-:W3:Y:S04]  /*431b0*/  LDL.LU R25, [R1+0xdb4] ;  /* 0x000db40001197983 */ /* 0x000ee80000300800 */
[----:B------:R-:W4:Y:S04]  /*431c0*/  LDL.LU R26, [R1+0xdb8] ;  /* 0x000db800011a7983 */ /* 0x000f280000300800 */
[----:B------:R-:W4:Y:S01]  /*431d0*/  LDL.LU R27, [R1+0xdbc] ;  /* 0x000dbc00011b7983 */ /* 0x000f220000300800 */
[----:B------:R-:W-:-:S03]  /*431e0*/  IMAD.MOV.U32 R0, RZ, RZ, R29 ;  /* 0x000000ffff007224 */ /* 0x000fc600078e001d */
[----:B----4-:R-:W-:Y:S04]  /*431f0*/  STL.64 [R1+0x2d48], R26 ;  /* 0x002d481a01007387 */ /* 0x010fe80000100a00 */
[----:B---3--:R0:W-:Y:S04]  /*43200*/  STL.64 [R1+0x2d40], R24 ;  /* 0x002d401801007387 */ /* 0x0081e80000100a00 */
[----:B0-----:R-:W3:Y:S04]  /*43210*/  LDL.LU R24, [R1+0xdc0] ;  /* 0x000dc00001187983 */ /* 0x001ee80000300800 */
[----:B------:R-:W3:Y:S04]  /*43220*/  LDL.LU R25, [R1+0xdc4] ;  /* 0x000dc40001197983 */ /* 0x000ee80000300800 */
[----:B------:R-:W3:Y:S04]  /*43230*/  LDL.LU R26, [R1+0xdc8] ;  /* 0x000dc800011a7983 */ /* 0x000ee80000300800 */
[----:B------:R-:W3:Y:S04]  /*43240*/  LDL.LU R27, [R1+0xdcc] ;  /* 0x000dcc00011b7983 */ /* 0x000ee80000300800 */
[----:B------:R-:W4:Y:S04]  /*43250*/  LDL.64 R28, [R1] ;  /* 0x00000000011c7983 */ /* 0x000f280000100a00 */
[----:B--2---:R-:W-:Y:S04]  /*43260*/  STL.64 [R1+0x2d00], R22 ;  /* 0x002d001601007387 */ /* 0x004fe80000100a00 */
[----:B------:R0:W-:Y:S04]  /*43270*/  STL.64 [R1+0x2cf8], R20 ;  /* 0x002cf81401007387 */ /* 0x0001e80000100a00 */
[----:B0-----:R-:W2:Y:S04]  /*43280*/  LDL.LU R20, [R1+0xd80] ;  /* 0x000d800001147983 */ /* 0x001ea80000300800 */
[----:B------:R-:W2:Y:S04]  /*43290*/  LDL.LU R21, [R1+0xd84] ;  /* 0x000d840001157983 */ /* 0x000ea80000300800 */
[----:B------:R-:W2:Y:S04]  /*432a0*/  LDL.LU R22, [R1+0xd88] ;  /* 0x000d880001167983 */ /* 0x000ea80000300800 */
[----:B------:R-:W2:Y:S04]  /*432b0*/  LDL.LU R23, [R1+0xd8c] ;  /* 0x000d8c0001177983 */ /* 0x000ea80000300800 */
[----:B------:R-:W-:Y:S04]  /*432c0*/  STL.64 [R1+0x2cd0], R6 ;  /* 0x002cd00601007387 */ /* 0x000fe80000100a00 */
[----:B------:R0:W-:Y:S04]  /*432d0*/  STL.64 [R1+0x2cc8], R4 ;  /* 0x002cc80401007387 */ /* 0x0001e80000100a00 */
[----:B0-----:R-:W4:Y:S04]  /*432e0*/  LDL.LU R4, [R1+0xd50] ;  /* 0x000d500001047983 */ /* 0x001f280000300800 */
[----:B------:R-:W4:Y:S04]  /*432f0*/  LDL.LU R5, [R1+0xd54] ;  /* 0x000d540001057983 */ /* 0x000f280000300800 */
[----:B------:R-:W2:Y:S04]  /*43300*/  LDL.LU R6, [R1+0xd58] ;  /* 0x000d580001067983 */ /* 0x000ea80000300800 */
[----:B------:R-:W2:Y:S01]  /*43310*/  LDL.LU R7, [R1+0xd5c] ;  /* 0x000d5c0001077983 */ /* 0x000ea20000300800 */
[----:B------:R-:W-:-:S02]  /*43320*/  IMAD.MOV.U32 R2, RZ, RZ, R15 ;  /* 0x000000ffff027224 */ /* 0x000fc400078e000f */
[----:B------:R-:W-:Y:S01]  /*43330*/  IMAD.MOV.U32 R3, RZ, RZ, R14 ;  /* 0x000000ffff037224 */ /* 0x000fe200078e000e */
[C---:B---3--:R-:W-:Y:S01]  /*43340*/  HMMA.16816.F32 R24, R16.reuse, R14, R24 ;  /* 0x0000000e1018723c */ /* 0x048fe20000001818 */
        /* <DEDUP_REMOVED lines=8> */
[----:B------:R-:W4:Y:S04]  /*433d0*/  LDL.LU R9, [R1+0x1f18] ;  /* 0x001f180001097983 */ /* 0x000f280000300800 */
[----:B------:R-:W4:Y:S04]  /*433e0*/  LDL.LU R13, [R1+0x1f14] ;  /* 0x001f1400010d7983 */ /* 0x000f280000300800 */
[----:B------:R-:W-:Y:S04]  /*433f0*/  STL [R1+0x2c94], R0 ;  /* 0x002c940001007387 */ /* 0x000fe80000100800 */
[----:B------:R-:W-:Y:S04]  /*43400*/  STL.64 [R1+0xdc0], R24 ;  /* 0x000dc01801007387 */ /* 0x000fe80000100a00 */
[----:B------:R0:W-:Y:S04]  /*43410*/  STL.64 [R1+0xdc8], R26 ;  /* 0x000dc81a01007387 */ /* 0x0001e80000100a00 */
[----:B0-----:R-:W2:Y:S04]  /*43420*/  LDL.LU.64 R26, [R1+0x2d48] ;  /* 0x002d4800011a7983 */ /* 0x001ea80000300a00 */
[----:B------:R-:W2:Y:S04]  /*43430*/  LDL.LU.64 R24, [R1+0x2d40] ;  /* 0x002d400001187983 */ /* 0x000ea80000300a00 */
[----:B------:R-:W4:Y:S04]  /*43440*/  LDL.LU R14, [R1+0x1f1c] ;  /* 0x001f1c00010e7983 */ /* 0x000f280000300800 */
[----:B------:R-:W4:Y:S04]  /*43450*/  LDL.LU R15, [R1+0x1f24] ;  /* 0x001f2400010f7983 */ /* 0x000f280000300800 */
[----:B------:R-:W-:Y:S04]  /*43460*/  STL [R1+0x2c9c], R2 ;  /* 0x002c9c0201007387 */ /* 0x000fe80000100800 */
[----:B------:R0:W-:Y:S04]  /*43470*/  STL [R1+0x2c98], R3 ;  /* 0x002c980301007387 */ /* 0x0001e80000100800 */
[----:B0-----:R-:W2:Y:S02]  /*43480*/  LDL.64 R2, [R1+0x8] ;  /* 0x0000080001027983 */ /* 0x001ea40000100a00 */
        /* <DEDUP_REMOVED lines=8> */
[----:B------:R-:W-:Y:S01]  /*43510*/  IMAD.MOV.U32 R3, RZ, RZ, R29 ;  /* 0x000000ffff037224 */ /* 0x000fe200078e001d */
[----:B--2---:R-:W-:-:S15]  /*43520*/  HMMA.16816.F32 R24, R16, R28, R24 ;  /* 0x0000001c1018723c */ /* 0x004fde0000001818 */
[----:B------:R-:W-:-:S08]  /*43530*/  NOP ;  /* 0x0000000000007918 */ /* 0x000fd00000000000 */
[----:B------:R-:W-:Y:S04]  /*43540*/  STL.64 [R1+0xda0], R24 ;  /* 0x000da01801007387 */ /* 0x000fe80000100a00 */
[----:B------:R0:W-:Y:S04]  /*43550*/  STL.64 [R1+0xda8], R26 ;  /* 0x000da81a01007387 */ /* 0x0001e80000100a00 */
[----:B0-----:R-:W2:Y:S04]  /*43560*/  LDL.LU.64 R26, [R1+0x2d28] ;  /* 0x002d2800011a7983 */ /* 0x001ea80000300a00 */
[----:B------:R-:W2:Y:S04]  /*43570*/  LDL.LU.64 R24, [R1+0x2d20] ;  /* 0x002d200001187983 */ /* 0x000ea80000300a00 */
[----:B------:R-:W2:Y:S02]  /*43580*/  LDL.LU.64 R28, [R1+0x2d18] ;  /* 0x002d1800011c7983 */ /* 0x000ea40000300a00 */
[----:B--2---:R-:W-:-:S15]  /*43590*/  HMMA.16816.F32 R24, R16, R28, R24 ;  /* 0x0000001c1018723c */ /* 0x004fde0000001818 */
[----:B------:R-:W-:-:S08]  /*435a0*/  NOP ;  /* 0x0000000000007918 */ /* 0x000fd00000000000 */
[----:B------:R-:W-:Y:S04]  /*435b0*/  STL.64 [R1+0xd90], R24 ;  /* 0x000d901801007387 */ /* 0x000fe80000100a00 */
[----:B------:R0:W-:Y:S04]  /*435c0*/  STL.64 [R1+0xd98], R26 ;  /* 0x000d981a01007387 */ /* 0x0001e80000100a00 */
[----:B0-----:R-:W2:Y:S04]  /*435d0*/  LDL.LU.64 R26, [R1+0x2d10] ;  /* 0x002d1000011a7983 */ /* 0x001ea80000300a00 */
[----:B------:R-:W3:Y:S01]  /*435e0*/  LDL.LU.64 R24, [R1+0x2d08] ;  /* 0x002d080001187983 */ /* 0x000ee20000300a00 */
[----:B--2---:R-:W-:-:S15]  /*435f0*/  HMMA.16816.F32 R20, R16, R26, R20 ;  /* 0x0000001a1014723c */ /* 0x004fde0000001814 */
        /* <DEDUP_REMOVED lines=9> */
[----:B0-----:R-:W2:Y:S04]  /*43690*/  LDL.LU.64 R22, [R1+0x2cf0] ;  /* 0x002cf00001167983 */ /* 0x001ea80000300a00 */
[----:B------:R-:W3:Y:S04]  /*436a0*/  LDL.LU.64 R20, [R1+0x2ce8] ;  /* 0x002ce80001147983 */ /* 0x000ee80000300a00 */
[----:B------:R-:W-:Y:S04]  /*436b0*/  STL.64 [R1+0x29f8], R26 ;  /* 0x0029f81a01007387 */ /* 0x000fe80000100a00 */
[----:B------:R0:W-:Y:S04]  /*436c0*/  STL.64 [R1+0x29f0], R24 ;  /* 0x0029f01801007387 */ /* 0x0001e80000100a00 */
[----:B0-----:R-:W4:Y:S04]  /*436d0*/  LDL.LU R24, [R1+0x1170] ;  /* 0x0011700001187983 */ /* 0x001f280000300800 */
[----:B------:R-:W4:Y:S04]  /*436e0*/  LDL.LU R25, [R1+0x1174] ;  /* 0x0011740001197983 */ /* 0x000f280000300800 */
[----:B------:R-:W4:Y:S04]  /*436f0*/  LDL.LU R26, [R1+0x1178] ;  /* 0x00117800011a7983 */ /* 0x000f280000300800 */
[----:B------:R-:W4:Y:S01]  /*43700*/  LDL.LU R27, [R1+0x117c] ;  /* 0x00117c00011b7983 */ /* 0x000f220000300800 */
        /* <DEDUP_REMOVED lines=11> */
[----:B------:R-:W2:Y:S04]  /*437c0*/  LDL.LU.64 R4, [R1+0x2cc8] ;  /* 0x002cc80001047983 */ /* 0x000ea80000300a00 */
[----:B------:R-:W-:Y:S04]  /*437d0*/  STL.64 [R1+0x29e8], R22 ;  /* 0x0029e81601007387 */ /* 0x000fe80000100a00 */
[----:B------:R0:W-:Y:S01]  /*437e0*/  STL.64 [R1+0x29e0], R20 ;  /* 0x0029e01401007387 */ /* 0x0001e20000100a00 */
[----:B------:R-:W-:-:S02]  /*437f0*/  IMAD R12, R12, 0x100, R8 ;  /* 0x000001000c0c7824 */ /* 0x000fc400078e0208 */
[----:B----4-:R-:W-:Y:S01]  /*43800*/  IMAD R13, R13, 0x100, R9 ;  /* 0x000001000d0d7824 */ /* 0x010fe200078e0209 */
[----:B0-----:R-:W3:Y:S04]  /*43810*/  LDL.LU R20, [R1+0x1180] ;  /* 0x0011800001147983 */ /* 0x001ee80000300800 */
[----:B------:R-:W3:Y:S04]  /*43820*/  LDL.LU R21, [R1+0x1184] ;  /* 0x0011840001157983 */ /* 0x000ee80000300800 */
[----:B------:R-:W3:Y:S04]  /*43830*/  LDL.LU R22, [R1+0x1188] ;  /* 0x0011880001167983 */ /* 0x000ee80000300800 */
[----:B------:R-:W3:Y:S01]  /*43840*/  LDL.LU R23, [R1+0x118c] ;  /* 0x00118c0001177983 */ /* 0x000ee20000300800 */
[----:B--2---:R-:W-:-:S15]  /*43850*/  HMMA.16816.F32 R4, R16, R10, R4 ;  /* 0x0000000a1004723c */ /* 0x004fde0000001804 */
[----:B------:R-:W-:-:S08]  /*43860*/  NOP ;  /* 0x0000000000007918 */ /* 0x000fd00000000000 */
        /* <DEDUP_REMOVED lines=10> */
[----:B0-----:R-:W3:Y:S04]  /*43910*/  LDL.LU.64 R6, [R1+0x2ca8] ;  /* 0x002ca80001067983 */ /* 0x001ee80000300a00 */
[----:B------:R-:W2:Y:S04]  /*43920*/  LDL.LU.64 R4, [R1+0x2ca0] ;  /* 0x002ca00001047983 */ /* 0x000ea80000300a00 */
[----:B------:R0:W-:Y:S04]  /*43930*/  STL [R1+0x29bc], R8 ;  /* 0x0029bc0801007387 */ /* 0x0001e80000100800 */
[----:B0-----:R-:W4:Y:S04]  /*43940*/  LDL.LU R8, [R1+0x1f28] ;  /* 0x001f280001087983 */ /* 0x001f280000300800 */
[----:B------:R0:W-:Y:S04]  /*43950*/  STL [R1+0x29b8], R9 ;  /* 0x0029b80901007387 */ /* 0x0001e80000100800 */
[----:B0-----:R-:W3:Y:S04]  /*43960*/  LDL.LU R9, [R1+0x1f20] ;  /* 0x001f200001097983 */ /* 0x001ee80000300800 */
[----:B------:R0:W-:Y:S01]  /*43970*/  STL.64 [R1+0x2a00], R10 ;  /* 0x002a000a01007387 */ /* 0x0001e20000100a00 */
[----:B------:R-:W-:-:S02]  /*43980*/  F2FP.F16.E5M2.UNPACK_B R12, R12 ;  /* 0x0000000cff0c723e */ /* 0x000fc400020004ff */
[----:B------:R-:W-:Y:S01]  /*43990*/  F2FP.F16.E5M2.UNPACK_B R13, R13 ;  /* 0x0000000dff0d723e */ /* 0x000fe200020004ff */
[----:B----4-:R-:W-:Y:S02]  /*439a0*/  IMAD R15, R15, 0x100, R8 ;  /* 0x000001000f0f7824 */ /* 0x010fe400078e0208 */
[----:B---3--:R-:W-:Y:S02]  /*439b0*/  IMAD R14, R14, 0x100, R9 ;  /* 0x000001000e0e7824 */ /* 0x008fe400078e0209 */
[----:B0-----:R-:W-:Y:S01]  /*439c0*/  HMMA.16816.F32 R8, R16, R6, R20 ;  /* 0x000000061008723c */ /* 0x001fe20000001814 */
[----:B------:R-:W-:Y:S02]  /*439d0*/  F2FP.F16.E5M2.UNPACK_B R15, R15 ;  /* 0x0000000fff0f723e */ /* 0x000fe400020004ff */
[----:B------:R-:W-:-:S05]  /*439e0*/  F2FP.F16.E5M2.UNPACK_B R14, R14 ;  /* 0x0000000eff0e723e */ /* 0x000fca00020004ff */
[----:B------:R-:W-:-:S15]  /*439f0*/  STL.64 [R1+0x2c18], R14 ;  /* 0x002c180e01007387 */ /* 0x000fde0000100a00 */
[----:B------:R-:W-:Y:S04]  /*43a00*/  STL.64 [R1+0x1180], R8 ;  /* 0x0011800801007387 */ /* 0x000fe80000100a00 */
[----:B------:R2:W-:Y:S02]  /*43a10*/  STL.64 [R1+0x1188], R10 ;  /* 0x0011880a01007387 */ /* 0x0005e40000100a00 */
[----:B--2---:R-:W-:Y:S02]  /*43a20*/  HMMA.16816.F32 R8, R16, R4, R24 ;  /* 0x000000041008723c */ /* 0x004fe40000001818 */
        /* <DEDUP_REMOVED lines=13> */
[----:B------:R-:W3:Y:S01]  /*43b00*/  LDL.LU R27, [R1+0xbbc] ;  /* 0x000bbc00011b7983 */ /* 0x000ee20000300800 */
[----:B0-----:R-:W-:-:S02]  /*43b10*/  IMAD.MOV.U32 R8, RZ, RZ, R2 ;  /* 0x000000ffff087224 */ /* 0x001fc400078e0002 */
[----:B------:R-:W-:Y:S01]  /*43b20*/  IMAD.MOV.U32 R9, RZ, RZ, R3 ;  /* 0x000000ffff097224 */ /* 0x000fe200078e0003 */
[----:B---3--:R-:W-:Y:S04]  /*43b30*/  STL.64 [R1+0x2a20], R26 ;  /* 0x002a201a01007387 */ /* 0x008fe80000100a00 */
[----:B--2---:R0:W-:Y:S04]  /*43b40*/  STL.64 [R1+0x2a18], R24 ;  /* 0x002a181801007387 */ /* 0x0041e80000100a00 */
[----:B------:R-:W2:Y:S04]  /*43b50*/  LDL.LU R2, [R1+0x2c9c] ;  /* 0x002c9c0001027983 */ /* 0x000ea80000300800 */
[----:B------:R-:W3:Y:S04]  /*43b60*/  LDL.LU R3, [R1+0x2c98] ;  /* 0x002c980001037983 */ /* 0x000ee80000300800 */
[----:B-1----:R-:W4:Y:S04]  /*43b70*/  LDL.LU R20, [R1+0xbc0] ;  /* 0x000bc00001147983 */ /* 0x002f280000300800 */
[----:B------:R-:W4:Y:S04]  /*43b80*/  LDL.LU R21, [R1+0xbc4] ;  /* 0x000bc40001157983 */ /* 0x000f280000300800 */
[----:B------:R-:W2:Y:S04]  /*43b90*/  LDL.LU R22, [R1+0xbc8] ;  /* 0x000bc80001167983 */ /* 0x000ea80000300800 */
[----:B------:R-:W2:Y:S01]  /*43ba0*/  LDL.LU R23, [R1+0xbcc] ;  /* 0x000bcc0001177983 */ /* 0x000ea20000300800 */
[----:B------:R-:W-:-:S03]  /*43bb0*/  IMAD.MOV.U32 R11, RZ, RZ, R0 ;  /* 0x000000ffff0b7224 */ /* 0x000fc600078e0000 */
[----:B--2---:R3:W-:Y:S04]  /*43bc0*/  STL.64 [R1+0x2a30], R22 ;  /* 0x002a301601007387 */ /* 0x0047e80000100a00 */
[----:B----4-:R1:W-:Y:S04]  /*43bd0*/  STL.64 [R1+0x2a28], R20 ;  /* 0x002a281401007387 */ /* 0x0103e80000100a00 */
[----:B------:R-:W2:Y:S04]  /*43be0*/  LDL R10, [R1+0x8] ;  /* 0x00000800010a7983 */ /* 0x000ea80000100800 */
[----:B------:R-:W4:Y:S04]  /*43bf0*/  LDL.LU R0, [R1+0x2c94] ;  /* 0x002c940001007983 */ /* 0x000f280000300800 */
[----:B--2---:R-:W-:Y:S04]  /*43c00*/  STL.64 [R1+0x2a40], R10 ;  /* 0x002a400a01007387 */ /* 0x004fe80000100a00 */
[----:B------:R-:W-:Y:S04]  /*43c10*/  STL.64 [R1+0x2a38], R8 ;  /* 0x002a380801007387 */ /* 0x000fe80000100a00 */
[----:B0-----:R-:W2:Y:S04]  /*43c20*/  LDL.LU R24, [R1+0xbd0] ;  /* 0x000bd00001187983 */ /* 0x001ea80000300800 */
[----:B------:R-:W2:Y:S04]  /*43c30*/  LDL.LU R25, [R1+0xbd4] ;  /* 0x000bd40001197983 */ /* 0x000ea80000300800 */
[----:B------:R-:W4:Y:S04]  /*43c40*/  LDL.LU R26, [R1+0xbd8] ;  /* 0x000bd800011a7983 */ /* 0x000f280000300800 */
[----:B------:R-:W4:Y:S01]  /*43c50*/  LDL.LU R27, [R1+0xbdc] ;  /* 0x000bdc00011b7983 */ /* 0x000f220000300800 */
[----:B---3--:R-:W-:-:S02]  /*43c60*/  IMAD.MOV.U32 R22, RZ, RZ, R3 ;  /* 0x000000ffff167224 */ /* 0x008fc400078e0003 */
[----:B------:R-:W-:Y:S01]  /*43c70*/  IMAD.MOV.U32 R23, RZ, RZ, R2 ;  /* 0x000000ffff177224 */ /* 0x000fe200078e0002 */
[----:B----4-:R-:W-:Y:S04]  /*43c80*/  STL.64 [R1+0x2a50], R26 ;  /* 0x002a501a01007387 */ /* 0x010fe80000100a00 */
[----:B--2---:R0:W-:Y:S04]  /*43c90*/  STL.64 [R1+0x2a48], R24 ;  /* 0x002a481801007387 */ /* 0x0041e80000100a00 */
[----:B------:R-:W2:Y:S04]  /*43ca0*/  LDL.LU R3, [R1+0x2c90] ;  /* 0x002c900001037983 */ /* 0x000ea80000300800 */
[----:B------:R-:W3:Y:S04]  /*43cb0*/  LDL.LU R2, [R1+0x2c8c] ;  /* 0x002c8c0001027983 */ /* 0x000ee80000300800 */
[----:B-1----:R-:W4:Y:S01]  /*43cc0*/  LDL R20, [R1+0x18] ;  /* 0x0000180001147983 */ /* 0x002f220000100800 */
[----:B------:R-:W-:-:S03]  /*43cd0*/  IMAD.MOV.U32 R21, RZ, RZ, R0 ;  /* 0x000000ffff157224 */ /* 0x000fc600078e0000 */
[----:B------:R-:W2:Y:S04]  /*43ce0*/  LDL.LU R0, [R1+0x2c88] ;  /* 0x002c880001007983 */ /* 0x000ea80000300800 */
[----:B------:R3:W-:Y:S04]  /*43cf0*/  STL.64 [R1+0x2a60], R22 ;  /* 0x002a601601007387 */ /* 0x0007e80000100a00 */
[----:B----4-:R-:W-:Y:S04]  /*43d00*/  STL.64 [R1+0x2a58], R20 ;  /* 0x002a581401007387 */ /* 0x010fe80000100a00 */
[----:B0-----:R-:W4:Y:S04]  /*43d10*/  LDL.LU R24, [R1+0xbf0] ;  /* 0x000bf00001187983 */ /* 0x001f280000300800 */
[----:B------:R-:W4:Y:S04]  /*43d20*/  LDL.LU R25, [R1+0xbf4] ;  /* 0x000bf40001197983 */ /* 0x000f280000300800 */
[----:B------:R-:W4:Y:S04]  /*43d30*/  LDL.LU R26, [R1+0xbf8] ;  /* 0x000bf800011a7983 */ /* 0x000f280000300800 */
[----:B------:R-:W4:Y:S01]  /*43d40*/  LDL.LU R27, [R1+0xbfc] ;  /* 0x000bfc00011b7983 */ /* 0x000f220000300800 */
[----:B---3--:R-:W-:-:S02]  /*43d50*/  IMAD.MOV.U32 R22, RZ, RZ, R2 ;  /* 0x000000ffff167224 */ /* 0x008fc400078e0002 */
[----:B--2---:R-:W-:Y:S01]  /*43d60*/  IMAD.MOV.U32 R23, RZ, RZ, R3 ;  /* 0x000000ffff177224 */ /* 0x004fe200078e0003 */
[----:B----4-:R-:W-:Y:S04]  /*43d70*/  STL.64 [R1+0x2a70], R26 ;  /* 0x002a701a01007387 */ /* 0x010fe80000100a00 */
[----:B------:R0:W-:Y:S04]  /*43d80*/  STL.64 [R1+0x2a68], R24 ;  /* 0x002a681801007387 */ /* 0x0001e80000100a00 */
[----:B------:R-:W2:Y:S04]  /*43d90*/  LDL.LU R2, [R1+0x2c84] ;  /* 0x002c840001027983 */ /* 0x000ea80000300800 */
[----:B------:R-:W3:Y:S04]  /*43da0*/  LDL.LU R3, [R1+0x2c80] ;  /* 0x002c800001037983 */ /* 0x000ee80000300800 */
[----:B------:R-:W-:Y:S04]  /*43db0*/  STL.64 [R1+0x2a78], R22 ;  /* 0x002a781601007387 */ /* 0x000fe80000100a00 */
[----:B0-----:R-:W4:Y:S04]  /*43dc0*/  LDL.LU R24, [R1+0xc00] ;  /* 0x000c000001187983 */ /* 0x001f280000300800 */
[----:B------:R-:W4:Y:S04]  /*43dd0*/  LDL.LU R25, [R1+0xc04] ;  /* 0x000c040001197983 */ /* 0x000f280000300800 */
[----:B------:R-:W2:Y:S04]  /*43de0*/  LDL.LU R26, [R1+0xc08] ;  /* 0x000c0800011a7983 */ /* 0x000ea80000300800 */
[----:B------:R-:W2:Y:S01]  /*43df0*/  LDL.LU R27, [R1+0xc0c] ;  /* 0x000c0c00011b7983 */ /* 0x000ea20000300800 */
[----:B------:R-:W-:-:S03]  /*43e00*/  IMAD.MOV.U32 R21, RZ, RZ, R0 ;  /* 0x000000ffff157224 */ /* 0x000fc600078e0000 */
[----:B--2---:R-:W-:Y:S04]  /*43e10*/  STL.64 [R1+0x2a88], R26 ;  /* 0x002a881a01007387 */ /* 0x004fe80000100a00 */
[----:B----4-:R0:W-:Y:S04]  /*43e20*/  STL.64 [R1+0x2a80], R24 ;  /* 0x002a801801007387 */ /* 0x0101e80000100a00 */
[----:B------:R-:W2:Y:S04]  /*43e30*/  LDL R20, [R1+0x28] ;  /* 0x0000280001147983 */ /* 0x000ea80000100800 */
[----:B------:R-:W4:Y:S04]  /*43e40*/  LDL.LU R0, [R1+0x2c7c] ;  /* 0x002c7c0001007983 */ /* 0x000f280000300800 */
[----:B--2---:R1:W-:Y:S04]  /*43e50*/  STL.64 [R1+0x2a90], R20 ;  /* 0x002a901401007387 */ /* 0x0043e80000100a00 */
        /* <DEDUP_REMOVED lines=21> */
[----:B------:R-:W2:Y:S04]  /*43fb0*/  LDL.LU R2, [R1+0x2c6c] ;  /* 0x002c6c0001027983 */ /* 0x000ea80000300800 */
[----:B------:R-:W3:Y:S04]  /*43fc0*/  LDL.LU R3, [R1+0x2c68] ;  /* 0x002c680001037983 */ /* 0x000ee80000300800 */
[----:B------:R-:W-:Y:S04]  /*43fd0*/  STL.64 [R1+0x2ad8], R22 ;  /* 0x002ad81601007387 */ /* 0x000fe80000100a00 */
[----:B----4-:R-:W-:Y:S04]  /*43fe0*/  STL.64 [R1+0x2ab8], R26 ;  /* 0x002ab81a01007387 */ /* 0x010fe80000100a00 */
[----:B------:R0:W-:Y:S04]  /*43ff0*/  STL.64 [R1+0x2ab0], R24 ;  /* 0x002ab01801007387 */ /* 0x0001e80000100a00 */
[----:B0-----:R-:W4:Y:S04]  /*44000*/  LDL.LU R24, [R1+0xc30] ;  /* 0x000c300001187983 */ /* 0x001f280000300800 */
[----:B------:R-:W4:Y:S04]  /*44010*/  LDL.LU R25, [R1+0xc34] ;  /* 0x000c340001197983 */ /* 0x000f280000300800 */
[----:B------:R-:W2:Y:S04]  /*44020*/  LDL.LU R26, [R1+0xc38] ;  /* 0x000c3800011a7983 */ /* 0x000ea80000300800 */
[----:B------:R-:W2:Y:S04]  /*44030*/  LDL.LU R27, [R1+0xc3c] ;  /* 0x000c3c00011b7983 */ /* 0x000ea80000300800 */
[----:B------:R-:W3:Y:S01]  /*44040*/  LDL R20, [R1+0x48] ;  /* 0x0000480001147983 */ /* 0x000ee20000100800 */
[----:B------:R-:W-:-:S03]  /*44050*/  IMAD.MOV.U32 R21, RZ, RZ, R0 ;  /* 0x000000ffff157224 */ /* 0x000fc600078e0000 */
[----:B------:R-:W4:Y:S04]  /*44060*/  LDL.LU R0, [R1+0x2c64] ;  /* 0x002c640001007983 */ /* 0x000f280000300800 */
[----:B---3--:R-:W-:Y:S04]  /*44070*/  STL.64 [R1+0x2af0], R20 ;  /* 0x002af01401007387 */ /* 0x008fe80000100a00 */
[----:B--2---:R-:W-:Y:S04]  /*44080*/  STL.64 [R1+0x2ad0], R26 ;  /* 0x002ad01a01007387 */ /* 0x004fe80000100a00 */
[----:B----4-:R0:W-:Y:S04]  /*44090*/  STL.64 [R1+0x2ac8], R24 ;  /* 0x002ac81801007387 */ /* 0x0101e80000100a00 */
[----:B0-----:R-:W2:Y:S04]  /*440a0*/  LDL.LU R24, [R1+0xc40] ;  /* 0x000c400001187983 */ /* 0x001ea80000300800 */
[----:B------:R-:W2:Y:S04]  /*440b0*/  LDL.LU R25, [R1+0xc44] ;  /* 0x000c440001197983 */ /* 0x000ea80000300800 */
[----:B------:R-:W3:Y:S04]  /*440c0*/  LDL.LU R26, [R1+0xc48] ;  /* 0x000c4800011a7983 */ /* 0x000ee80000300800 */
[----:B------:R-:W3:Y:S01]  /*440d0*/  LDL.LU R27, [R1+0xc4c] ;  /* 0x000c4c00011b7983 */ /* 0x000ee20000300800 */
[----:B------:R-:W-:-:S02]  /*440e0*/  IMAD.MOV.U32 R22, RZ, RZ, R3 ;  /* 0x000000ffff167224 */ /* 0x000fc400078e0003 */
[----:B------:R-:W-:Y:S01]  /*440f0*/  IMAD.MOV.U32 R23, RZ, RZ, R2 ;  /* 0x000000ffff177224 */ /* 0x000fe200078e0002 */
[----:B------:R-:W4:Y:S04]  /*44100*/  LDL.LU R3, [R1+0x2c60] ;  /* 0x002c600001037983 */ /* 0x000f280000300800 */
[----:B------:R-:W4:Y:S04]  /*44110*/  LDL.LU R2, [R1+0x2c5c] ;  /* 0x002c5c0001027983 */ /* 0x000f280000300800 */
[----:B------:R-:W-:Y:S04]  /*44120*/  STL.64 [R1+0x2b08], R22 ;  /* 0x002b081601007387 */ /* 0x000fe80000100a00 */
[----:B---3--:R-:W-:Y:S04]  /*44130*/  STL.64 [R1+0x2ae8], R26 ;  /* 0x002ae81a01007387 */ /* 0x008fe80000100a00 */
[----:B--2---:R0:W-:Y:S04]  /*44140*/  STL.64 [R1+0x2ae0], R24 ;  /* 0x002ae01801007387 */ /* 0x0041e80000100a00 */
[----:B0-----:R-:W2:Y:S04]  /*44150*/  LDL.LU R24, [R1+0xc50] ;  /* 0x000c500001187983 */ /* 0x001ea80000300800 */
[----:B------:R-:W2:Y:S04]  /*44160*/  LDL.LU R25, [R1+0xc54] ;  /* 0x000c540001197983 */ /* 0x000ea80000300800 */
[----:B------:R-:W3:Y:S04]  /*44170*/  LDL.LU R26, [R1+0xc58] ;  /* 0x000c5800011a7983 */ /* 0x000ee80000300800 */
[----:B------:R-:W3:Y:S04]  /*44180*/  LDL.LU R27, [R1+0xc5c] ;  /* 0x000c5c00011b7983 */ /* 0x000ee80000300800 */
[----:B------:R-:W2:Y:S01]  /*44190*/  LDL R20, [R1+0x58] ;  /* 0x0000580001147983 */ /* 0x000ea20000100800 */
[----:B------:R-:W-:-:S03]  /*441a0*/  IMAD.MOV.U32 R21, RZ, RZ, R0 ;  /* 0x000000ffff157224 */ /* 0x000fc600078e0000 */
[----:B------:R-:W3:Y:S01]  /*441b0*/  LDL.LU R0, [R1+0x2c58] ;  /* 0x002c580001007983 */ /* 0x000ee20000300800 */
[----:B----4-:R-:W-:Y:S02]  /*441c0*/  IMAD.MOV.U32 R22, RZ, RZ, R2 ;  /* 0x000000ffff167224 */ /* 0x010fe400078e0002 */
[----:B------:R-:W-:Y:S01]  /*441d0*/  IMAD.MOV.U32 R23, RZ, RZ, R3 ;  /* 0x000000ffff177224 */ /* 0x000fe200078e0003 */
[----:B--2---:R-:W-:Y:S04]  /*441e0*/  STL.64 [R1+0x2b20], R20 ;  /* 0x002b201401007387 */ /* 0x004fe80000100a00 */
[----:B---3--:R-:W-:Y:S04]  /*441f0*/  STL.64 [R1+0x2b00], R26 ;  /* 0x002b001a01007387 */ /* 0x008fe80000100a00 */
[----:B------:R0:W-:Y:S04]  /*44200*/  STL.64 [R1+0x2af8], R24 ;  /* 0x002af81801007387 */ /* 0x0001e80000100a00 */
[----:B0-----:R-:W2:Y:S04]  /*44210*/  LDL.LU R24, [R1+0xc60] ;  /* 0x000c600001187983 */ /* 0x001ea80000300800 */
[----:B------:R-:W2:Y:S04]  /*44220*/  LDL.LU R25, [R1+0xc64] ;  /* 0x000c640001197983 */ /* 0x000ea80000300800 */
[----:B------:R-:W3:Y:S04]  /*44230*/  LDL.LU R26, [R1+0xc68] ;  /* 0x000c6800011a7983 */ /* 0x000ee80000300800 */
[----:B------:R-:W3:Y:S04]  /*44240*/  LDL.LU R27, [R1+0xc6c] ;  /* 0x000c6c00011b7983 */ /* 0x000ee80000300800 */
[----:B------:R-:W4:Y:S04]  /*44250*/  LDL.LU R2, [R1+0x2c54] ;  /* 0x002c540001027983 */ /* 0x000f280000300800 */
[----:B------:R-:W4:Y:S04]  /*44260*/  LDL.LU R3, [R1+0x2c50] ;  /* 0x002c500001037983 */ /* 0x000f280000300800 */
[----:B------:R-:W2:Y:S01]  /*44270*/  LDL R20, [R1+0x68] ;  /* 0x0000680001147983 */ /* 0x000ea20000100800 */
[----:B------:R-:W-:-:S03]  /*44280*/  IMAD.MOV.U32 R21, RZ, RZ, R0 ;  /* 0x000000ffff157224 */ /* 0x000fc600078e0000 */
[----:B------:R-:W4:Y:S04]  /*44290*/  LDL.LU R0, [R1+0x2c4c] ;  /* 0x002c4c0001007983 */ /* 0x000f280000300800 */
[----:B------:R-:W-:Y:S04]  /*442a0*/  STL.64 [R1+0x2b38], R22 ;  /* 0x002b381601007387 */ /* 0x000fe80000100a00 */
[----:B--2---:R-:W-:Y:S04]  /*442b0*/  STL.64 [R1+0x2b50], R20 ;  /* 0x002b501401007387 */ /* 0x004fe80000100a00 */
[----:B---3--:R-:W-:Y:S04]  /*442c0*/  STL.64 [R1+0x2b18], R26 ;  /* 0x002b181a01007387 */ /* 0x008fe80000100a00 */
[----:B------:R0:W-:Y:S04]  /*442d0*/  STL.64 [R1+0x2b10], R24 ;  /* 0x002b101801007387 */ /* 0x0001e80000100a00 */
[----:B0-----:R-:W2:Y:S04]  /*442e0*/  LDL.LU R24, [R1+0xc70] ;  /* 0x000c700001187983 */ /* 0x001ea80000300800 */
[----:B------:R-:W2:Y:S04]  /*442f0*/  LDL.LU R25, [R1+0xc74] ;  /* 0x000c740001197983 */ /* 0x000ea80000300800 */
[----:B------:R-:W3:Y:S04]  /*44300*/  LDL.LU R26, [R1+0xc78] ;  /* 0x000c7800011a7983 */ /* 0x000ee80000300800 */
[----:B------:R-:W3:Y:S01]  /*44310*/  LDL.LU R27, [R1+0xc7c] ;  /* 0x000c7c00011b7983 */ /* 0x000ee20000300800 */
[----:B----4-:R-:W-:-:S02]  /*44320*/  IMAD.MOV.U32 R22, RZ, RZ, R3 ;  /* 0x000000ffff167224 */ /* 0x010fc400078e0003 */
        /* <DEDUP_REMOVED lines=10> */
[----:B------:R-:W4:Y:S01]  /*443d0*/  LDL R20, [R1+0x78] ;  /* 0x0000780001147983 */ /* 0x000f220000100800 */
[----:B------:R-:W-:-:S03]  /*443e0*/  IMAD.MOV.U32 R21, RZ, RZ, R0 ;  /* 0x000000ffff157224 */ /* 0x000fc600078e0000 */
[----:B------:R-:W2:Y:S04]  /*443f0*/  LDL.LU R0, [R1+0x2c40] ;  /* 0x002c400001007983 */ /* 0x000ea80000300800 */
[----:B----4-:R-:W-:Y:S04]  /*44400*/  STL.64 [R1+0x2b80], R20 ;  /* 0x002b801401007387 */ /* 0x010fe80000100a00 */
[----:B---3--:R-:W-:Y:S04]  /*44410*/  STL.64 [R1+0x2b48], R26 ;  /* 0x002b481a01007387 */ /* 0x008fe80000100a00 */
[----:B--2---:R0:W-:Y:S04]  /*44420*/  STL.64 [R1+0x2b40], R24 ;  /* 0x002b401801007387 */ /* 0x0041e80000100a00 */
        /* <DEDUP_REMOVED lines=51> */
[----:B------:R-:W4:Y:S04]  /*44760*/  LDL R20, [R1+0xb0] ;  /* 0x0000b00001147983 */ /* 0x000f280000100800 */
[----:B------:R-:W4:Y:S04]  /*44770*/  LDL.LU R12, [R1+0xd20] ;  /* 0x000d2000010c7983 */ /* 0x000f280000300800 */
        /* <DEDUP_REMOVED lines=20> */
[----:B------:R-:W3:Y:S01]  /*448c0*/  LDL.LU R27, [R1+0xd0c] ;  /* 0x000d0c00011b7983 */ /* 0x000ee20000300800 */
[----:B----4-:R-:W-:Y:S03]  /*448d0*/  HMMA.16816.F32 R16, R16, R2, R12 ;  /* 0x000000021010723c */ /* 0x010fe6000000180c */
[----:B---3--:R-:W-:Y:S04]  /*448e0*/  STL.64 [R1+0x2c08], R26 ;  /* 0x002c081a01007387 */ /* 0x008fe80000100a00 */
        /* <DEDUP_REMOVED lines=718> */
[----:B0-----:R-:W-:Y:S06]  /*475d0*/  HMMA.16816.F32 R8, R16, R6, R20 ;  /* 0x000000061008723c */ /* 0x001fec0000001814 */
[----:B------:R-:W-:Y:S01]  /*475e0*/  STL [R1+0x2508], R7 ;  /* 0x0025080701007387 */ /* 0x000fe20000100800 */
[----:B------:R-:W-:-:S02]  /*475f0*/  F2FP.F16.E5M2.UNPACK_B R15, R15 ;  /* 0x0000000fff0f723e */ /* 0x000fc400020004ff */
[----:B------:R-:W-:-:S14]  /*47600*/  F2FP.F16.E5M2.UNPACK_B R14, R14 ;  /* 0x0000000eff0e723e */ /* 0x000fdc00020004ff */
[----:B------:R-:W-:Y:S04]  /*47610*/  STL.64 [R1+0x1140], R8 ;  /* 0x0011400801007387 */ /* 0x000fe80000100a00 */
[----:B------:R2:W-:Y:S02]  /*47620*/  STL.64 [R1+0x1148], R10 ;  /* 0x0011480a01007387 */ /* 0x0005e40000100a00 */
[----:B--2---:R-:W-:Y:S02]  /*47630*/  HMMA.16816.F32 R8, R16, R4, R24 ;  /* 0x000000041008723c */ /* 0x004fe40000001818 */
[----:B------:R-:W-:Y:S04]  /*47640*/  STL.64 [R1+0x2780], R14 ;  /* 0x0027800e01007387 */ /* 0x000fe80000100a00 */
[----:B------:R-:W-:Y:S04]  /*47650*/  STL.64 [R1+0x2778], R12 ;  /* 0x0027780c01007387 */ /* 0x000fe80000100a00 */
[----:B------:R-:W-:Y:S04]  /*47660*/  STL [R1+0x2568], R6 ;  /* 0x0025680601007387 */ /* 0x000fe80000100800 */
[----:B------:R-:W-:Y:S09]  /*47670*/  STL.64 [R1+0x2560], R4 ;  /* 0x0025600401007387 */ /* 0x000ff20000100a00 */
[----:B------:R0:W-:Y:S04]  /*47680*/  STL.64 [R1+0x1130], R8 ;  /* 0x0011300801007387 */ /* 0x0001e80000100a00 */
[----:B------:R1:W-:Y:S04]  /*47690*/  STL.64 [R1+0x1138], R10 ;  /* 0x0011380a01007387 */ /* 0x0003e80000100a00 */
[----:B0-----:R-:W2:Y:S04]  /*476a0*/  LDL.LU R8, [R1+0x7e0] ;  /* 0x0007e00001087983 */ /* 0x001ea80000300800 */
[----:B------:R-:W2:Y:S04]  /*476b0*/  LDL.LU R9, [R1+0x7e4] ;  /* 0x0007e40001097983 */ /* 0x000ea80000300800 */
[----:B-1----:R-:W3:Y:S04]  /*476c0*/  LDL.LU R10, [R1+0x7e8] ;  /* 0x0007e800010a7983 */ /* 0x002ee80000300800 */
[----:B------:R-:W3:Y:S04]  /*476d0*/  LDL.LU R11, [R1+0x7ec] ;  /* 0x0007ec00010b7983 */ /* 0x000ee80000300800 */
[----:B---3--:R-:W-:Y:S04]  /*476e0*/  STL.64 [R1+0x2578], R10 ;  /* 0x0025780a01007387 */ /* 0x008fe80000100a00 */
[----:B--2---:R-:W-:Y:S04]  /*476f0*/  STL.64 [R1+0x2570], R8 ;  /* 0x0025700801007387 */ /* 0x004fe80000100a00 */
[----:B------:R-:W2:Y:S04]  /*47700*/  LDL.LU R24, [R1+0x7f0] ;  /* 0x0007f00001187983 */ /* 0x000ea80000300800 */
[----:B------:R-:W2:Y:S04]  /*47710*/  LDL.LU R25, [R1+0x7f4] ;  /* 0x0007f40001197983 */ /* 0x000ea80000300800 */
[----:B------:R-:W3:Y:S04]  /*47720*/  LDL.LU R26, [R1+0x7f8] ;  /* 0x0007f800011a7983 */ /* 0x000ee80000300800 */
[----:B------:R-:W3:Y:S01]  /*47730*/  LDL.LU R27, [R1+0x7fc] ;  /* 0x0007fc00011b7983 */ /* 0x000ee20000300800 */
[----:B------:R-:W-:-:S02]  /*47740*/  IMAD.MOV.U32 R6, RZ, RZ, R2 ;  /* 0x000000ffff067224 */ /* 0x000fc400078e0002 */
[----:B------:R-:W-:Y:S01]  /*47750*/  IMAD.MOV.U32 R7, RZ, RZ, R3 ;  /* 0x000000ffff077224 */ /* 0x000fe200078e0003 */
[----:B---3--:R-:W-:Y:S04]  /*47760*/  STL.64 [R1+0x2588], R26 ;  /* 0x0025881a01007387 */ /* 0x008fe80000100a00 */
[----:B--2---:R0:W-:Y:S04]  /*47770*/  STL.64 [R1+0x2580], R24 ;  /* 0x0025801801007387 */ /* 0x0041e80000100a00 */
[----:B------:R-:W2:Y:S04]  /*47780*/  LDL.LU R2, [R1+0x2804] ;  /* 0x0028040001027983 */ /* 0x000ea80000300800 */
[----:B------:R-:W3:Y:S04]  /*47790*/  LDL.LU R3, [R1+0x2800] ;  /* 0x0028000001037983 */ /* 0x000ee80000300800 */
[----:B------:R-:W4:Y:S01]  /*477a0*/  LDL R4, [R1+0x8] ;  /* 0x0000080001047983 */ /* 0x000f220000100800 */
        /* <DEDUP_REMOVED lines=390> */
[----:B0-----:R-:W4:Y:S04]  /*49010*/  LDL.LU R6, [R1+0x2568] ;  /* 0x0025680001067983 */ /* 0x001f280000300800 */
[----:B------:R-:W4:Y:S01]  /*49020*/  LDL.LU.64 R4, [R1+0x2560] ;  /* 0x0025600001047983 */ /* 0x000f220000300a00 */
[----:B--2---:R-:W-:-:S15]  /*49030*/  HMMA.16816.F32 R24, R12, R28, R24 ;  /* 0x0000001c0c18723c */ /* 0x004fde0000001818 */
[----:B------:R-:W-:-:S08]  /*49040*/  NOP ;  /* 0x0000000000007918 */ /* 0x000fd00000000000 */
[----:B------:R-:W-:Y:S04]  /*49050*/  STL.64 [R1+0x7f0], R24 ;  /* 0x0007f01801007387 */ /* 0x000fe80000100a00 */
[----:B------:R0:W-:Y:S04]  /*49060*/  STL.64 [R1+0x7f8], R26 ;  /* 0x0007f81a01007387 */ /* 0x0001e80000100a00 */
[----:B0-----:R-:W3:Y:S04]  /*49070*/  LDL.LU.64 R26, [R1+0x2558] ;  /* 0x00255800011a7983 */ /* 0x001ee80000300a00 */
[----:B------:R-:W4:Y:S04]  /*49080*/  LDL.LU.64 R24, [R1+0x2550] ;  /* 0x0025500001187983 */ /* 0x000f280000300a00 */
[----:B------:R-:W-:Y:S01]  /*49090*/  STL.64 [R1+0x23d8], R28 ;  /* 0x0023d81c01007387 */ /* 0x000fe20000100a00 */
[C---:B---3--:R-:W-:Y:S06]  /*490a0*/  HMMA.16816.F32 R8, R12.reuse, R26, R8 ;  /* 0x0000001a0c08723c */ /* 0x048fec0000001808 */
[----:B----4-:R-:W-:-:S15]  /*490b0*/  HMMA.16816.F32 R20, R12, R24, R20 ;  /* 0x000000180c14723c */ /* 0x010fde0000001814 */
[----:B------:R-:W-:-:S02]  /*490c0*/  NOP ;  /* 0x0000000000007918 */ /* 0x000fc40000000000 */
[----:B------:R-:W-:Y:S04]  /*490d0*/  STL.64 [R1+0x7e0], R8 ;  /* 0x0007e00801007387 */ /* 0x000fe80000100a00 */
[----:B------:R0:W-:Y:S04]  /*490e0*/  STL.64 [R1+0x7e8], R10 ;  /* 0x0007e80a01007387 */ /* 0x0001e80000100a00 */
[----:B0-----:R-:W2:Y:S04]  /*490f0*/  LDL.LU.64 R10, [R1+0x2548] ;  /* 0x00254800010a7983 */ /* 0x001ea80000300a00 */
[----:B------:R-:W-:Y:S04]  /*49100*/  STL.64 [R1+0x7d0], R20 ;  /* 0x0007d01401007387 */ /* 0x000fe80000100a00 */
[----:B------:R0:W-:Y:S04]  /*49110*/  STL.64 [R1+0x7d8], R22 ;  /* 0x0007d81601007387 */ /* 0x0001e80000100a00 */
[----:B0-----:R-:W3:Y:S04]  /*49120*/  LDL.LU.64 R22, [R1+0x2540] ;  /* 0x0025400001167983 */ /* 0x001ee80000300a00 */
[----:B------:R-:W4:Y:S04]  /*49130*/  LDL.LU.64 R20, [R1+0x2538] ;  /* 0x0025380001147983 */ /* 0x000f280000300a00 */
[----:B------:R-:W-:Y:S04]  /*49140*/  STL.64 [R1+0x23d0], R26 ;  /* 0x0023d01a01007387 */ /* 0x000fe80000100a00 */
[----:B------:R0:W-:Y:S04]  /*49150*/  STL.64 [R1+0x23c8], R24 ;  /* 0x0023c81801007387 */ /* 0x0001e80000100a00 */
[----:B0-----:R-:W3:Y:S04]  /*49160*/  LDL.LU R24, [R1+0x7c0] ;  /* 0x0007c00001187983 */ /* 0x001ee80000300800 */
[----:B------:R-:W3:Y:S04]  /*49170*/  LDL.LU R25, [R1+0x7c4] ;  /* 0x0007c40001197983 */ /* 0x000ee80000300800 */
[----:B------:R-:W3:Y:S04]  /*49180*/  LDL.LU R26, [R1+0x7c8] ;  /* 0x0007c800011a7983 */ /* 0x000ee80000300800 */
[----:B------:R-:W3:Y:S01]  /*49190*/  LDL.LU R27, [R1+0x7cc] ;  /* 0x0007cc00011b7983 */ /* 0x000ee20000300800 */
[C---:B----4-:R-:W-:Y:S06]  /*491a0*/  HMMA.16816.F32 R16, R12.reuse, R20, R16 ;  /* 0x000000140c10723c */ /* 0x050fec0000001810 */
[----:B---3--:R-:W-:-:S15]  /*491b0*/  HMMA.16816.F32 R24, R12, R22, R24 ;  /* 0x000000160c18723c */ /* 0x008fde0000001818 */
[----:B------:R-:W-:-:S08]  /*491c0*/  NOP ;  /* 0x0000000000007918 */ /* 0x000fd00000000000 */
[----:B------:R0:W-:Y:S04]  /*491d0*/  STL.64 [R1+0x7c0], R24 ;  /* 0x0007c01801007387 */ /* 0x0001e80000100a00 */
[----:B------:R1:W-:Y:S04]  /*491e0*/  STL.64 [R1+0x7c8], R26 ;  /* 0x0007c81a01007387 */ /* 0x0003e80000100a00 */
[----:B0-----:R-:W3:Y:S04]  /*491f0*/  LDL.LU R24, [R1+0x750] ;  /* 0x0007500001187983 */ /* 0x001ee80000300800 */
[----:B------:R0:W-:Y:S04]  /*49200*/  STL.64 [R1+0x7b0], R16 ;  /* 0x0007b01001007387 */ /* 0x0001e80000100a00 */
[----:B------:R-:W-:Y:S04]  /*49210*/  STL.64 [R1+0x7b8], R18 ;  /* 0x0007b81201007387 */ /* 0x000fe80000100a00 */
[----:B------:R-:W3:Y:S04]  /*49220*/  LDL.LU R25, [R1+0x754] ;  /* 0x0007540001197983 */ /* 0x000ee80000300800 */
[----:B-1----:R-:W4:Y:S04]  /*49230*/  LDL.LU R26, [R1+0x758] ;  /* 0x00075800011a7983 */ /* 0x002f280000300800 */
[----:B------:R-:W4:Y:S04]  /*49240*/  LDL.LU R27, [R1+0x75c] ;  /* 0x00075c00011b7983 */ /* 0x000f280000300800 */
[----:B------:R-:W2:Y:S04]  /*49250*/  LDL.LU R8, [R1+0x1f70] ;  /* 0x001f700001087983 */ /* 0x000ea80000300800 */
[----:B0-----:R-:W2:Y:S04]  /*49260*/  LDL.LU R16, [R1+0x1f6c] ;  /* 0x001f6c0001107983 */ /* 0x001ea80000300800 */
[----:B------:R-:W2:Y:S04]  /*49270*/  LDL.LU R9, [R1+0x1f78] ;  /* 0x001f780001097983 */ /* 0x000ea80000300800 */
[----:B------:R-:W2:Y:S04]  /*49280*/  LDL.LU R17, [R1+0x1f74] ;  /* 0x001f740001117983 */ /* 0x000ea80000300800 */
[----:B------:R-:W3:Y:S04]  /*49290*/  LDL.LU R7, [R1+0x1f80] ;  /* 0x001f800001077983 */ /* 0x000ee80000300800 */
        /* <DEDUP_REMOVED lines=15> */
[----:B------:R-:W-:Y:S04]  /*49390*/  STL.64 [R1+0x24e0], R26 ;  /* 0x0024e01a01007387 */ /* 0x000fe80000100a00 */
[----:B------:R0:W-:Y:S04]  /*493a0*/  STL.64 [R1+0x24d8], R24 ;  /* 0x0024d81801007387 */ /* 0x0001e80000100a00 */
        /* <DEDUP_REMOVED lines=10> */
[----:B------:R-:W-:Y:S01]  /*49450*/  HMMA.16816.F32 R4, R12, R10, R4 ;  /* 0x0000000a0c04723c */ /* 0x000fe20000001804 */
[----:B------:R-:W-:-:S02]  /*49460*/  IMAD R16, R16, 0x100, R8 ;  /* 0x0000010010107824 */ /* 0x000fc400078e0208 */
[----:B------:R-:W-:Y:S01]  /*49470*/  IMAD R17, R17, 0x100, R9 ;  /* 0x0000010011117824 */ /* 0x000fe200078e0209 */
[----:B---3--:R-:W-:Y:S04]  /*49480*/  STL.64 [R1+0x2500], R26 ;  /* 0x0025001a01007387 */ /* 0x008fe80000100a00 */
[----:B--2---:R0:W-:Y:S04]  /*49490*/  STL.64 [R1+0x24f8], R24 ;  /* 0x0024f81801007387 */ /* 0x0041e80000100a00 */
[----:B0-----:R-:W2:Y:S04]  /*494a0*/  LDL.LU R24, [R1+0x1120] ;  /* 0x0011200001187983 */ /* 0x001ea80000300800 */
[----:B------:R-:W2:Y:S04]  /*494b0*/  LDL.LU R25, [R1+0x1124] ;  /* 0x0011240001197983 */ /* 0x000ea80000300800 */
[----:B------:R-:W2:Y:S04]  /*494c0*/  LDL.LU R26, [R1+0x1128] ;  /* 0x00112800011a7983 */ /* 0x000ea80000300800 */
[----:B------:R-:W2:Y:S04]  /*494d0*/  LDL.LU R27, [R1+0x112c] ;  /* 0x00112c00011b7983 */ /* 0x000ea80000300800 */
[----:B------:R-:W3:Y:S04]  /*494e0*/  LDL.64 R28, [R1+0x98] ;  /* 0x00009800011c7983 */ /* 0x000ee80000100a00 */
[----:B------:R0:W-:Y:S04]  /*494f0*/  STL.64 [R1+0x23b0], R22 ;  /* 0x0023b01601007387 */ /* 0x0001e80000100a00 */
[----:B0-----:R-:W3:Y:S04]  /*49500*/  LDL.LU.64 R22, [R1+0xa0] ;  /* 0x0000a00001167983 */ /* 0x001ee80000300a00 */
[----:B------:R0:W-:Y:S04]  /*49510*/  STL.64 [R1+0x23a8], R20 ;  /* 0x0023a81401007387 */ /* 0x0001e80000100a00 */
[----:B0-----:R-:W3:Y:S04]  /*49520*/  LDL.64 R20, [R1+0xb0] ;  /* 0x0000b00001147983 */ /* 0x001ee80000100a00 */
[----:B------:R-:W-:Y:S04]  /*49530*/  STL.64 [R1+0x7a0], R4 ;  /* 0x0007a00401007387 */ /* 0x000fe80000100a00 */
[----:B------:R0:W-:Y:S04]  /*49540*/  STL.64 [R1+0x7a8], R6 ;  /* 0x0007a80601007387 */ /* 0x0001e80000100a00 */
[----:B0-----:R-:W4:Y:S04]  /*49550*/  LDL.LU.64 R6, [R1+0x2530] ;  /* 0x0025300001067983 */ /* 0x001f280000300a00 */
[----:B------:R-:W4:Y:S04]  /*49560*/  LDL.LU.64 R4, [R1+0x2528] ;  /* 0x0025280001047983 */ /* 0x000f280000300a00 */
[----:B------:R-:W4:Y:S04]  /*49570*/  LDL.LU R8, [R1+0x2524] ;  /* 0x0025240001087983 */ /* 0x000f280000300800 */
[----:B------:R-:W4:Y:S02]  /*49580*/  LDL.LU R9, [R1+0x2520] ;  /* 0x0025200001097983 */ /* 0x000f240000300800 */
[----:B----4-:R-:W-:-:S15]  /*49590*/  HMMA.16816.F32 R4, R12, R8, R4 ;  /* 0x000000080c04723c */ /* 0x010fde0000001804 */
[----:B------:R-:W-:-:S08]  /*495a0*/  NOP ;  /* 0x0000000000007918 */ /* 0x000fd00000000000 */
[----:B------:R-:W-:Y:S04]  /*495b0*/  STL.64 [R1+0x790], R4 ;  /* 0x0007900401007387 */ /* 0x000fe80000100a00 */
[----:B------:R0:W-:Y:S04]  /*495c0*/  STL.64 [R1+0x798], R6 ;  /* 0x0007980601007387 */ /* 0x0001e80000100a00 */
[----:B0-----:R-:W4:Y:S04]  /*495d0*/  LDL.LU.64 R6, [R1+0x2518] ;  /* 0x0025180001067983 */ /* 0x001f280000300a00 */
[----:B------:R-:W3:Y:S04]  /*495e0*/  LDL.LU.64 R4, [R1+0x2510] ;  /* 0x0025100001047983 */ /* 0x000ee80000300a00 */
[----:B------:R-:W-:Y:S04]  /*495f0*/  STL.64 [R1+0x23a0], R10 ;  /* 0x0023a00a01007387 */ /* 0x000fe80000100a00 */
[----:B------:R0:W-:Y:S04]  /*49600*/  STL.64 [R1+0x2398], R8 ;  /* 0x0023980801007387 */ /* 0x0001e80000100a00 */
[----:B0-----:R-:W3:Y:S04]  /*49610*/  LDL.LU R8, [R1+0x760] ;  /* 0x0007600001087983 */ /* 0x001ee80000300800 */
[----:B------:R-:W3:Y:S04]  /*49620*/  LDL.LU R9, [R1+0x764] ;  /* 0x0007640001097983 */ /* 0x000ee80000300800 */
[----:B------:R-:W3:Y:S04]  /*49630*/  LDL.LU R10, [R1+0x768] ;  /* 0x00076800010a7983 */ /* 0x000ee80000300800 */
[----:B------:R-:W3:Y:S01]  /*49640*/  LDL.LU R11, [R1+0x76c] ;  /* 0x00076c00010b7983 */ /* 0x000ee20000300800 */
[----:B----4-:R-:W-:-:S03]  /*49650*/  IMAD R18, R18, 0x100, R7 ;  /* 0x0000010012127824 */ /* 0x010fc600078e0207 */
[----:B------:R-:W2:Y:S02]  /*49660*/  LDL.LU R7, [R1+0x2508] ;  /* 0x0025080001077983 */ /* 0x000ea40000300800 */
[----:B--2---:R-:W-:-:S15]  /*49670*/  HMMA.16816.F32 R24, R12, R6, R24 ;  /* 0x000000060c18723c */ /* 0x004fde0000001818 */
[----:B------:R-:W-:-:S08]  /*49680*/  NOP ;  /* 0x0000000000007918 */ /* 0x000fd00000000000 */
[----:B------:R-:W-:Y:S04]  /*49690*/  STL.64 [R1+0x1120], R24 ;  /* 0x0011201801007387 */ /* 0x000fe80000100a00 */
[----:B------:R0:W-:Y:S04]  /*496a0*/  STL.64 [R1+0x1128], R26 ;  /* 0x0011281a01007387 */ /* 0x0001e80000100a00 */
[----:B0-----:R-:W3:Y:S04]  /*496b0*/  LDL.LU.64 R26, [R1+0x2500] ;  /* 0x00250000011a7983 */ /* 0x001ee80000300a00 */
[----:B------:R-:W3:Y:S04]  /*496c0*/  LDL.LU.64 R24, [R1+0x24f8] ;  /* 0x0024f80001187983 */ /* 0x000ee80000300a00 */
[----:B------:R-:W-:Y:S04]  /*496d0*/  STL [R1+0x2374], R7 ;  /* 0x0023740701007387 */ /* 0x000fe80000100800 */
[----:B------:R-:W-:Y:S01]  /*496e0*/  STL [R1+0x23f0], R6 ;  /* 0x0023f00601007387 */ /* 0x000fe20000100800 */
[----:B---3--:R-:W-:-:S15]  /*496f0*/  HMMA.16816.F32 R24, R12, R4, R24 ;  /* 0x000000040c18723c */ /* 0x008fde0000001818 */
[----:B------:R-:W-:-:S08]  /*49700*/  NOP ;  /* 0x0000000000007918 */ /* 0x000fd00000000000 */
[----:B------:R-:W-:Y:S04]  /*49710*/  STL.64 [R1+0x1110], R24 ;  /* 0x0011101801007387 */ /* 0x000fe80000100a00 */
[----:B------:R0:W-:Y:S04]  /*49720*/  STL.64 [R1+0x1118], R26 ;  /* 0x0011181a01007387 */ /* 0x0001e80000100a00 */
[----:B0-----:R-:W2:Y:S04]  /*49730*/  LDL.LU.64 R26, [R1+0x24f0] ;  /* 0x0024f000011a7983 */ /* 0x001ea80000300a00 */
[----:B------:R-:W2:Y:S04]  /*49740*/  LDL.LU.64 R24, [R1+0x24e8] ;  /* 0x0024e80001187983 */ /* 0x000ea80000300a00 */
[----:B------:R0:W-:Y:S04]  /*49750*/  STL [R1+0x236c], R4 ;  /* 0x00236c0401007387 */ /* 0x0001e80000100800 */
[----:B------:R1:W-:Y:S04]  /*49760*/  STL [R1+0x2368], R5 ;  /* 0x0023680501007387 */ /* 0x0003e80000100800 */
[----:B0-----:R-:W3:Y:S04]  /*49770*/  LDL.LU R4, [R1+0x770] ;  /* 0x0007700001047983 */ /* 0x001ee80000300800 */
[----:B-1----:R-:W3:Y:S04]  /*49780*/  LDL.LU R5, [R1+0x774] ;  /* 0x0007740001057983 */ /* 0x002ee80000300800 */
[----:B------:R-:W3:Y:S04]  /*49790*/  LDL.LU R6, [R1+0x778] ;  /* 0x0007780001067983 */ /* 0x000ee80000300800 */
[----:B------:R-:W3:Y:S01]  /*497a0*/  LDL.LU R7, [R1+0x77c] ;  /* 0x00077c0001077983 */ /* 0x000ee20000300800 */
[----:B------:R-:W-:Y:S01]  /*497b0*/  IMAD R19, R0, 0x100, R19 ;  /* 0x0000010000137824 */ /* 0x000fe200078e0213 */
[----:B------:R-:W-:-:S02]  /*497c0*/  F2FP.F16.E5M2.UNPACK_B R16, R16 ;  /* 0x00000010ff10723e */ /* 0x000fc400020004ff */
[----:B------:R-:W-:Y:S02]  /*497d0*/  F2FP.F16.E5M2.UNPACK_B R17, R17 ;  /* 0x00000011ff11723e */ /* 0x000fe400020004ff */
[----:B------:R-:W-:Y:S02]  /*497e0*/  F2FP.F16.E5M2.UNPACK_B R18, R18 ;  /* 0x00000012ff12723e */ /* 0x000fe400020004ff */
[----:B------:R-:W-:Y:S01]  /*497f0*/  F2FP.F16.E5M2.UNPACK_B R19, R19 ;  /* 0x00000013ff13723e */ /* 0x000fe200020004ff */
[----:B------:R-:W-:Y:S01]  /*49800*/  IMAD.MOV.U32 R0, RZ, RZ, R21 ;  /* 0x000000ffff007224 */ /* 0x000fe200078e0015 */
[----:B--2---:R-:W-:Y:S01]  /*49810*/  HMMA.16816.F32 R12, R12, R2, R24 ;  /* 0x000000020c0c723c */ /* 0x004fe20000001818 */
[----:B------:R-:W2:Y:S04]  /*49820*/  LDL.LU.64 R26, [R1+0x24e0] ;  /* 0x0024e000011a7983 */ /* 0x000ea80000300a00 */
[----:B------:R-:W2:Y:S01]  /*49830*/  LDL.LU.64 R24, [R1+0x24d8] ;  /* 0x0024d80001187983 */ /* 0x000ea20000300a00 */
[C---:B---3--:R-:W-:Y:S03]  /*49840*/  HMMA.16816.F32 R4, R16.reuse, R20, R4 ;  /* 0x000000141004723c */ /* 0x048fe60000001804 */
[----:B------:R-:W-:Y:S04]  /*49850*/  STL [R1+0x22f8], R2 ;  /* 0x0022f80201007387 */ /* 0x000fe80000100800 */
[----:B------:R-:W-:Y:S10]  /*49860*/  STL [R1+0x22f4], R3 ;  /* 0x0022f40301007387 */ /* 0x000ff40000100800 */
[----:B------:R-:W-:Y:S04]  /*49870*/  STL.64 [R1+0x780], R12 ;  /* 0x0007800c01007387 */ /* 0x000fe80000100a00 */
[----:B------:R-:W-:Y:S04]  /*49880*/  STL.64 [R1+0x788], R14 ;  /* 0x0007880e01007387 */ /* 0x000fe80000100a00 */
[----:B------:R-:W-:Y:S04]  /*49890*/  STL [R1+0x22fc], R0 ;  /* 0x0022fc0001007387 */ /* 0x000fe80000100800 */
[----:B------:R-:W-:Y:S04]  /*498a0*/  STL.64 [R1+0x770], R4 ;  /* 0x0007700401007387 */ /* 0x000fe80000100a00 */
[----:B------:R0:W-:Y:S02]  /*498b0*/  STL.64 [R1+0x778], R6 ;  /* 0x0007780601007387 */ /* 0x0001e40000100a00 */
[----:B0-----:R-:W-:Y:S06]  /*498c0*/  HMMA.16816.F32 R4, R16, R22, R8 ;  /* 0x000000161004723c */ /* 0x001fec0000001808 */
[----:B------:R-:W-:-:S02]  /*498d0*/  IMAD.MOV.U32 R3, RZ, RZ, R23 ;  /* 0x000000ffff037224 */ /* 0x000fc400078e0017 */
[----:B------:R-:W-:-:S15]  /*498e0*/  IMAD.MOV.U32 R2, RZ, RZ, R22 ;  /* 0x000000ffff027224 */ /* 0x000fde00078e0016 */
[----:B------:R-:W-:Y:S04]  /*498f0*/  STL.64 [R1+0x760], R4 ;  /* 0x0007600401007387 */ /* 0x000fe80000100a00 */
[----:B------:R2:W-:Y:S04]  /*49900*/  STL.64 [R1+0x768], R6 ;  /* 0x0007680601007387 */ /* 0x0005e80000100a00 */
[----:B------:R-:W-:Y:S04]  /*49910*/  STL [R1+0x2304], R3 ;  /* 0x0023040301007387 */ /* 0x000fe80000100800 */
[----:B------:R-:W-:Y:S04]  /*49920*/  STL [R1+0x2300], R2 ;  /* 0x0023000201007387 */ /* 0x000fe80000100800 */
[----:B------:R-:W3:Y:S01]  /*49930*/  LDL.LU.64 R14, [R1+0x70] ;  /* 0x00007000010e7983 */ /* 0x000ee20000300a00 */
[----:B--2---:R-:W-:-:S15]  /*49940*/  HMMA.16816.F32 R4, R16, R28, R24 ;  /* 0x0000001c1004723c */ /* 0x004fde0000001818 */
[----:B------:R-:W-:-:S08]  /*49950*/  NOP ;  /* 0x0000000000007918 */ /* 0x000fd00000000000 */
[----:B------:R0:W-:Y:S04]  /*49960*/  STL.64 [R1+0x750], R4 ;  /* 0x0007500401007387 */ /* 0x0001e80000100a00 */
[----:B------:R1:W-:Y:S04]  /*49970*/  STL.64 [R1+0x758], R6 ;  /* 0x0007580601007387 */ /* 0x0003e80000100a00 */
[----:B---3--:R2:W-:Y:S04]  /*49980*/  STL.64 [R1+0x2498], R14 ;  /* 0x0024980e01007387 */ /* 0x0085e80000100a00 */
[----:B0-----:R-:W3:Y:S04]  /*49990*/  LDL.LU R4, [R1+0x6f0] ;  /* 0x0006f00001047983 */ /* 0x001ee80000300800 */
[----:B------:R-:W3:Y:S04]  /*499a0*/  LDL.LU R5, [R1+0x6f4] ;  /* 0x0006f40001057983 */ /* 0x000ee80000300800 */
[----:B-1----:R-:W4:Y:S04]  /*499b0*/  LDL.LU R6, [R1+0x6f8] ;  /* 0x0006f80001067983 */ /* 0x002f280000300800 */
[----:B------:R-:W4:Y:S04]  /*499c0*/  LDL.LU R7, [R1+0x6fc] ;  /* 0x0006fc0001077983 */ /* 0x000f280000300800 */
[----:B--2---:R-:W2:Y:S04]  /*499d0*/  LDL.LU.64 R14, [R1+0x80] ;  /* 0x00008000010e7983 */ /* 0x004ea80000300a00 */
[----:B------:R-:W3:Y:S04]  /*499e0*/  LDL.64 R12, [R1+0x78] ;  /* 0x00007800010c7983 */ /* 0x000ee80000100a00 */
[----:B--2---:R-:W-:Y:S04]  /*499f0*/  STL.64 [R1+0x24b8], R14 ;  /* 0x0024b80e01007387 */ /* 0x004fe80000100a00 */
[----:B---3--:R-:W-:Y:S04]  /*49a00*/  STL.64 [R1+0x24b0], R12 ;  /* 0x0024b00c01007387 */ /* 0x008fe80000100a00 */
[----:B----4-:R-:W-:Y:S04]  /*49a10*/  STL.64 [R1+0x2480], R6 ;  /* 0x0024800601007387 */ /* 0x010fe80000100a00 */
[----:B------:R0:W-:Y:S04]  /*49a20*/  STL.64 [R1+0x2478], R4 ;  /* 0x0024780401007387 */ /* 0x0001e80000100a00 */
[----:B0-----:R-:W2:Y:S04]  /*49a30*/  LDL.LU R4, [R1+0x700] ;  /* 0x0007000001047983 */ /* 0x001ea80000300800 */
[----:B------:R-:W2:Y:S04]  /*49a40*/  LDL.LU R5, [R1+0x704] ;  /* 0x0007040001057983 */ /* 0x000ea80000300800 */
[----:B------:R-:W3:Y:S04]  /*49a50*/  LDL.LU R6, [R1+0x708] ;  /* 0x0007080001067983 */ /* 0x000ee80000300800 */
[----:B------:R-:W3:Y:S04]  /*49a60*/  LDL.LU R7, [R1+0x70c] ;  /* 0x00070c0001077983 */ /* 0x000ee80000300800 */
[----:B------:R-:W4:Y:S04]  /*49a70*/  LDL.LU R12, [R1+0x730] ;  /* 0x00073000010c7983 */ /* 0x000f280000300800 */
[----:B------:R-:W4:Y:S04]  /*49a80*/  LDL.LU R13, [R1+0x734] ;  /* 0x00073400010d7983 */ /* 0x000f280000300800 */
[----:B----4-:R0:W-:Y:S04]  /*49a90*/  STL.64 [R1+0x24c0], R12 ;  /* 0x0024c00c01007387 */ /* 0x0101e80000100a00 */
[----:B0-----:R-:W4:Y:S04]  /*49aa0*/  LDL.LU.64 R12, [R1+0x90] ;  /* 0x00009000010c7983 */ /* 0x001f280000300a00 */
        /* <DEDUP_REMOVED lines=25> */
[----:B------:R-:W3:Y:S01]  /*49c40*/  LDL.LU.64 R22, [R1+0x60] ;  /* 0x0000600001167983 */ /* 0x000ee20000300a00 */
[----:B------:R-:W-:-:S03]  /*49c50*/  IMAD.MOV.U32 R0, RZ, RZ, R29 ;  /* 0x000000ffff007224 */ /* 0x000fc600078e001d */
[----:B------:R-:W3:Y:S04]  /*49c60*/  LDL.LU R24, [R1+0x6d0] ;  /* 0x0006d00001187983 */ /* 0x000ee80000300800 */
[----:B------:R-:W3:Y:S04]  /*49c70*/  LDL.LU R25, [R1+0x6d4] ;  /* 0x0006d40001197983 */ /* 0x000ee80000300800 */
[----:B------:R-:W3:Y:S04]  /*49c80*/  LDL.LU R26, [R1+0x6d8] ;  /* 0x0006d800011a7983 */ /* 0x000ee80000300800 */
[----:B------:R-:W3:Y:S04]  /*49c90*/  LDL.LU R27, [R1+0x6dc] ;  /* 0x0006dc00011b7983 */ /* 0x000ee80000300800 */
[----:B------:R-:W3:Y:S04]  /*49ca0*/  LDL.64 R28, [R1+0x58] ;  /* 0x00005800011c7983 */ /* 0x000ee80000100a00 */
[----:B------:R-:W-:Y:S01]  /*49cb0*/  STL [R1+0x2308], R0 ;  /* 0x0023080001007387 */ /* 0x000fe20000100800 */
[----:B----4-:R-:W-:-:S02]  /*49cc0*/  IMAD.MOV.U32 R2, RZ, RZ, R13 ;  /* 0x000000ffff027224 */ /* 0x010fc400078e000d */
        /* <DEDUP_REMOVED lines=15> */
[----:B0-----:R-:W2:Y:S01]  /*49dc0*/  LDL.LU.64 R14, [R1+0x24b8] ;  /* 0x0024b800010e7983 */ /* 0x001ea20000300a00 */
[----:B------:R-:W-:-:S03]  /*49dd0*/  IMAD.MOV.U32 R0, RZ, RZ, R3 ;  /* 0x000000ffff007224 */ /* 0x000fc600078e0003 */
[----:B------:R-:W4:Y:S04]  /*49de0*/  LDL.LU.64 R12, [R1+0x24b0] ;  /* 0x0024b000010c7983 */ /* 0x000f280000300a00 */
[----:B------:R-:W-:Y:S01]  /*49df0*/  STL [R1+0x2314], R0 ;  /* 0x0023140001007387 */ /* 0x000fe20000100800 */
[----:B--2---:R-:W-:-:S15]  /*49e00*/  HMMA.16816.F32 R4, R16, R14, R4 ;  /* 0x0000000e1004723c */ /* 0x004fde0000001804 */
[----:B------:R-:W-:-:S08]  /*49e10*/  NOP ;  /* 0x0000000000007918 */ /* 0x000fd00000000000 */
[----:B------:R-:W-:Y:S04]  /*49e20*/  STL.64 [R1+0x720], R4 ;  /* 0x0007200401007387 */ /* 0x000fe80000100a00 */
[----:B------:R0:W-:Y:S04]  /*49e30*/  STL.64 [R1+0x728], R6 ;  /* 0x0007280601007387 */ /* 0x0001e80000100a00 */
[----:B0-----:R-:W4:Y:S04]  /*49e40*/  LDL.LU.64 R6, [R1+0x24a8] ;  /* 0x0024a80001067983 */ /* 0x001f280000300a00 */
[----:B------:R-:W4:Y:S01]  /*49e50*/  LDL.LU.64 R4, [R1+0x24a0] ;  /* 0x0024a00001047983 */ /* 0x000f220000300a00 */
[----:B------:R-:W-:-:S02]  /*49e60*/  IMAD.MOV.U32 R3, RZ, RZ, R15 ;  /* 0x000000ffff037224 */ /* 0x000fc400078e000f */
[----:B------:R-:W-:Y:S02]  /*49e70*/  IMAD.MOV.U32 R2, RZ, RZ, R14 ;  /* 0x000000ffff027224 */ /* 0x000fe400078e000e */
[----:B------:R-:W2:Y:S04]  /*49e80*/  LDL.LU.64 R14, [R1+0x2498] ;  /* 0x00249800010e7983 */ /* 0x000ea80000300a00 */
[----:B------:R-:W-:Y:S04]  /*49e90*/  STL [R1+0x231c], R3 ;  /* 0x00231c0301007387 */ /* 0x000fe80000100800 */
[----:B------:R-:W-:Y:S01]  /*49ea0*/  STL [R1+0x2318], R2 ;  /* 0x0023180201007387 */ /* 0x000fe20000100800 */
[----:B----4-:R-:W-:-:S15]  /*49eb0*/  HMMA.16816.F32 R4, R16, R12, R4 ;  /* 0x0000000c1004723c */ /* 0x010fde0000001804 */
[----:B------:R-:W-:-:S08]  /*49ec0*/  NOP ;  /* 0x0000000000007918 */ /* 0x000fd00000000000 */
[----:B------:R-:W-:Y:S04]  /*49ed0*/  STL.64 [R1+0x710], R4 ;  /* 0x0007100401007387 */ /* 0x000fe80000100a00 */
[----:B------:R0:W-:Y:S04]  /*49ee0*/  STL.64 [R1+0x718], R6 ;  /* 0x0007180601007387 */ /* 0x0001e80000100a00 */
[----:B0-----:R-:W2:Y:S04]  /*49ef0*/  LDL.LU.64 R6, [R1+0x2490] ;  /* 0x0024900001067983 */ /* 0x001ea80000300a00 */
        /* <DEDUP_REMOVED lines=25> */
[----:B------:R-:W-:Y:S04]  /*4a090*/  STL [R1+0x2334], R3 ;  /* 0x0023340301007387 */ /* 0x000fe80000100800 */
[----:B------:R-:W-:Y:S04]  /*4a0a0*/  STL [R1+0x2330], R2 ;  /* 0x0023300201007387 */ /* 0x000fe80000100800 */
[----:B------:R-:W2:Y:S01]  /*4a0b0*/  LDL.LU.64 R14, [R1+0x30] ;  /* 0x00003000010e7983 */ /* 0x000ea20000300a00 */
[----:B0-----:R-:W-:-:S15]  /*4a0c0*/  HMMA.16816.F32 R4, R16, R28, R24 ;  /* 0x0000001c1004723c */ /* 0x001fde0000001818 */
[----:B------:R-:W-:-:S08]  /*4a0d0*/  NOP ;  /* 0x0000000000007918 */ /* 0x000fd00000000000 */
[----:B------:R0:W-:Y:S04]  /*4a0e0*/  STL.64 [R1+0x6d0], R4 ;  /* 0x0006d00401007387 */ /* 0x0001e80000100a00 */
[----:B------:R1:W-:Y:S04]  /*4a0f0*/  STL.64 [R1+0x6d8], R6 ;  /* 0x0006d80601007387 */ /* 0x0003e80000100a00 */
[----:B--2---:R2:W-:Y:S04]  /*4a100*/  STL.64 [R1+0x2438], R14 ;  /* 0x0024380e01007387 */ /* 0x0045e80000100a00 */
        /* <DEDUP_REMOVED lines=111> */
[----:B------:R0:W-:Y:S02]  /*4a800*/  STL.64 [R1+0x668], R6 ;  /* 0x0006680601007387 */ /* 0x0001e40000100a00 */
[----:B0-----:R-:W-:Y:S02]  /*4a810*/  HMMA.16816.F32 R4, R16, R28, R24 ;  /* 0x0000001c1004723c */ /* 0x001fe40000001818 */
[----:B------:R-:W-:Y:S04]  /*4a820*/  STL [R1+0x2364], R3 ;  /* 0x0023640301007387 */ /* 0x000fe80000100800 */
[----:B------:R-:W-:Y:S04]  /*4a830*/  STL [R1+0x2360], R2 ;  /* 0x0023600201007387 */ /* 0x000fe80000100800 */
[----:B------:R-:W2:-:S13]  /*4a840*/  LDL.LU R20, [R1+0x5f0] ;  /* 0x0005f00001147983 */ /* 0x000e9a0000300800 */
[----:B------:R-:W-:Y:S04]  /*4a850*/  STL.64 [R1+0x650], R4 ;  /* 0x0006500401007387 */ /* 0x000fe80000100a00 */
[----:B------:R0:W-:Y:S04]  /*4a860*/  STL.64 [R1+0x658], R6 ;  /* 0x0006580601007387 */ /* 0x0001e80000100a00 */
[----:B------:R-:W2:Y:S04]  /*4a870*/  LDL.LU R21, [R1+0x5f4] ;  /* 0x0005f40001157983 */ /* 0x000ea80000300800 */
[----:B------:R-:W3:Y:S04]  /*4a880*/  LDL.LU R22, [R1+0x5f8] ;  /* 0x0005f80001167983 */ /* 0x000ee80000300800 */
[----:B------:R-:W3:Y:S01]  /*4a890*/  LDL.LU R23, [R1+0x5fc] ;  /* 0x0005fc0001177983 */ /* 0x000ee20000300800 */
[----:B------:R-:W-:-:S03]  /*4a8a0*/  IMAD.MOV.U32 R0, RZ, RZ, R29 ;  /* 0x000000ffff007224 */ /* 0x000fc600078e001d */
[----:B0-----:R-:W4:Y:S04]  /*4a8b0*/  LDL.LU.64 R6, [R1+0x8] ;  /* 0x0000080001067983 */ /* 0x001f280000300a00 */
[----:B------:R-:W4:Y:S04]  /*4a8c0*/  LDL.LU.64 R28, [R1] ;  /* 0x00000000011c7983 */ /* 0x000f280000300a00 */
[----:B---3--:R-:W-:Y:S04]  /*4a8d0*/  STL.64 [R1+0x23c0], R22 ;  /* 0x0023c01601007387 */ /* 0x008fe80000100a00 */
[----:B--2---:R0:W-:Y:S04]  /*4a8e0*/  STL.64 [R1+0x23b8], R20 ;  /* 0x0023b81401007387 */ /* 0x0041e80000100a00 */
[----:B0-----:R-:W2:Y:S04]  /*4a8f0*/  LDL.LU R20, [R1+0x600] ;  /* 0x0006000001147983 */ /* 0x001ea80000300800 */
[----:B------:R-:W2:Y:S04]  /*4a900*/  LDL.LU R21, [R1+0x604] ;  /* 0x0006040001157983 */ /* 0x000ea80000300800 */
[----:B------:R-:W3:Y:S04]  /*4a910*/  LDL.LU R22, [R1+0x608] ;  /* 0x0006080001167983 */ /* 0x000ee80000300800 */
[----:B------:R-:W3:Y:S04]  /*4a920*/  LDL.LU R23, [R1+0x60c] ;  /* 0x00060c0001177983 */ /* 0x000ee80000300800 */
[----:B------:R-:W4:Y:S04]  /*4a930*/  LDL.LU.64 R4, [R1+0x10] ;  /* 0x0000100001047983 */ /* 0x000f280000300a00 */
        /* <DEDUP_REMOVED lines=14> */
[----:B0-----:R-:W4:Y:S04]  /*4aa20*/  LDL.LU R20, [R1+0x640] ;  /* 0x0006400001147983 */ /* 0x001f280000300800 */
[----:B------:R-:W4:Y:S04]  /*4aa30*/  LDL.LU R21, [R1+0x644] ;  /* 0x0006440001157983 */ /* 0x000f280000300800 */
[----:B------:R-:W4:Y:S04]  /*4aa40*/  LDL.LU R22, [R1+0x648] ;  /* 0x0006480001167983 */ /* 0x000f280000300800 */
[----:B------:R-:W4:Y:S04]  /*4aa50*/  LDL.LU R23, [R1+0x64c] ;  /* 0x00064c0001177983 */ /* 0x000f280000300800 */
[----:B------:R-:W2:Y:S04]  /*4aa60*/  LDL.LU R24, [R1+0x610] ;  /* 0x0006100001187983 */ /* 0x000ea80000300800 */
[----:B------:R-:W2:Y:S04]  /*4aa70*/  LDL.LU R25, [R1+0x614] ;  /* 0x0006140001197983 */ /* 0x000ea80000300800 */
[----:B------:R-:W2:Y:S04]  /*4aa80*/  LDL.LU R26, [R1+0x618] ;  /* 0x00061800011a7983 */ /* 0x000ea80000300800 */
[----:B------:R-:W2:Y:S04]  /*4aa90*/  LDL.LU R27, [R1+0x61c] ;  /* 0x00061c00011b7983 */ /* 0x000ea80000300800 */
[----:B------:R-:W3:Y:S04]  /*4aaa0*/  LDL.LU R8, [R1+0x5d0] ;  /* 0x0005d00001087983 */ /* 0x000ee80000300800 */
[----:B------:R-:W3:Y:S04]  /*4aab0*/  LDL.LU R9, [R1+0x5d4] ;  /* 0x0005d40001097983 */ /* 0x000ee80000300800 */
[----:B------:R-:W3:Y:S04]  /*4aac0*/  LDL.LU R10, [R1+0x5d8] ;  /* 0x0005d800010a7983 */ /* 0x000ee80000300800 */
[----:B------:R-:W3:Y:S04]  /*4aad0*/  LDL.LU R11, [R1+0x5dc] ;  /* 0x0005dc00010b7983 */ /* 0x000ee80000300800 */
[----:B------:R-:W2:Y:S04]  /*4aae0*/  LDL.LU R12, [R1+0x1f8c] ;  /* 0x001f8c00010c7983 */ /* 0x000ea80000300800 */
[----:B------:R-:W2:Y:S04]  /*4aaf0*/  LDL.LU R13, [R1+0x1f94] ;  /* 0x001f9400010d7983 */ /* 0x000ea80000300800 */
[----:B------:R-:W3:Y:S04]  /*4ab00*/  LDL.LU R14, [R1+0x1f9c] ;  /* 0x001f9c00010e7983 */ /* 0x000ee80000300800 */
[----:B------:R-:W3:Y:S01]  /*4ab10*/  LDL.LU R15, [R1+0x1fa4] ;  /* 0x001fa400010f7983 */ /* 0x000ee20000300800 */
[C---:B----4-:R-:W-:Y:S03]  /*4ab20*/  HMMA.16816.F32 R20, R16.reuse, R4, R20 ;  /* 0x000000041014723c */ /* 0x050fe60000001814 */
[----:B---3--:R-:W-:Y:S04]  /*4ab30*/  STL.64 [R1+0x2390], R14 ;  /* 0x0023900e01007387 */ /* 0x008fe80000100a00 */
[----:B--2---:R0:W-:Y:S04]  /*4ab40*/  STL.64 [R1+0x2388], R12 ;  /* 0x0023880c01007387 */ /* 0x0041e80000100a00 */
[----:B0-----:R-:W2:Y:S04]  /*4ab50*/  LDL.LU R12, [R1+0x5c0] ;  /* 0x0005c000010c7983 */ /* 0x001ea80000300800 */
[----:B------:R-:W2:Y:S04]  /*4ab60*/  LDL.LU R13, [R1+0x5c4] ;  /* 0x0005c400010d7983 */ /* 0x000ea80000300800 */
[----:B------:R-:W2:Y:S04]  /*4ab70*/  LDL.LU R14, [R1+0x5c8] ;  /* 0x0005c800010e7983 */ /* 0x000ea80000300800 */
[----:B------:R-:W2:Y:S04]  /*4ab80*/  LDL.LU R15, [R1+0x5cc] ;  /* 0x0005cc00010f7983 */ /* 0x000ea80000300800 */
[----:B------:R-:W-:Y:S04]  /*4ab90*/  STL [R1+0x2370], R0 ;  /* 0x0023700001007387 */ /* 0x000fe80000100800 */
        /* <DEDUP_REMOVED lines=9> */
[----:B------:R-:W3:Y:S01]  /*4ac30*/  LDL.LU.64 R20, [R1+0x23f8] ;  /* 0x0023f80001147983 */ /* 0x000ee20000300a00 */
[----:B------:R-:W-:-:S02]  /*4ac40*/  IMAD.MOV.U32 R3, RZ, RZ, R4 ;  /* 0x000000ffff037224 */ /* 0x000fc400078e0004 */
[----:B------:R-:W-:Y:S02]  /*4ac50*/  IMAD.MOV.U32 R4, RZ, RZ, R6 ;  /* 0x000000ffff047224 */ /* 0x000fe400078e0006 */
[----:B------:R-:W4:Y:S01]  /*4ac60*/  LDL.LU R6, [R1+0x23f0] ;  /* 0x0023f00001067983 */ /* 0x000f220000300800 */
[----:B------:R-:W-:Y:S02]  /*4ac70*/  IMAD.MOV.U32 R2, RZ, RZ, R5 ;  /* 0x000000ffff027224 */ /* 0x000fe400078e0005 */
[----:B------:R-:W-:Y:S02]  /*4ac80*/  IMAD.MOV.U32 R5, RZ, RZ, R7 ;  /* 0x000000ffff057224 */ /* 0x000fe400078e0007 */
[----:B------:R-:W-:Y:S02]  /*4ac90*/  IMAD.MOV.U32 R7, RZ, RZ, R28 ;  /* 0x000000ffff077224 */ /* 0x000fe400078e001c */
[----:B------:R-:W-:Y:S01]  /*4aca0*/  IMAD.MOV.U32 R0, RZ, RZ, R29 ;  /* 0x000000ffff007224 */ /* 0x000fe200078e001d */
[----:B---3--:R-:W-:-:S15]  /*4acb0*/  HMMA.16816.F32 R20, R16, R28, R20 ;  /* 0x0000001c1014723c */ /* 0x008fde0000001814 */
[----:B------:R-:W-:-:S08]  /*4acc0*/  NOP ;  /* 0x0000000000007918 */ /* 0x000fd00000000000 */
[----:B------:R-:W-:Y:S04]  /*4acd0*/  STL.64 [R1+0x620], R20 ;  /* 0x0006201401007387 */ /* 0x000fe80000100a00 */
[----:B------:R0:W-:Y:S04]  /*4ace0*/  STL.64 [R1+0x628], R22 ;  /* 0x0006281601007387 */ /* 0x0001e80000100a00 */
[----:B0-----:R-:W3:Y:S04]  /*4acf0*/  LDL.LU.64 R22, [R1+0x23e8] ;  /* 0x0023e80001167983 */ /* 0x001ee80000300a00 */
[----:B------:R-:W3:Y:S04]  /*4ad00*/  LDL.LU.64 R20, [R1+0x23e0] ;  /* 0x0023e00001147983 */ /* 0x000ee80000300a00 */
[----:B------:R-:W2:Y:S04]  /*4ad10*/  LDL.LU.64 R28, [R1+0x23d8] ;  /* 0x0023d800011c7983 */ /* 0x000ea80000300a00 */
[----:B----4-:R-:W-:Y:S04]  /*4ad20*/  STL.64 [R1+0x2380], R6 ;  /* 0x0023800601007387 */ /* 0x010fe80000100a00 */
        /* <DEDUP_REMOVED lines=10> */
[----:B------:R-:W2:Y:S01]  /*4add0*/  LDL.LU.64 R24, [R1+0x23c8] ;  /* 0x0023c80001187983 */ /* 0x000ea20000300a00 */
[----:B---3--:R-:W-:-:S15]  /*4ade0*/  HMMA.16816.F32 R20, R16, R26, R20 ;  /* 0x0000001a1014723c */ /* 0x008fde0000001814 */
        /* <DEDUP_REMOVED lines=13> */
[----:B0-----:R-:W2:Y:S04]  /*4aec0*/  LDL.LU R24, [R1+0x5e0] ;  /* 0x0005e00001187983 */ /* 0x001ea80000300800 */
[----:B------:R-:W2:Y:S04]  /*4aed0*/  LDL.LU R25, [R1+0x5e4] ;  /* 0x0005e40001197983 */ /* 0x000ea80000300800 */
[----:B------:R-:W2:Y:S04]  /*4aee0*/  LDL.LU R26, [R1+0x5e8] ;  /* 0x0005e800011a7983 */ /* 0x000ea80000300800 */
[----:B------:R-:W2:Y:S01]  /*4aef0*/  LDL.LU R27, [R1+0x5ec] ;  /* 0x0005ec00011b7983 */ /* 0x000ea20000300800 */
[C---:B---3--:R-:W-:Y:S06]  /*4af00*/  HMMA.16816.F32 R8, R16.reuse, R20, R8 ;  /* 0x000000141008723c */ /* 0x048fec0000001808 */
[----:B--2---:R-:W-:-:S15]  /*4af10*/  HMMA.16816.F32 R24, R16, R22, R24 ;  /* 0x000000161018723c */ /* 0x004fde0000001818 */
[----:B------:R-:W-:-:S08]  /*4af20*/  NOP ;  /* 0x0000000000007918 */ /* 0x000fd00000000000 */
[----:B------:R0:W-:Y:S04]  /*4af30*/  STL.64 [R1+0x5e0], R24 ;  /* 0x0005e01801007387 */ /* 0x0001e80000100a00 */
[----:B------:R1:W-:Y:S04]  /*4af40*/  STL.64 [R1+0x5e8], R26 ;  /* 0x0005e81a01007387 */ /* 0x0003e80000100a00 */
[----:B0-----:R-:W2:Y:S04]  /*4af50*/  LDL.LU R24, [R1+0x10f0] ;  /* 0x0010f00001187983 */ /* 0x001ea80000300800 */
[----:B------:R-:W2:Y:S04]  /*4af60*/  LDL.LU R25, [R1+0x10f4] ;  /* 0x0010f40001197983 */ /* 0x000ea80000300800 */
[----:B-1----:R-:W2:Y:S04]  /*4af70*/  LDL.LU R26, [R1+0x10f8] ;  /* 0x0010f800011a7983 */ /* 0x002ea80000300800 */
[----:B------:R-:W2:Y:S04]  /*4af80*/  LDL.LU R27, [R1+0x10fc] ;  /* 0x0010fc00011b7983 */ /* 0x000ea80000300800 */
[----:B------:R-:W-:Y:S04]  /*4af90*/  STL.64 [R1+0x5d0], R8 ;  /* 0x0005d00801007387 */ /* 0x000fe80000100a00 */
[----:B------:R0:W-:Y:S04]  /*4afa0*/  STL.64 [R1+0x5d8], R10 ;  /* 0x0005d80a01007387 */ /* 0x0001e80000100a00 */
[----:B0-----:R-:W3:Y:S04]  /*4afb0*/  LDL.LU.64 R10, [R1+0x23a0] ;  /* 0x0023a000010a7983 */ /* 0x001ee80000300a00 */
[----:B------:R-:W4:Y:S04]  /*4afc0*/  LDL.LU.64 R8, [R1+0x2398] ;  /* 0x0023980001087983 */ /* 0x000f280000300a00 */
[----:B------:R0:W-:Y:S04]  /*4afd0*/  STL.64 [R1+0x20d8], R22 ;  /* 0x0020d81601007387 */ /* 0x0001e80000100a00 */
[----:B0-----:R-:W2:Y:S04]  /*4afe0*/  LDL.LU R22, [R1+0x1fa0] ;  /* 0x001fa00001167983 */ /* 0x001ea80000300800 */
[----:B------:R-:W2:Y:S04]  /*4aff0*/  LDL.LU R23, [R1+0x1fa8] ;  /* 0x001fa80001177983 */ /* 0x000ea80000300800 */
[----:B------:R0:W-:Y:S04]  /*4b000*/  STL.64 [R1+0x20d0], R20 ;  /* 0x0020d01401007387 */ /* 0x0001e80000100a00 */
[----:B0-----:R-:W2:Y:S04]  /*4b010*/  LDL.LU R20, [R1+0x1f90] ;  /* 0x001f900001147983 */ /* 0x001ea80000300800 */
[----:B------:R-:W2:Y:S01]  /*4b020*/  LDL.LU R21, [R1+0x1f98] ;  /* 0x001f980001157983 */ /* 0x000ea20000300800 */
[----:B---3--:R-:W-:-:S15]  /*4b030*/  HMMA.16816.F32 R12, R16, R10, R12 ;  /* 0x0000000a100c723c */ /* 0x008fde000000180c */
[----:B------:R-:W-:-:S08]  /*4b040*/  NOP ;  /* 0x0000000000007918 */ /* 0x000fd00000000000 */
[----:B------:R-:W-:Y:S04]  /*4b050*/  STL.64 [R1+0x5c0], R12 ;  /* 0x0005c00c01007387 */ /* 0x000fe80000100a00 */
[----:B------:R0:W-:Y:S04]  /*4b060*/  STL.64 [R1+0x5c8], R14 ;  /* 0x0005c80e01007387 */ /* 0x0001e80000100a00 */
[----:B0-----:R-:W3:Y:S04]  /*4b070*/  LDL.LU.64 R14, [R1+0x2390] ;  /* 0x00239000010e7983 */ /* 0x001ee80000300a00 */
[----:B------:R-:W2:Y:S01]  /*4b080*/  LDL.LU.64 R12, [R1+0x2388] ;  /* 0x00238800010c7983 */ /* 0x000ea20000300a00 */
[----:B----4-:R-:W-:-:S15]  /*4b090*/  HMMA.16816.F32 R4, R16, R8, R4 ;  /* 0x000000081004723c */ /* 0x010fde0000001804 */
[----:B------:R-:W-:-:S08]  /*4b0a0*/  NOP ;  /* 0x0000000000007918 */ /* 0x000fd00000000000 */
[----:B------:R-:W-:Y:S04]  /*4b0b0*/  STL.64 [R1+0x5b0], R4 ;  /* 0x0005b00401007387 */ /* 0x000fe80000100a00 */
[----:B------:R0:W-:Y:S04]  /*4b0c0*/  STL.64 [R1+0x5b8], R6 ;  /* 0x0005b80601007387 */ /* 0x0001e80000100a00 */
[----:B0-----:R-:W4:Y:S04]  /*4b0d0*/  LDL.LU.64 R6, [R1+0x2380] ;  /* 0x0023800001067983 */ /* 0x001f280000300a00 */
[----:B------:R-:W4:Y:S04]  /*4b0e0*/  LDL.LU.64 R4, [R1+0x2378] ;  /* 0x0023780001047983 */ /* 0x000f280000300a00 */
[----:B------:R0:W-:Y:S04]  /*4b0f0*/  STL.64 [R1+0x20b8], R10 ;  /* 0x0020b80a01007387 */ /* 0x0001e80000100a00 */
[----:B------:R1:W-:Y:S01]  /*4b100*/  STL.64 [R1+0x20b0], R8 ;  /* 0x0020b00801007387 */ /* 0x0003e20000100a00 */
[----:B--2---:R-:W-:-:S02]  /*4b110*/  IMAD R12, R12, 0x100, R20 ;  /* 0x000001000c0c7824 */ /* 0x004fc400078e0214 */
[----:B------:R-:W-:Y:S01]  /*4b120*/  IMAD R13, R13, 0x100, R21 ;  /* 0x000001000d0d7824 */ /* 0x000fe200078e0215 */
[----:B------:R-:W2:Y:S01]  /*4b130*/  LDL.LU R20, [R1+0x2d0] ;  /* 0x0002d00001147983 */ /* 0x000ea20000300800 */
[----:B---3--:R-:W-:-:S03]  /*4b140*/  IMAD R14, R14, 0x100, R22 ;  /* 0x000001000e0e7824 */ /* 0x008fc600078e0216 */
[----:B------:R-:W2:Y:S01]  /*4b150*/  LDL.LU R21, [R1+0x2d4] ;  /* 0x0002d40001157983 */ /* 0x000ea20000300800 */
[----:B------:R-:W-:-:S03]  /*4b160*/  IMAD R15, R15, 0x100, R23 ;  /* 0x000001000f0f7824 */ /* 0x000fc600078e0217 */
[----:B------:R-:W3:Y:S04]  /*4b170*/  LDL.LU R22, [R1+0x2d8] ;  /* 0x0002d80001167983 */ /* 0x000ee80000300800 */
[----:B------:R-:W3:Y:S01]  /*4b180*/  LDL.LU R23, [R1+0x2dc] ;  /* 0x0002dc0001177983 */ /* 0x000ee20000300800 */
[----:B0-----:R-:W-:Y:S02]  /*4b190*/  IMAD.MOV.U32 R11, RZ, RZ, R0 ;  /* 0x000000ffff0b7224 */ /* 0x001fe400078e0000 */
[----:B----4-:R-:W-:Y:S02]  /*4b1a0*/  IMAD.MOV.U32 R10, RZ, RZ, R7 ;  /* 0x000000ffff0a7224 */ /* 0x010fe400078e0007 */
[----:B-1----:R-:W-:Y:S02]  /*4b1b0*/  IMAD.MOV.U32 R8, RZ, RZ, R4 ;  /* 0x000000ffff087224 */ /* 0x002fe400078e0004 */
[----:B------:R-:W-:Y:S01]  /*4b1c0*/  IMAD.MOV.U32 R9, RZ, RZ, R5 ;  /* 0x000000ffff097224 */ /* 0x000fe200078e0005 */
[----:B---3--:R-:W-:Y:S04]  /*4b1d0*/  STL.64 [R1+0x2110], R22 ;  /* 0x0021101601007387 */ /* 0x008fe80000100a00 */
[----:B--2---:R0:W-:Y:S04]  /*4b1e0*/  STL.64 [R1+0x2108], R20 ;  /* 0x0021081401007387 */ /* 0x0041e80000100a00 */
[----:B0-----:R-:W2:Y:S04]  /*4b1f0*/  LDL.LU R20, [R1+0x1100] ;  /* 0x0011000001147983 */ /* 0x001ea80000300800 */
[----:B------:R-:W2:Y:S04]  /*4b200*/  LDL.LU R21, [R1+0x1104] ;  /* 0x0011040001157983 */ /* 0x000ea80000300800 */
[----:B------:R-:W2:Y:S04]  /*4b210*/  LDL.LU R22, [R1+0x1108] ;  /* 0x0011080001167983 */ /* 0x000ea80000300800 */
[----:B------:R-:W2:Y:S04]  /*4b220*/  LDL.LU R23, [R1+0x110c] ;  /* 0x00110c0001177983 */ /* 0x000ea80000300800 */
[----:B------:R-:W2:Y:S04]  /*4b230*/  LDL.LU R7, [R1+0x2374] ;  /* 0x0023740001077983 */ /* 0x000ea80000300800 */
[----:B------:R-:W3:Y:S04]  /*4b240*/  LDL.LU R0, [R1+0x2370] ;  /* 0x0023700001007983 */ /* 0x000ee80000300800 */
[----:B------:R-:W4:Y:S04]  /*4b250*/  LDL.LU R4, [R1+0x236c] ;  /* 0x00236c0001047983 */ /* 0x000f280000300800 */
[----:B------:R-:W4:Y:S04]  /*4b260*/  LDL.LU R5, [R1+0x2368] ;  /* 0x0023680001057983 */ /* 0x000f280000300800 */
[----:B------:R-:W-:Y:S04]  /*4b270*/  STL.64 [R1+0x2120], R10 ;  /* 0x0021200a01007387 */ /* 0x000fe80000100a00 */
[----:B------:R2:W-:Y:S01]  /*4b280*/  STL.64 [R1+0x2118], R8 ;  /* 0x0021180801007387 */ /* 0x0005e20000100a00 */
[----:B------:R-:W-:-:S02]  /*4b290*/  F2FP.F16.E5M2.UNPACK_B R14, R14 ;  /* 0x0000000eff0e723e */ /* 0x000fc400020004ff */
[----:B------:R-:W-:-:S05]  /*4b2a0*/  F2FP.F16.E5M2.UNPACK_B R15, R15 ;  /* 0x0000000fff0f723e */ /* 0x000fca00020004ff */
[----:B------:R-:W-:Y:S01]  /*4b2b0*/  STL.64 [R1+0x22e8], R14 ;  /* 0x0022e80e01007387 */ /* 0x000fe20000100a00 */
[----:B------:R-:W-:Y:S02]  /*4b2c0*/  F2FP.F16.E5M2.UNPACK_B R12, R12 ;  /* 0x0000000cff0c723e */ /* 0x000fe400020004ff */
[----:B------:R-:W-:Y:S01]  /*4b2d0*/  F2FP.F16.E5M2.UNPACK_B R13, R13 ;  /* 0x0000000dff0d723e */ /* 0x000fe200020004ff */
[----:B--2---:R-:W-:-:S15]  /*4b2e0*/  HMMA.16816.F32 R8, R16, R6, R20 ;  /* 0x000000061008723c */ /* 0x004fde0000001814 */
[----:B------:R-:W-:-:S08]  /*4b2f0*/  NOP ;  /* 0x0000000000007918 */ /* 0x000fd00000000000 */
[----:B------:R-:W-:Y:S04]  /*4b300*/  STL.64 [R1+0x1100], R8 ;  /* 0x0011000801007387 */ /* 0x000fe80000100a00 */
[----:B------:R4:W-:Y:S02]  /*4b310*/  STL.64 [R1+0x1108], R10 ;  /* 0x0011080a01007387 */ /* 0x0009e40000100a00 */
[----:B----4-:R-:W-:Y:S02]  /*4b320*/  HMMA.16816.F32 R8, R16, R4, R24 ;  /* 0x000000041008723c */ /* 0x010fe40000001818 */
[----:B------:R-:W-:Y:S05]  /*4b330*/  STL.64 [R1+0x22e0], R12 ;  /* 0x0022e00c01007387 */ /* 0x000fea0000100a00 */
[----:B------:R-:W-:-:S02]  /*4b340*/  IMAD.MOV.U32 R26, RZ, RZ, R3 ;  /* 0x000000ffff1a7224 */ /* 0x000fc400078e0003 */
[----:B------:R-:W2:Y:S01]  /*4b350*/  LDL.LU R3, [R1+0x2364] ;  /* 0x0023640001037983 */ /* 0x000ea20000300800 */
[----:B------:R-:W-:-:S13]  /*4b360*/  IMAD.MOV.U32 R27, RZ, RZ, R2 ;  /* 0x000000ffff1b7224 */ /* 0x000fda00078e0002 */
[----:B------:R0:W-:Y:S04]  /*4b370*/  STL.64 [R1+0x10f0], R8 ;  /* 0x0010f00801007387 */ /* 0x0001e80000100a00 */
[----:B------:R1:W-:Y:S04]  /*4b380*/  STL.64 [R1+0x10f8], R10 ;  /* 0x0010f80a01007387 */ /* 0x0003e80000100a00 */
[----:B------:R-:W4:Y:S04]  /*4b390*/  LDL.LU R2, [R1+0x2360] ;  /* 0x0023600001027983 */ /* 0x000f280000300800 */
[----:B------:R-:W2:Y:S01]  /*4b3a0*/  LDL.LU R24, [R1+0x18] ;  /* 0x0000180001187983 */ /* 0x000ea20000300800 */
[----:B---3--:R-:W-:-:S03]  /*4b3b0*/  IMAD.MOV.U32 R25, RZ, RZ, R0 ;  /* 0x000000ffff197224 */ /* 0x008fc600078e0000 */
[----:B------:R-:W3:Y:S04]  /*4b3c0*/  LDL.LU R0, [R1+0x235c] ;  /* 0x00235c0001007983 */ /* 0x000ee80000300800 */
[----:B------:R4:W-:Y:S04]  /*4b3d0*/  STL.64 [R1+0x2130], R26 ;  /* 0x0021301a01007387 */ /* 0x0009e80000100a00 */
[----:B--2---:R-:W-:Y:S04]  /*4b3e0*/  STL.64 [R1+0x2128], R24 ;  /* 0x0021281801007387 */ /* 0x004fe80000100a00 */
[----:B0-----:R-:W2:Y:S04]  /*4b3f0*/  LDL.LU R8, [R1+0x350] ;  /* 0x0003500001087983 */ /* 0x001ea80000300800 */
[----:B------:R-:W2:Y:S04]  /*4b400*/  LDL.LU R9, [R1+0x354] ;  /* 0x0003540001097983 */ /* 0x000ea80000300800 */
[----:B-1----:R-:W3:Y:S04]  /*4b410*/  LDL.LU R10, [R1+0x358] ;  /* 0x00035800010a7983 */ /* 0x002ee80000300800 */
[----:B------:R-:W3:Y:S01]  /*4b420*/  LDL.LU R11, [R1+0x35c] ;  /* 0x00035c00010b7983 */ /* 0x000ee20000300800 */
[----:B----4-:R-:W-:-:S02]  /*4b430*/  IMAD.MOV.U32 R26, RZ, RZ, R2 ;  /* 0x000000ffff1a7224 */ /* 0x010fc400078e0002 */
[----:B------:R-:W-:Y:S01]  /*4b440*/  IMAD.MOV.U32 R27, RZ, RZ, R3 ;  /* 0x000000ffff1b7224 */ /* 0x000fe200078e0003 */
[----:B---3--:R-:W-:Y:S04]  /*4b450*/  STL.64 [R1+0x2140], R10 ;  /* 0x0021400a01007387 */ /* 0x008fe80000100a00 */
[----:B--2---:R0:W-:Y:S04]  /*4b460*/  STL.64 [R1+0x2138], R8 ;  /* 0x0021380801007387 */ /* 0x0041e80000100a00 */
        /* <DEDUP_REMOVED lines=10> */
[----:B------:R-:W2:Y:S04]  /*4b510*/  LDL.LU R24, [R1+0x28] ;  /* 0x0000280001187983 */ /* 0x000ea80000300800 */
        /* <DEDUP_REMOVED lines=12> */
[----:B-1----:R-:W4:Y:S01]  /*4b5e0*/  LDL.LU R24, [R1+0x38] ;  /* 0x0000380001187983 */ /* 0x002f220000300800 */
        /* <DEDUP_REMOVED lines=19> */
[----:B------:R-:W3:Y:S01]  /*4b720*/  LDL.LU R24, [R1+0x48] ;  /* 0x0000480001187983 */ /* 0x000ee20000300800 */
        /* <DEDUP_REMOVED lines=20> */
[----:B------:R-:W2:Y:S01]  /*4b870*/  LDL.LU R24, [R1+0x58] ;  /* 0x0000580001187983 */ /* 0x000ea20000300800 */
        /* <DEDUP_REMOVED lines=13> */
[----:B------:R-:W2:Y:S01]  /*4b950*/  LDL.LU R24, [R1+0x68] ;  /* 0x0000680001187983 */ /* 0x000ea20000300800 */
        /* <DEDUP_REMOVED lines=21> */
[----:B------:R-:W4:Y:S01]  /*4bab0*/  LDL.LU R24, [R1+0x78] ;  /* 0x0000780001187983 */ /* 0x000f220000300800 */
        /* <DEDUP_REMOVED lines=58> */
[----:B------:R-:W4:Y:S04]  /*4be60*/  LDL.LU R0, [R1+0x22f0] ;  /* 0x0022f00001007983 */ /* 0x000f280000300800 */
        /* <DEDUP_REMOVED lines=40> */
[----:B------:R-:W2:Y:S04]  /*4c0f0*/  LDL.LU.64 R12, [R1+0x22e0] ;  /* 0x0022e000010c7983 */ /* 0x000ea80000300a00 */
        /* <DEDUP_REMOVED lines=138> */
[----:B------:R-:W4:Y:S01]  /*4c9a0*/  LDL.LU.64 R8, [R1+0x2118] ;  /* 0x0021180001087983 */ /* 0x000f220000300a00 */
[----:B---3--:R-:W-:Y:S03]  /*4c9b0*/  HMMA.16816.F32 R24, R12, R26, R20 ;  /* 0x0000001a0c18723c */ /* 0x008fe60000001814 */
[----:B------:R-:W3:Y:S04]  /*4c9c0*/  LDL.LU.64 R22, [R1+0x2110] ;  /* 0x0021100001167983 */ /* 0x000ee80000300a00 */
[----:B------:R-:W3:-:S15]  /*4c9d0*/  LDL.LU.64 R20, [R1+0x2108] ;  /* 0x0021080001147983 */ /* 0x000ede0000300a00 */
[----:B------:R-:W-:-:S01]  /*4c9e0*/  NOP ;  /* 0x0000000000007918 */ /* 0x000fc20000000000 */
[----:B------:R-:W-:Y:S04]  /*4c9f0*/  STL.64 [R1+0x330], R24 ;  /* 0x0003301801007387 */ /* 0x000fe80000100a00 */
[----:B------:R0:W-:Y:S04]  /*4ca00*/  STL.64 [R1+0x338], R26 ;  /* 0x0003381a01007387 */ /* 0x0001e80000100a00 */
[----:B0-----:R-:W3:Y:S04]  /*4ca10*/  LDL.LU.64 R26, [R1+0x2100] ;  /* 0x00210000011a7983 */ /* 0x001ee80000300a00 */
[----:B------:R-:W3:Y:S01]  /*4ca20*/  LDL.LU.64 R24, [R1+0x20f8] ;  /* 0x0020f80001187983 */ /* 0x000ee20000300a00 */
[----:B----4-:R-:W-:-:S15]  /*4ca30*/  HMMA.16816.F32 R16, R12, R8, R16 ;  /* 0x000000080c10723c */ /* 0x010fde0000001810 */
[----:B------:R-:W-:-:S08]  /*4ca40*/  NOP ;  /* 0x0000000000007918 */ /* 0x000fd00000000000 */
[----:B------:R-:W-:Y:S04]  /*4ca50*/  STL.64 [R1+0x310], R16 ;  /* 0x0003101001007387 */ /* 0x000fe80000100a00 */
[----:B------:R2:W-:Y:S02]  /*4ca60*/  STL.64 [R1+0x318], R18 ;  /* 0x0003181201007387 */ /* 0x0005e40000100a00 */
[C---:B--2---:R-:W-:Y:S06]  /*4ca70*/  HMMA.16816.F32 R16, R12.reuse, R10, R4 ;  /* 0x0000000a0c10723c */ /* 0x044fec0000001804 */
[----:B---3--:R-:W-:Y:S01]  /*4ca80*/  HMMA.16816.F32 R8, R12, R28, R20 ;  /* 0x0000001c0c08723c */ /* 0x008fe20000001814 */
[----:B------:R-:W2:-:S15]  /*4ca90*/  LDL.LU R4, [R1+0x1f0] ;  /* 0x0001f00001047983 */ /* 0x000e9e0000300800 */
[----:B------:R-:W-:-:S01]  /*4caa0*/  NOP ;  /* 0x0000000000007918 */ /* 0x000fc20000000000 */
[----:B------:R-:W-:Y:S04]  /*4cab0*/  STL.64 [R1+0x2f0], R16 ;  /* 0x0002f01001007387 */ /* 0x000fe80000100a00 */
[----:B------:R-:W-:Y:S04]  /*4cac0*/  STL.64 [R1+0x2f8], R18 ;  /* 0x0002f81201007387 */ /* 0x000fe80000100a00 */
[----:B------:R-:W-:Y:S04]  /*4cad0*/  STL.64 [R1+0x2d0], R8 ;  /* 0x0002d00801007387 */ /* 0x000fe80000100a00 */
[----:B------:R-:W-:Y:S04]  /*4cae0*/  STL.64 [R1+0x2d8], R10 ;  /* 0x0002d80a01007387 */ /* 0x000fe80000100a00 */
        /* <DEDUP_REMOVED lines=10> */
[----:B--2---:R-:W-:Y:S04]  /*4cb90*/  STL.64 [R1+0x20c0], R4 ;  /* 0x0020c00401007387 */ /* 0x004fe80000100a00 */
[----:B------:R-:W2:Y:S04]  /*4cba0*/  LDL.LU R8, [R1+0x250] ;  /* 0x0002500001087983 */ /* 0x000ea80000300800 */
        /* <DEDUP_REMOVED lines=27> */
[----:B------:R-:W3:Y:S01]  /*4cd60*/  LDL.LU R18, [R1+0x188] ;  /* 0x0001880001127983 */ /* 0x000ee20000300800 */
[----:B------:R-:W-:-:S03]  /*4cd70*/  IMAD.MOV.U32 R19, RZ, RZ, R0 ;  /* 0x000000ffff137224 */ /* 0x000fc600078e0000 */
[----:B------:R-:W4:Y:S01]  /*4cd80*/  LDL.LU R0, [R1+0x20f0] ;  /* 0x0020f00001007983 */ /* 0x000f220000300800 */
[C---:B------:R-:W-:Y:S06]  /*4cd90*/  HMMA.16816.F32 R8, R12.reuse, R26, R8 ;  /* 0x0000001a0c08723c */ /* 0x040fec0000001808 */
[----:B------:R-:W-:Y:S01]  /*4cda0*/  HMMA.16816.F32 R20, R12, R24, R20 ;  /* 0x000000180c14723c */ /* 0x000fe20000001814 */
        /* <DEDUP_REMOVED lines=10> */
[----:B------:R-:W2:Y:S01]  /*4ce50*/  LDL.LU R18, [R1+0x1b8] ;  /* 0x0001b80001127983 */ /* 0x000ea20000300800 */
[----:B----4-:R-:W-:-:S03]  /*4ce60*/  IMAD.MOV.U32 R19, RZ, RZ, R0 ;  /* 0x000000ffff137224 */ /* 0x010fc600078e0000 */
[----:B------:R-:W3:Y:S04]  /*4ce70*/  LDL.LU R0, [R1+0x15fc] ;  /* 0x0015fc0001007983 */ /* 0x000ee80000300800 */
[----:B------:R-:W-:Y:S04]  /*4ce80*/  STL.64 [R1+0x2b0], R8 ;  /* 0x0002b00801007387 */ /* 0x000fe80000100a00 */
[----:B------:R0:W-:Y:S04]  /*4ce90*/  STL.64 [R1+0x2b8], R10 ;  /* 0x0002b80a01007387 */ /* 0x0001e80000100a00 */
[----:B0-----:R-:W4:Y:S04]  /*4cea0*/  LDL.LU.64 R10, [R1+0x20e8] ;  /* 0x0020e800010a7983 */ /* 0x001f280000300a00 */
[----:B------:R-:W4:Y:S04]  /*4ceb0*/  LDL.LU.64 R8, [R1+0x20e0] ;  /* 0x0020e00001087983 */ /* 0x000f280000300a00 */
[----:B------:R-:W3:Y:S04]  /*4cec0*/  LDL.LU R26, [R1+0x161c] ;  /* 0x00161c00011a7983 */ /* 0x000ee80000300800 */
[----:B------:R-:W3:Y:S04]  /*4ced0*/  LDL.LU R27, [R1+0x1640] ;  /* 0x00164000011b7983 */ /* 0x000ee80000300800 */
[----:B------:R-:W-:Y:S04]  /*4cee0*/  STL.64 [R1+0x290], R20 ;  /* 0x0002901401007387 */ /* 0x000fe80000100a00 */
[----:B------:R0:W-:Y:S04]  /*4cef0*/  STL.64 [R1+0x298], R22 ;  /* 0x0002981601007387 */ /* 0x0001e80000100a00 */
[----:B0-----:R-:W2:Y:S04]  /*4cf00*/  LDL.LU.64 R22, [R1+0x20d8] ;  /* 0x0020d80001167983 */ /* 0x001ea80000300a00 */
[----:B------:R-:W4:Y:S04]  /*4cf10*/  LDL.LU.64 R20, [R1+0x20d0] ;  /* 0x0020d00001147983 */ /* 0x000f280000300a00 */
[----:B------:R-:W3:Y:S04]  /*4cf20*/  LDL.LU R24, [R1+0x1624] ;  /* 0x0016240001187983 */ /* 0x000ee80000300800 */
[----:B------:R-:W3:Y:S01]  /*4cf30*/  LDL.LU R25, [R1+0x1648] ;  /* 0x0016480001197983 */ /* 0x000ee20000300800 */
[C---:B--2---:R-:W-:Y:S06]  /*4cf40*/  HMMA.16816.F32 R4, R12.reuse, R22, R4 ;  /* 0x000000160c04723c */ /* 0x044fec0000001804 */
[----:B----4-:R-:W-:-:S15]  /*4cf50*/  HMMA.16816.F32 R8, R12, R20, R8 ;  /* 0x000000140c08723c */ /* 0x010fde0000001808 */
[----:B------:R-:W-:-:S02]  /*4cf60*/  NOP ;  /* 0x0000000000007918 */ /* 0x000fc40000000000 */
[----:B------:R-:W-:Y:S04]  /*4cf70*/  STL.64 [R1+0x270], R4 ;  /* 0x0002700401007387 */ /* 0x000fe80000100a00 */
[----:B------:R0:W-:Y:S04]  /*4cf80*/  STL.64 [R1+0x278], R6 ;  /* 0x0002780601007387 */ /* 0x0001e80000100a00 */
[----:B0-----:R-:W2:Y:S04]  /*4cf90*/  LDL.LU.64 R6, [R1+0x20c8] ;  /* 0x0020c80001067983 */ /* 0x001ea80000300a00 */
[----:B------:R-:W2:Y:S04]  /*4cfa0*/  LDL.LU.64 R4, [R1+0x20c0] ;  /* 0x0020c00001047983 */ /* 0x000ea80000300a00 */
[----:B------:R-:W4:Y:S04]  /*4cfb0*/  LDL.LU R22, [R1+0x162c] ;  /* 0x00162c0001167983 */ /* 0x000f280000300800 */
[----:B------:R-:W3:Y:S04]  /*4cfc0*/  LDL.LU R23, [R1+0x13c8] ;  /* 0x0013c80001177983 */ /* 0x000ee80000300800 */
[----:B------:R-:W-:Y:S04]  /*4cfd0*/  STL.64 [R1+0x250], R8 ;  /* 0x0002500801007387 */ /* 0x000fe80000100a00 */
[----:B------:R0:W-:Y:S04]  /*4cfe0*/  STL.64 [R1+0x258], R10 ;  /* 0x0002580a01007387 */ /* 0x0001e80000100a00 */
[----:B0-----:R-:W2:Y:S04]  /*4cff0*/  LDL.LU.64 R10, [R1+0x20b8] ;  /* 0x0020b800010a7983 */ /* 0x001ea80000300a00 */
[----:B------:R-:W4:Y:S04]  /*4d000*/  LDL.LU.64 R8, [R1+0x20b0] ;  /* 0x0020b00001087983 */ /* 0x000f280000300a00 */
[----:B------:R-:W3:Y:S04]  /*4d010*/  LDL.LU R20, [R1+0x1634] ;  /* 0x0016340001147983 */ /* 0x000ee80000300800 */
[----:B------:R-:W3:Y:S01]  /*4d020*/  LDL.LU R21, [R1+0x13cc] ;  /* 0x0013cc0001157983 */ /* 0x000ee20000300800 */
[----:B--2---:R-:W-:-:S15]  /*4d030*/  HMMA.16816.F32 R4, R12, R10, R4 ;  /* 0x0000000a0c04723c */ /* 0x004fde0000001804 */
[----:B------:R-:W-:-:S08]  /*4d040*/  NOP ;  /* 0x0000000000007918 */ /* 0x000fd00000000000 */
[----:B------:R-:W-:Y:S04]  /*4d050*/  STL.64 [R1+0x230], R4 ;  /* 0x0002300401007387 */ /* 0x000fe80000100a00 */
[----:B------:R0:W-:Y:S04]  /*4d060*/  STL.64 [R1+0x238], R6 ;  /* 0x0002380601007387 */ /* 0x0001e80000100a00 */
[----:B0-----:R-:W4:Y:S04]  /*4d070*/  LDL.LU.64 R6, [R1+0x20a8] ;  /* 0x0020a80001067983 */ /* 0x001f280000300a00 */
[----:B------:R-:W4:Y:S04]  /*4d080*/  LDL.LU.64 R4, [R1+0x20a0] ;  /* 0x0020a00001047983 */ /* 0x000f280000300a00 */
[----:B------:R-:W2:Y:S04]  /*4d090*/  LDL.LU R10, [R1+0x1644] ;  /* 0x00164400010a7983 */ /* 0x000ea80000300800 */
[----:B------:R-:W3:Y:S01]  /*4d0a0*/  LDL.LU R11, [R1+0x163c] ;  /* 0x00163c00010b7983 */ /* 0x000ee20000300800 */
[----:B----4-:R-:W-:-:S15]  /*4d0b0*/  HMMA.16816.F32 R4, R12, R8, R4 ;  /* 0x000000080c04723c */ /* 0x010fde0000001804 */
        /* <DEDUP_REMOVED lines=12> */
[----:B------:R-:W2:Y:S04]  /*4d180*/  LDL.LU.64 R16, [R1+0x2080] ;  /* 0x0020800001107983 */ /* 0x000ea80000300a00 */
[----:B------:R-:W4:Y:S04]  /*4d190*/  LDL.LU R6, [R1+0x13f8] ;  /* 0x0013f80001067983 */ /* 0x000f280000300800 */
[----:B------:R-:W3:Y:S01]  /*4d1a0*/  LDL.LU R7, [R1+0x13d4] ;  /* 0x0013d40001077983 */ /* 0x000ee20000300800 */
[----:B--2---:R-:W-:-:S15]  /*4d1b0*/  HMMA.16816.F32 R16, R12, R4, R16 ;  /* 0x000000040c10723c */ /* 0x004fde0000001810 */
[----:B------:R-:W-:-:S08]  /*4d1c0*/  NOP ;  /* 0x0000000000007918 */ /* 0x000fd00000000000 */
[----:B------:R-:W-:Y:S04]  /*4d1d0*/  STL.64 [R1+0x1a0], R16 ;  /* 0x0001a01001007387 */ /* 0x000fe80000100a00 */
[----:B------:R0:W-:Y:S04]  /*4d1e0*/  STL.64 [R1+0x1a8], R18 ;  /* 0x0001a81201007387 */ /* 0x0001e80000100a00 */
[----:B0-----:R-:W2:Y:S04]  /*4d1f0*/  LDL.LU.64 R18, [R1+0x2078] ;  /* 0x0020780001127983 */ /* 0x001ea80000300a00 */
[----:B------:R-:W2:Y:S04]  /*4d200*/  LDL.LU.64 R16, [R1+0x2070] ;  /* 0x0020700001107983 */ /* 0x000ea80000300a00 */
[----:B------:R-:W2:Y:S01]  /*4d210*/  LDL R5, [R1+0x1fb8] ;  /* 0x001fb80001057983 */ /* 0x000ea20000100800 */
[----:B----4-:R-:W-:Y:S01]  /*4d220*/  VIADD R6, R6, 0x1 ;  /* 0x0000000106067836 */ /* 0x010fe20000000000 */
[----:B---3--:R-:W-:-:S02]  /*4d230*/  IADD3 R7, P6, R7, UR30, RZ ;  /* 0x0000001e07077c10 */ /* 0x008fc4000ffde0ff */
[----:B------:R-:W-:Y:S02]  /*4d240*/  IADD3 R8, P1, R8, UR30, RZ ;  /* 0x0000001e08087c10 */ /* 0x000fe4000ff3e0ff */
[----:B------:R-:W-:Y:S02]  /*4d250*/  IADD3 R9, P2, R9, UR30, RZ ;  /* 0x0000001e09097c10 */ /* 0x000fe4000ff5e0ff */
[----:B------:R-:W-:Y:S02]  /*4d260*/  IADD3 R10, P3, R10, UR30, RZ ;  /* 0x0000001e0a0a7c10 */ /* 0x000fe4000ff7e0ff */
[----:B------:R-:W-:Y:S02]  /*4d270*/  IADD3 R11, P4, R11, UR30, RZ ;  /* 0x0000001e0b0b7c10 */ /* 0x000fe4000ff9e0ff */
[----:B------:R-:W-:Y:S01]  /*4d280*/  IADD3 R20, P5, R20, UR30, RZ ;  /* 0x0000001e14147c10 */ /* 0x000fe2000ffbe0ff */
[----:B--2---:R-:W-:Y:S01]  /*4d290*/  HMMA.16816.F32 R12, R12, R2, R16 ;  /* 0x000000020c0c723c */ /* 0x004fe20000001810 */
[----:B------:R-:W2:Y:S04]  /*4d2a0*/  LDL.LU.64 R18, [R1+0x2068] ;  /* 0x0020680001127983 */ /* 0x000ea80000300a00 */
[----:B------:R-:W3:Y:S04]  /*4d2b0*/  LDL.LU.64 R16, [R1+0x2060] ;  /* 0x0020600001107983 */ /* 0x000ee80000300a00 */
[----:B------:R-:W-:Y:S01]  /*4d2c0*/  STL [R1+0x13f8], R6 ;  /* 0x0013f80601007387 */ /* 0x000fe20000100800 */
[----:B------:R-:W-:-:S02]  /*4d2d0*/  IADD3.X R21, R21, UR55, RZ, P6, !PT ;  /* 0x0000003715157c10 */ /* 0x000fc4000b7fe4ff */
[----:B------:R-:W-:Y:S02]  /*4d2e0*/  IADD3 R22, P6, R22, UR30, RZ ;  /* 0x0000001e16167c10 */ /* 0x000fe4000ffde0ff */
[----:B------:R-:W-:Y:S02]  /*4d2f0*/  IADD3.X R23, R23, UR55, RZ, P1, !PT ;  /* 0x0000003717177c10 */ /* 0x000fe40008ffe4ff */
[----:B------:R-:W-:Y:S02]  /*4d300*/  IADD3 R24, P1, R24, UR30, RZ ;  /* 0x0000001e18187c10 */ /* 0x000fe4000ff3e0ff */
[----:B------:R-:W-:Y:S02]  /*4d310*/  IADD3.X R25, R25, UR55, RZ, P2, !PT ;  /* 0x0000003719197c10 */ /* 0x000fe400097fe4ff */
[----:B------:R-:W-:Y:S02]  /*4d320*/  IADD3 R26, P2, R26, UR30, RZ ;  /* 0x0000001e1a1a7c10 */ /* 0x000fe4000ff5e0ff */
[----:B------:R-:W-:-:S02]  /*4d330*/  IADD3.X R27, R27, UR55, RZ, P3, !PT ;  /* 0x000000371b1b7c10 */ /* 0x000fc40009ffe4ff */
[----:B------:R-:W-:Y:S02]  /*4d340*/  IADD3 R28, P3, R28, UR30, RZ ;  /* 0x0000001e1c1c7c10 */ /* 0x000fe4000ff7e0ff */
[----:B------:R-:W-:Y:S01]  /*4d350*/  IADD3.X R29, R29, UR55, RZ, P4, !PT ;  /* 0x000000371d1d7c10 */ /* 0x000fe2000a7fe4ff */
[----:B------:R0:W-:Y:S04]  /*4d360*/  STL.64 [R1+0x180], R12 ;  /* 0x0001800c01007387 */ /* 0x0001e80000100a00 */
[----:B------:R-:W-:Y:S04]  /*4d370*/  STL.64 [R1+0x188], R14 ;  /* 0x0001880e01007387 */ /* 0x000fe80000100a00 */
        /* <DEDUP_REMOVED lines=15> */
[----:B---3--:R-:W-:-:S02]  /*4d470*/  IADD3 R16, P4, R16, UR30, RZ ;  /* 0x0000001e10107c10 */ /* 0x008fc4000ff9e0ff */
[----:B------:R-:W-:-:S03]  /*4d480*/  IADD3.X R17, R17, UR55, RZ, P5, !PT ;  /* 0x0000003711117c10 */ /* 0x000fc6000affe4ff */
[----:B------:R-:W-:Y:S04]  /*4d490*/  STL [R1+0x160c], R16 ;  /* 0x00160c1001007387 */ /* 0x000fe80000100800 */
[----:B------:R-:W-:Y:S04]  /*4d4a0*/  STL [R1+0x1630], R17 ;  /* 0x0016301101007387 */ /* 0x000fe80000100800 */
[----:B0-----:R-:W3:Y:S01]  /*4d4b0*/  LDL.LU R12, [R1+0x1618] ;  /* 0x00161800010c7983 */ /* 0x001ee20000300800 */
[----:B--2---:R-:W-:Y:S02]  /*4d4c0*/  IADD3 R18, P5, R18, UR30, RZ ;  /* 0x0000001e12127c10 */ /* 0x004fe4000ffbe0ff */
[----:B------:R-:W-:-:S03]  /*4d4d0*/  IADD3.X R19, R19, UR55, RZ, P6, !PT ;  /* 0x0000003713137c10 */ /* 0x000fc6000b7fe4ff */
[----:B------:R-:W-:Y:S04]  /*4d4e0*/  STL [R1+0x1604], R18 ;  /* 0x0016041201007387 */ /* 0x000fe80000100800 */
[----:B---3--:R0:W-:Y:S04]  /*4d4f0*/  STL [R1+0x2058], R12 ;  /* 0x0020580c01007387 */ /* 0x0081e80000100800 */
[----:B------:R-:W-:Y:S04]  /*4d500*/  STL [R1+0x1628], R19 ;  /* 0x0016281301007387 */ /* 0x000fe80000100800 */
[----:B0-----:R-:W2:Y:S01]  /*4d510*/  LDL.LU R12, [R1+0x15f4] ;  /* 0x0015f400010c7983 */ /* 0x001ea20000300800 */
[----:B------:R-:W-:-:S05]  /*4d520*/  IADD3 R0, P6, R0, UR30, RZ ;  /* 0x0000001e00007c10 */ /* 0x000fca000ffde0ff */
[----:B------:R-:W-:Y:S01]  /*4d530*/  STL [R1+0x15fc], R0 ;  /* 0x0015fc0001007387 */ /* 0x000fe20000100800 */
[----:B------:R-:W-:-:S03]  /*4d540*/  ISETP.NE.U32.AND P0, PT, R6, R5, PT ;  /* 0x000000050600720c */ /* 0x000fc60003f05070 */
[----:B--2---:R0:W-:Y:S04]  /*4d550*/  STL [R1+0x205c], R12 ;  /* 0x00205c0c01007387 */ /* 0x0041e80000100800 */
[----:B0-----:R-:W2:Y:S04]  /*4d560*/  LDL.LU R12, [R1+0x1620] ;  /* 0x00162000010c7983 */ /* 0x001ea80000300800 */
[----:B------:R-:W3:Y:S04]  /*4d570*/  LDL.LU R13, [R1+0x15ec] ;  /* 0x0015ec00010d7983 */ /* 0x000ee80000300800 */
[----:B------:R-:W4:Y:S04]  /*4d580*/  LDL.LU R14, [R1+0x1610] ;  /* 0x00161000010e7983 */ /* 0x000f280000300800 */
        /* <DEDUP_REMOVED lines=26> */
[----:B--2---:R-:W-:-:S05]  /*4d730*/  IADD3.X R12, R12, UR55, RZ, P1, !PT ;  /* 0x000000370c0c7c10 */ /* 0x004fca0008ffe4ff */
[----:B------:R0:W-:Y:S04]  /*4d740*/  STL [R1+0x1620], R12 ;  /* 0x0016200c01007387 */ /* 0x0001e80000100800 */
[----:B0-----:R-:W2:Y:S02]  /*4d750*/  LDL.LU R12, [R1+0x205c] ;  /* 0x00205c00010c7983 */ /* 0x001ea40000300800 */
[----:B--2---:R-:W-:-:S05]  /*4d760*/  IADD3 R12, P1, R12, UR30, RZ ;  /* 0x0000001e0c0c7c10 */ /* 0x004fca000ff3e0ff */
[----:B------:R0:W-:Y:S04]  /*4d770*/  STL [R1+0x15f4], R12 ;  /* 0x0015f40c01007387 */ /* 0x0001e80000100800 */
[----:B0-----:R-:W2:Y:S01]  /*4d780*/  LDL.LU R12, [R1+0x2058] ;  /* 0x00205800010c7983 */ /* 0x001ea20000300800 */
[----:B----4-:R-:W-:Y:S02]  /*4d790*/  IADD3.X R14, R14, UR55, RZ, P3, !PT ;  /* 0x000000370e0e7c10 */ /* 0x010fe40009ffe4ff */
[----:B---3--:R-:W-:Y:S02]  /*4d7a0*/  IADD3 R15, P3, R15, UR30, RZ ;  /* 0x0000001e0f0f7c10 */ /* 0x008fe4000ff7e0ff */
[----:B------:R-:W-:Y:S02]  /*4d7b0*/  IADD3.X R2, R2, UR55, RZ, P4, !PT ;  /* 0x0000003702027c10 */ /* 0x000fe4000a7fe4ff */
[----:B------:R-:W-:-:S02]  /*4d7c0*/  IADD3 R3, P4, R3, UR30, RZ ;  /* 0x0000001e03037c10 */ /* 0x000fc4000ff9e0ff */
[----:B------:R-:W-:Y:S02]  /*4d7d0*/  IADD3.X R4, R4, UR55, RZ, P5, !PT ;  /* 0x0000003704047c10 */ /* 0x000fe4000affe4ff */
[----:B------:R-:W-:Y:S02]  /*4d7e0*/  IADD3 R5, P5, R5, UR30, RZ ;  /* 0x0000001e05057c10 */ /* 0x000fe4000ffbe0ff */
[----:B------:R-:W-:Y:S02]  /*4d7f0*/  IADD3.X R6, R6, UR55, RZ, P6, !PT ;  /* 0x0000003706067c10 */ /* 0x000fe4000b7fe4ff */
[----:B------:R-:W-:Y:S02]  /*4d800*/  IADD3 R7, P6, R7, UR30, RZ ;  /* 0x0000001e07077c10 */ /* 0x000fe4000ffde0ff */
        /* <DEDUP_REMOVED lines=12> */
[----:B--2---:R-:W-:Y:S02]  /*4d8d0*/  IADD3.X R12, R12, UR55, RZ, P2, !PT ;  /* 0x000000370c0c7c10 */ /* 0x004fe400097fe4ff */
[----:B------:R-:W-:-:S03]  /*4d8e0*/  IADD3 R13, P2, R13, UR30, RZ ;  /* 0x0000001e0d0d7c10 */ /* 0x000fc6000ff5e0ff */
[----:B------:R0:W-:Y:S04]  /*4d8f0*/  STL [R1+0x1618], R12 ;  /* 0x0016180c01007387 */ /* 0x0001e80000100800 */
[----:B------:R-:W-:Y:S04]  /*4d900*/  STL [R1+0x15ec], R13 ;  /* 0x0015ec0d01007387 */ /* 0x000fe80000100800 */
[----:B------:R-:W-:Y:S04]  /*4d910*/  STL [R1+0x1610], R14 ;  /* 0x0016100e01007387 */ /* 0x000fe80000100800 */
[----:B------:R-:W-:Y:S04]  /*4d920*/  STL [R1+0x15e4], R15 ;  /* 0x0015e40f01007387 */ /* 0x000fe80000100800 */
[----:B------:R-:W-:Y:S04]  /*4d930*/  STL [R1+0x1608], R2 ;  /* 0x0016080201007387 */ /* 0x000fe80000100800 */
[----:B------:R-:W-:Y:S04]  /*4d940*/  STL [R1+0x15dc], R3 ;  /* 0x0015dc0301007387 */ /* 0x000fe80000100800 */
[----:B------:R-:W-:Y:S04]  /*4d950*/  STL [R1+0x1600], R4 ;  /* 0x0016000401007387 */ /* 0x000fe80000100800 */
[----:B------:R-:W-:Y:S01]  /*4d960*/  STL [R1+0x15d4], R5 ;  /* 0x0015d40501007387 */ /* 0x000fe20000100800 */
[----:B------:R-:W-:-:S03]  /*4d970*/  IADD3.X R10, R10, UR55, RZ, P2, !PT ;  /* 0x000000370a0a7c10 */ /* 0x000fc600097fe4ff */
[----:B------:R-:W-:Y:S01]  /*4d980*/  STL [R1+0x15f8], R6 ;  /* 0x0015f80601007387 */ /* 0x000fe20000100800 */
[----:B------:R-:W-:-:S03]  /*4d990*/  IADD3 R11, P2, R11, UR30, RZ ;  /* 0x0000001e0b0b7c10 */ /* 0x000fc6000ff5e0ff */
        /* <DEDUP_REMOVED lines=19> */
[----:B0-----:R-:W2:Y:S01]  /*4dad0*/  LDL.LU R12, [R1+0x1574] ;  /* 0x00157400010c7983 */ /* 0x001ea20000300800 */
[----:B------:R-:W-:-:S02]  /*4dae0*/  IADD3.X R18, R18, UR55, RZ, P3, !PT ;  /* 0x0000003712127c10 */ /* 0x000fc40009ffe4ff */
[----:B------:R-:W-:-:S03]  /*4daf0*/  IADD3 R19, P3, R19, UR30, RZ ;  /* 0x0000001e13137c10 */ /* 0x000fc6000ff7e0ff */
[----:B------:R-:W-:Y:S04]  /*4db00*/  STL [R1+0x15b0], R18 ;  /* 0x0015b01201007387 */ /* 0x000fe80000100800 */
[----:B--2---:R0:W-:Y:S04]  /*4db10*/  STL [R1+0x2050], R12 ;  /* 0x0020500c01007387 */ /* 0x0041e80000100800 */
[----:B------:R-:W-:Y:S04]  /*4db20*/  STL [R1+0x1584], R19 ;  /* 0x0015841301007387 */ /* 0x000fe80000100800 */
[----:B0-----:R-:W2:Y:S01]  /*4db30*/  LDL.LU R12, [R1+0x15a0] ;  /* 0x0015a000010c7983 */ /* 0x001ea20000300800 */
[----:B------:R-:W-:-:S05]  /*4db40*/  IADD3.X R0, R0, UR55, RZ, P4, !PT ;  /* 0x0000003700007c10 */ /* 0x000fca000a7fe4ff */
[----:B------:R-:W-:Y:S04]  /*4db50*/  STL [R1+0x15a8], R0 ;  /* 0x0015a80001007387 */ /* 0x000fe80000100800 */
        /* <DEDUP_REMOVED lines=30> */
[----:B--2---:R-:W-:-:S05]  /*4dd40*/  IADD3 R12, P4, R12, UR30, RZ ;  /* 0x0000001e0c0c7c10 */ /* 0x004fca000ff9e0ff */
[----:B------:R0:W-:Y:S04]  /*4dd50*/  STL [R1+0x157c], R12 ;  /* 0x00157c0c01007387 */ /* 0x0001e80000100800 */
[----:B0-----:R-:W2:Y:S02]  /*4dd60*/  LDL.LU R12, [R1+0x2054] ;  /* 0x00205400010c7983 */ /* 0x001ea40000300800 */
[----:B--2---:R-:W-:-:S05]  /*4dd70*/  IADD3.X R12, R12, UR55, RZ, P5, !PT ;  /* 0x000000370c0c7c10 */ /* 0x004fca000affe4ff */
[----:B------:R0:W-:Y:S04]  /*4dd80*/  STL [R1+0x15a0], R12 ;  /* 0x0015a00c01007387 */ /* 0x0001e80000100800 */
[----:B0-----:R-:W2:Y:S01]  /*4dd90*/  LDL.LU R12, [R1+0x2050] ;  /* 0x00205000010c7983 */ /* 0x001ea20000300800 */
[----:B---3--:R-:W-:Y:S02]  /*4dda0*/  IADD3.X R13, R13, UR55, RZ, P6, !PT ;  /* 0x000000370d0d7c10 */ /* 0x008fe4000b7fe4ff */
[----:B----4-:R-:W-:Y:S02]  /*4ddb0*/  IADD3 R14, P6, R14, UR30, RZ ;  /* 0x0000001e0e0e7c10 */ /* 0x010fe4000ffde0ff */
        /* <DEDUP_REMOVED lines=19> */
[----:B--2---:R-:W-:-:S05]  /*4def0*/  IADD3 R12, P5, R12, UR30, RZ ;  /* 0x0000001e0c0c7c10 */ /* 0x004fca000ffbe0ff */
[----:B------:R0:W-:Y:S04]  /*4df00*/  STL [R1+0x1574], R12 ;  /* 0x0015740c01007387 */ /* 0x0001e80000100800 */
        /* <DEDUP_REMOVED lines=29> */
[----:B0-----:R-:W2:Y:S01]  /*4e0e0*/  LDL.LU R12, [R1+0x1520] ;  /* 0x00152000010c7983 */ /* 0x001ea20000300800 */
[----:B------:R-:W-:-:S02]  /*4e0f0*/  IADD3 R18, P6, R18, UR30, RZ ;  /* 0x0000001e12127c10 */ /* 0x000fc4000ffde0ff */
[----:B------:R-:W-:-:S03]  /*4e100*/  IADD3.X R19, R19, UR55, RZ, P1, !PT ;  /* 0x0000003713137c10 */ /* 0x000fc60008ffe4ff */
[----:B------:R-:W-:Y:S04]  /*4e110*/  STL [R1+0x150c], R18 ;  /* 0x00150c1201007387 */ /* 0x000fe80000100800 */
[----:B--2---:R0:W-:Y:S04]  /*4e120*/  STL [R1+0x2048], R12 ;  /* 0x0020480c01007387 */ /* 0x0041e80000100800 */
[----:B------:R-:W-:Y:S04]  /*4e130*/  STL [R1+0x1530], R19 ;  /* 0x0015301301007387 */ /* 0x000fe80000100800 */
[----:B0-----:R-:W2:Y:S01]  /*4e140*/  LDL.LU R12, [R1+0x14fc] ;  /* 0x0014fc00010c7983 */ /* 0x001ea20000300800 */
[----:B------:R-:W-:-:S05]  /*4e150*/  IADD3 R0, P1, R0, UR30, RZ ;  /* 0x0000001e00007c10 */ /* 0x000fca000ff3e0ff */
[----:B------:R-:W-:Y:S04]  /*4e160*/  STL [R1+0x1504], R0 ;  /* 0x0015040001007387 */ /* 0x000fe80000100800 */
        /* <DEDUP_REMOVED lines=1609> */
[----:B------:R-:W-:-:S02]  /*54600*/  IADD3.X R18, R18, UR54, RZ, P6, !PT ;  /* 0x0000003612127c10 */ /* 0x000fc4000b7fe4ff */
[----:B--2---:R-:W-:Y:S02]  /*54610*/  IADD3.X R12, R12, UR54, RZ, P5, !PT ;  /* 0x000000360c0c7c10 */ /* 0x004fe4000affe4ff */
        /* <DEDUP_REMOVED lines=31> */
[----:B------:R0:W-:Y:S04]  /*54810*/  STL [R1+0x1d98], R0 ;  /* 0x001d980001007387 */ /* 0x0001e80000100800 */
[----:B------:R-:W-:Y:S04]  /*54820*/  STL [R1+0x1d90], R18 ;  /* 0x001d901201007387 */ /* 0x000fe80000100800 */
[----:B0-----:R-:W2:Y:S01]  /*54830*/  LDL.LU R0, [R1+0x1e0c] ;  /* 0x001e0c0001007983 */ /* 0x001ea20000300800 */
[----:B------:R-:W-:-:S05]  /*54840*/  IADD3 R19, P6, R19, UR6, RZ ;  /* 0x0000000613137c10 */ /* 0x000fca000ffde0ff */
[----:B------:R-:W-:Y:S04]  /*54850*/  STL [R1+0x1dfc], R19 ;  /* 0x001dfc1301007387 */ /* 0x000fe80000100800 */
[----:B--2---:R0:W-:Y:S04]  /*54860*/  STL [R1+0x1fc0], R0 ;  /* 0x001fc00001007387 */ /* 0x0041e80000100800 */
[----:B0-----:R-:W2:Y:S04]  /*54870*/  LDL.LU R0, [R1+0x1da0] ;  /* 0x001da00001007983 */ /* 0x001ea80000300800 */
        /* <DEDUP_REMOVED lines=58> */
[----:B------:R-:W-:Y:S02]  /*54c20*/  IADD3.X R17, R17, UR54, RZ, P5, !PT ;  /* 0x0000003611117c10 */ /* 0x000fe4000affe4ff */
[----:B------:R-:W-:Y:S02]  /*54c30*/  IADD3.X R19, R19, UR54, RZ, P1, !PT ;  /* 0x0000003613137c10 */ /* 0x000fe40008ffe4ff */
[----:B------:R-:W-:Y:S02]  /*54c40*/  IADD3.X R18, R18, UR54, RZ, P6, !PT ;  /* 0x0000003612127c10 */ /* 0x000fe4000b7fe4ff */
[----:B--2---:R-:W-:-:S05]  /*54c50*/  IADD3 R0, P2, R0, UR6, RZ ;  /* 0x0000000600007c10 */ /* 0x004fca000ff5e0ff */
[----:B------:R0:W-:Y:S01]  /*54c60*/  STL [R1+0x1e0c], R0 ;  /* 0x001e0c0001007387 */ /* 0x0001e20000100800 */
[----:B------:R-:W-:Y:S02]  /*54c70*/  IADD3.X R8, R8, UR54, RZ, P2, !PT ;  /* 0x0000003608087c10 */ /* 0x000fe400097fe4ff */
[----:B------:R-:W-:Y:S01]  /*54c80*/  IADD3 R9, P2, R9, UR6, RZ ;  /* 0x0000000609097c10 */ /* 0x000fe2000ff5e0ff */
[----:B0-----:R1:W5:Y:S04]  /*54c90*/  LDL.LU R0, [R1+0x1fbc] ;  /* 0x001fbc0001007983 */ /* 0x0013680000300800 */
[----:B------:R1:W-:Y:S04]  /*54ca0*/  STL [R1+0x1da8], R12 ;  /* 0x001da80c01007387 */ /* 0x0003e80000100800 */
        /* <DEDUP_REMOVED lines=16> */
[----:B------:R1:W-:Y:S01]  /*54db0*/  STL [R1+0x1e38], R23 ;  /* 0x001e381701007387 */ /* 0x0003e20000100800 */
[----:B------:R-:W-:-:S03]  /*54dc0*/  IADD3.X R28, R28, UR54, RZ, P2, !PT ;  /* 0x000000361c1c7c10 */ /* 0x000fc600097fe4ff */
        /* <DEDUP_REMOVED lines=10> */
[----:B------:R-:W-:Y:S05]  /*54e70*/  @P0 BRA `(.L_x_1) ;  /* 0xfffffcd000e00947 */ /* 0x000fea000383ffff */
.L_x_0:
[----:B-1----:R-:W3:Y:S01]  /*54e80*/  LDL R15, [R1+0xb8] ;  /* 0x0000b800010f7983 */ /* 0x002ee20000100800 */
[----:B-----5:R-:W-:Y:S01]  /*54e90*/  MOV R0, UR59 ;  /* 0x0000003b00007c02 */ /* 0x020fe20008000f00 */
[----:B------:R-:W0:Y:S01]  /*54ea0*/  LDC R4, c[0x0][0x244] ;  /* 0x00009100ff047b82 */ /* 0x000e220000000800 */
[----:B------:R-:W-:Y:S01]  /*54eb0*/  MOV R3, UR58 ;  /* 0x0000003a00037c02 */ /* 0x000fe20008000f00 */
[----:B--2---:R-:W2:Y:S01]  /*54ec0*/  LDL R6, [R1+0xbc] ;  /* 0x0000bc0001067983 */ /* 0x004ea20000100800 */
[----:B------:R-:W-:Y:S01]  /*54ed0*/  MOV R2, UR5 ;  /* 0x0000000500027c02 */ /* 0x000fe20008000f00 */
[----:B------:R-:W-:Y:S01]  /*54ee0*/  ULDC.64 UR6, c[0x0][0x228] ;  /* 0x00008a0000067ab9 */ /* 0x000fe20000000a00 */
[----:B------:R-:W-:Y:S01]  /*54ef0*/  ULDC.64 UR8, c[0x0][0x228] ;  /* 0x00008a0000087ab9 */ /* 0x000fe20000000a00 */
[----:B------:R-:W-:Y:S01]  /*54f00*/  STL [R1+0x2410], R29 ;  /* 0x0024101d01007387 */ /* 0x000fe20000100800 */
[----:B------:R-:W-:Y:S01]  /*54f10*/  ULDC.64 UR10, c[0x0][0x228] ;  /* 0x00008a00000a7ab9 */ /* 0x000fe20000000a00 */
[----:B------:R-:W-:Y:S01]  /*54f20*/  ULDC.64 UR14, c[0x0][0x228] ;  /* 0x00008a00000e7ab9 */ /* 0x000fe20000000a00 */
[----:B------:R-:W-:Y:S01]  /*54f30*/  ULDC.64 UR12, c[0x0][0x220] ;  /* 0x00008800000c7ab9 */ /* 0x000fe20000000a00 */
[----:B------:R-:W-:Y:S01]  /*54f40*/  STL [R1+0x240c], R28 ;  /* 0x00240c1c01007387 */ /* 0x000fe20000100800 */
[----:B------:R-:W-:Y:S01]  /*54f50*/  ULDC.64 UR36, c[0x0][0x228] ;  /* 0x00008a0000247ab9 */ /* 0x000fe20000000a00 */
[----:B------:R-:W-:Y:S01]  /*54f60*/  ULDC.64 UR28, c[0x0][0x228] ;  /* 0x00008a00001c7ab9 */ /* 0x000fe20000000a00 */
[----:B------:R-:W-:Y:S01]  /*54f70*/  ULDC.64 UR22, c[0x0][0x228] ;  /* 0x00008a0000167ab9 */ /* 0x000fe20000000a00 */
[----:B------:R1:W-:Y:S01]  /*54f80*/  STL [R1+0x1fd8], R5 ;  /* 0x001fd80501007387 */ /* 0x0003e20000100800 */
[----:B------:R-:W-:Y:S01]  /*54f90*/  ULDC.64 UR34, c[0x0][0x228] ;  /* 0x00008a0000227ab9 */ /* 0x000fe20000000a00 */
[----:B------:R-:W-:Y:S01]  /*54fa0*/  ULDC.64 UR16, c[0x0][0x228] ;  /* 0x00008a0000107ab9 */ /* 0x000fe20000000a00 */
[----:B------:R-:W-:Y:S01]  /*54fb0*/  ULDC.64 UR26, c[0x0][0x228] ;  /* 0x00008a00001a7ab9 */ /* 0x000fe20000000a00 */
[----:B------:R-:W-:Y:S01]  /*54fc0*/  ULDC.64 UR32, c[0x0][0x228] ;  /* 0x00008a0000207ab9 */ /* 0x000fe20000000a00 */
[----:B------:R-:W-:Y:S01]  /*54fd0*/  ULDC.64 UR20, c[0x0][0x228] ;  /* 0x00008a0000147ab9 */ /* 0x000fe20000000a00 */
[----:B------:R-:W-:Y:S01]  /*54fe0*/  ULDC.64 UR24, c[0x0][0x228] ;  /* 0x00008a0000187ab9 */ /* 0x000fe20000000a00 */
[----:B------:R-:W-:Y:S01]  /*54ff0*/  ULDC.64 UR30, c[0x0][0x228] ;  /* 0x00008a00001e7ab9 */ /* 0x000fe20000000a00 */
[----:B-1----:R-:W4:Y:S04]  /*55000*/  LDL.LU R5, [R1+0x11d0] ;  /* 0x0011d00001057983 */ /* 0x002f280000300800 */
[----:B------:R1:W-:Y:S04]  /*55010*/  STL [R1+0x132c], R0 ;  /* 0x00132c0001007387 */ /* 0x0003e80000100800 */
[----:B------:R-:W-:Y:S04]  /*55020*/  STL [R1+0x1330], R3 ;  /* 0x0013300301007387 */ /* 0x000fe80000100800 */
[----:B------:R-:W4:Y:S04]  /*55030*/  LDL R28, [R1+0xc0] ;  /* 0x0000c000011c7983 */ /* 0x000f280000100800 */
[----:B------:R3:W-:Y:S01]  /*55040*/  STL [R1+0x1334], R2 ;  /* 0x0013340201007387 */ /* 0x0007e20000100800 */
[----:B-1----:R-:W-:Y:S01]  /*55050*/  MOV R0, UR4 ;  /* 0x0000000400007c02 */ /* 0x002fe20008000f00 */
[----:B------:R-:W-:-:S04]  /*55060*/  UMOV UR4, UR7 ;  /* 0x0000000700047c82 */ /* 0x000fc80008000000 */
[----:B------:R1:W-:Y:S01]  /*55070*/  STL [R1+0x1350], R0 ;  /* 0x0013500001007387 */ /* 0x0003e20000100800 */
[----:B------:R-:W-:Y:S01]  /*55080*/  UMOV UR60, UR6 ;  /* 0x00000006003c7c82 */ /* 0x000fe20008000000 */
[----:B------:R-:W-:Y:S01]  /*55090*/  ULDC UR6, c[0x0][0x244] ;  /* 0x0000910000067ab9 */ /* 0x000fe20000000800 */
[----:B------:R-:W-:Y:S01]  /*550a0*/  BAR.SYNC.DEFER_BLOCKING 0x0 ;  /* 0x0000000000007b1d */ /* 0x000fe20000010000 */
[C---:B---3--:R-:W-:Y:S02]  /*550b0*/  VIADD R2, R15.reuse, 0x140 ;  /* 0x000001400f027836 */ /* 0x048fe40000000000 */
[----:B-1----:R-:W-:-:S03]  /*550c0*/  VIADD R0, R15, 0x13f ;  /* 0x0000013f0f007836 */ /* 0x002fc60000000000 */
[----:B------:R-:W-:Y:S02]  /*550d0*/  ISETP.GE.AND P5, PT, R2, UR4, PT ;  /* 0x0000000402007c0c */ /* 0x000fe4000bfa6270 */
[----:B------:R-:W-:Y:S01]  /*550e0*/  ISETP.GE.AND P3, PT, R0, UR9, PT ;  /* 0x0000000900007c0c */ /* 0x000fe2000bf66270 */
[----:B------:R-:W-:Y:S01]  /*550f0*/  VIADD R0, R15, 0x13d ;  /* 0x0000013d0f007836 */ /* 0x000fe20000000000 */
[----:B------:R-:W-:Y:S01]  /*55100*/  ULDC.64 UR4, c[0x0][0x228] ;  /* 0x00008a0000047ab9 */ /* 0x000fe20000000a00 */
[----:B--2---:R-:W-:Y:S01]  /*55110*/  IMAD R3, R6, UR6, RZ ;  /* 0x0000000606037c24 */ /* 0x004fe2000f8e02ff */
[----:B------:R-:W-:Y:S02]  /*55120*/  ULDC.64 UR6, c[0x0][0x220] ;  /* 0x0000880000067ab9 */ /* 0x000fe40000000a00 */
[----:B------:R-:W-:Y:S02]  /*55130*/  ISETP.GE.AND P0, PT, R0, UR15, PT ;  /* 0x0000000f00007c0c */ /* 0x000fe4000bf06270 */
[----:B------:R-:W-:Y:S01]  /*55140*/  IADD3 R0, P4, R3, UR6, RZ ;  /* 0x0000000603007c10 */ /* 0x000fe2000ff9e0ff */
[----:B0-----:R-:W-:-:S02]  /*55150*/  IMAD R4, R4, 0x40, R3 ;  /* 0x0000004004047824 */ /* 0x001fc400078e0203 */
[----:B------:R-:W-:Y:S01]  /*55160*/  VIADD R2, R15, 0x13e ;  /* 0x0000013e0f027836 */ /* 0x000fe20000000000 */
[----:B------:R-:W-:Y:S02]  /*55170*/  LEA.HI.X.SX32 R3, R3, UR7, 0x1, P4 ;  /* 0x0000000703037c11 */ /* 0x000fe4000a0f0eff */
[----:B----4-:R-:W-:Y:S02]  /*55180*/  LOP3.LUT R5, R5, 0xfffffdff, RZ, 0xc0, !PT ;  /* 0xfffffdff05057812 */ /* 0x010fe400078ec0ff */
[----:B------:R-:W-:Y:S01]  /*55190*/  ISETP.LT.AND P6, PT, R28, UR8, !P5 ;  /* 0x000000081c007c0c */ /* 0x000fe2000efc1270 */
[C---:B------:R-:W-:Y:S01]  /*551a0*/  VIADD R7, R15.reuse, 0x12a ;  /* 0x0000012a0f077836 */ /* 0x040fe20000000000 */
[----:B------:R-:W-:Y:S01]  /*551b0*/  ISETP.LT.AND P5, PT, R6, UR10, !P5 ;  /* 0x0000000a06007c0c */ /* 0x000fe2000efa1270 */
[C---:B------:R-:W-:Y:S01]  /*551c0*/  VIADD R12, R15.reuse, 0x118 ;  /* 0x000001180f0c7836 */ /* 0x040fe20000000000 */
[----:B------:R-:W-:Y:S01]  /*551d0*/  ISETP.LT.AND P4, PT, R28, UR14, !P3 ;  /* 0x0000000e1c007c0c */ /* 0x000fe2000df81270 */
[C---:B------:R-:W-:Y:S01]  /*551e0*/  VIADD R27, R15.reuse, 0x108 ;  /* 0x000001080f1b7836 */ /* 0x040fe20000000000 */
[----:B------:R-:W-:Y:S01]  /*551f0*/  ISETP.GE.AND P1, PT, R2, UR11, PT ;  /* 0x0000000b02007c0c */ /* 0x000fe2000bf26270 */
[----:B------:R-:W-:-:S02]  /*55200*/  VIADD R26, R15, 0x106 ;  /* 0x000001060f1a7836 */ /* 0x000fc40000000000 */
[C---:B------:R-:W-:Y:S02]  /*55210*/  VIADD R25, R15.reuse, 0x104 ;  /* 0x000001040f197836 */ /* 0x040fe40000000000 */
[C---:B------:R-:W-:Y:S02]  /*55220*/  VIADD R24, R15.reuse, 0x102 ;  /* 0x000001020f187836 */ /* 0x040fe40000000000 */
[----:B------:R-:W-:Y:S01]  /*55230*/  VIADD R23, R15, 0x100 ;  /* 0x000001000f177836 */ /* 0x000fe20000000000 */
[----:B------:R-:W-:Y:S01]  /*55240*/  @P6 LOP3.LUT R5, R5, 0x200, RZ, 0xfc, !PT ;  /* 0x0000020005056812 */ /* 0x000fe200078efcff */
[C---:B------:R-:W-:Y:S01]  /*55250*/  VIADD R14, R15.reuse, 0x124 ;  /* 0x000001240f0e7836 */ /* 0x040fe20000000000 */
[----:B------:R-:W-:Y:S01]  /*55260*/  IADD3 R2, P2, R4, UR12, RZ ;  /* 0x0000000c04027c10 */ /* 0x000fe2000ff5e0ff */
[----:B------:R-:W-:Y:S01]  /*55270*/  VIADD R13, R15, 0x10c ;  /* 0x0000010c0f0d7836 */ /* 0x000fe20000000000 */
[----:B------:R-:W-:Y:S01]  /*55280*/  LOP3.LUT R5, R5, 0xfffffeff, RZ, 0xc0, !PT ;  /* 0xfffffeff05057812 */ /* 0x000fe200078ec0ff */
[----:B------:R-:W-:-:S02]  /*55290*/  VIADD R29, R15, 0x13a ;  /* 0x0000013a0f1d7836 */ /* 0x000fc40000000000 */
[----:B------:R-:W-:Y:S01]  /*552a0*/  VIADD R11, R15, 0x134 ;  /* 0x000001340f0b7836 */ /* 0x000fe20000000000 */
[----:B------:R-:W-:Y:S01]  /*552b0*/  @P5 LOP3.LUT R5, R5, 0x100, RZ, 0xfc, !PT ;  /* 0x0000010005055812 */ /* 0x000fe200078efcff */
[----:B------:R-:W-:Y:S01]  /*552c0*/  VIADD R6, R15, 0x132 ;  /* 0x000001320f067836 */ /* 0x000fe20000000000 */
[----:B------:R-:W-:Y:S01]  /*552d0*/  LEA.HI.X.SX32 R4, R4, UR13, 0x1, P2 ;  /* 0x0000000d04047c11 */ /* 0x000fe200090f0eff */
[----:B------:R0:W-:Y:S01]  /*552e0*/  STL [R1+0x1fbc], R2 ;  /* 0x001fbc0201007387 */ /* 0x0001e20000100800 */
[----:B------:R-:W-:Y:S01]  /*552f0*/  LOP3.LUT R5, R5, 0xffffff7f, RZ, 0xc0, !PT ;  /* 0xffffff7f05057812 */ /* 0x000fe200078ec0ff */
[C---:B------:R-:W-:Y:S02]  /*55300*/  VIADD R10, R15.reuse, 0x130 ;  /* 0x000001300f0a7836 */ /* 0x040fe40000000000 */
[----:B------:R-:W-:Y:S01]  /*55310*/  VIADD R9, R15, 0x12c ;  /* 0x0000012c0f097836 */ /* 0x000fe20000000000 */
[----:B------:R-:W-:Y:S01]  /*55320*/  @P4 LOP3.LUT R5, R5, 0x80, RZ, 0xfc, !PT ;  /* 0x0000008005054812 */ /* 0x000fe200078efcff */
[----:B------:R-:W-:Y:S01]  /*55330*/  STL [R1+0x2460], R28 ;  /* 0x0024601c01007387 */ /* 0x000fe20000100800 */
[C---:B------:R-:W-:Y:S01]  /*55340*/  VIADD R8, R15.reuse, 0x11c ;  /* 0x0000011c0f087836 */ /* 0x040fe20000000000 */
[----:B------:R-:W-:Y:S01]  /*55350*/  UMOV UR19, UR4 ;  /* 0x0000000400137c82 */ /* 0x000fe20008000000 */
[----:B------:R-:W-:Y:S01]  /*55360*/  UMOV UR41, UR5 ;  /* 0x0000000500297c82 */ /* 0x000fe20008000000 */
[----:B------:R1:W-:Y:S01]  /*55370*/  STL [R1+0x1fc0], R4 ;  /* 0x001fc00401007387 */ /* 0x0003e20000100800 */
[C---:B0-----:R-:W-:Y:S01]  /*55380*/  VIADD R2, R15.reuse, 0x136 ;  /* 0x000001360f027836 */ /* 0x041fe20000000000 */
[----:B------:R-:W-:Y:S01]  /*55390*/  ULDC.64 UR4, c[0x0][0x228] ;  /* 0x00008a0000047ab9 */ /* 0x000fe20000000a00 */
[----:B------:R-:W-:Y:S01]  /*553a0*/  ULDC UR6, c[0x0][0x248] ;  /* 0x0000920000067ab9 */ /* 0x000fe20000000800 */
[----:B------:R-:W-:Y:S01]  /*553b0*/  ULDC UR12, c[0x0][0x248] ;  /* 0x00009200000c7ab9 */ /* 0x000fe20000000800 */
[----:B------:R-:W-:Y:S01]  /*553c0*/  ULDC UR13, c[0x0][0x248] ;  /* 0x00009200000d7ab9 */ /* 0x000fe20000000800 */
[----:B------:R-:W-:Y:S01]  /*553d0*/  ULDC.64 UR8, c[0x0][0x228] ;  /* 0x00008a0000087ab9 */ /* 0x000fe20000000a00 */
[----:B------:R-:W-:Y:S01]  /*553e0*/  ULDC.64 UR10, c[0x0][0x228] ;  /* 0x00008a00000a7ab9 */ /* 0x000fe20000000a00 */
[----:B------:R-:W-:Y:S01]  /*553f0*/  ULDC.64 UR14, c[0x0][0x228] ;  /* 0x00008a00000e7ab9 */ /* 0x000fe20000000a00 */
[----:B-1----:R-:W2:Y:S04]  /*55400*/  LDL R4, [R1+0xbc] ;  /* 0x0000bc0001047983 */ /* 0x002ea80000100800 */
[----:B------:R0:W-:Y:S02]  /*55410*/  STL [R1+0x11d0], R5 ;  /* 0x0011d00501007387 */ /* 0x0001e40000100800 */
[----:B0-----:R-:W-:-:S05]  /*55420*/  VIADD R5, R15, 0x138 ;  /* 0x000001380f057836 */ /* 0x001fca0000000000 */
[----:B------:R0:W-:Y:S04]  /*55430*/  STL [R1+0x74], R5 ;  /* 0x0000740501007387 */ /* 0x0001e80000100800 */
[----:B------:R1:W-:Y:S01]  /*55440*/  STL [R1+0x70], R2 ;  /* 0x0000700201007387 */ /* 0x0003e20000100800 */
[C---:B0-----:R-:W-:Y:S02]  /*55450*/  VIADD R5, R15.reuse, 0x128 ;  /* 0x000001280f057836 */ /* 0x041fe40000000000 */
[----:B-1----:R-:W-:-:S05]  /*55460*/  VIADD R2, R15, 0x12e ;  /* 0x0000012e0f027836 */ /* 0x002fca0000000000 */
[----:B------:R0:W-:Y:S04]  /*55470*/  STL [R1+0x60], R2 ;  /* 0x0000600201007387 */ /* 0x0001e80000100800 */
[----:B------:R-:W-:Y:S04]  /*55480*/  STL [R1+0x58], R7 ;  /* 0x0000580701007387 */ /* 0x000fe80000100800 */
[----:B------:R1:W-:Y:S01]  /*55490*/  STL [R1+0x54], R5 ;  /* 0x0000540501007387 */ /* 0x0003e20000100800 */
[C---:B0-----:R-:W-:Y:S02]  /*554a0*/  VIADD R2, R15.reuse, 0x126 ;  /* 0x000001260f027836 */ /* 0x041fe40000000000 */
[----:B-1----:R-:W-:-:S03]  /*554b0*/  VIADD R5, R15, 0x120 ;  /* 0x000001200f057836 */ /* 0x002fc60000000000 */
[----:B------:R0:W-:Y:S04]  /*554c0*/  STL [R1+0x50], R2 ;  /* 0x0000500201007387 */ /* 0x0001e80000100800 */
[----:B------:R1:W-:Y:S01]  /*554d0*/  STL [R1+0x3c], R5 ;  /* 0x00003c0501007387 */ /* 0x0003e20000100800 */
[C---:B0-----:R-:W-:Y:S02]  /*554e0*/  VIADD R2, R15.reuse, 0x11e ;  /* 0x0000011e0f027836 */ /* 0x041fe40000000000 */
[----:B-1----:R-:W-:-:S03]  /*554f0*/  VIADD R5, R15, 0x11a ;  /* 0x0000011a0f057836 */ /* 0x002fc60000000000 */
[----:B------:R0:W-:Y:S04]  /*55500*/  STL [R1+0x38], R2 ;  /* 0x0000380201007387 */ /* 0x0001e80000100800 */
[----:B------:R1:W-:Y:S01]  /*55510*/  STL [R1+0x30], R5 ;  /* 0x0000300501007387 */ /* 0x0003e20000100800 */
[C---:B0-----:R-:W-:Y:S02]  /*55520*/  VIADD R2, R15.reuse, 0x116 ;  /* 0x000001160f027836 */ /* 0x041fe40000000000 */
[C---:B-1----:R-:W-:Y:S01]  /*55530*/  VIADD R5, R15.reuse, 0x114 ;  /* 0x000001140f057836 */ /* 0x042fe20000000000 */
[----:B------:R-:W-:Y:S04]  /*55540*/  STL [R1+0x1c], R12 ;  /* 0x00001c0c01007387 */ /* 0x000fe80000100800 */
[----:B------:R-:W-:Y:S04]  /*55550*/  STL [R1+0x2440], R5 ;  /* 0x0024400501007387 */ /* 0x000fe80000100800 */
[----:B------:R0:W-:Y:S02]  /*55560*/  STL [R1+0x18], R2 ;  /* 0x0000180201007387 */ /* 0x0001e40000100800 */
[----:B0-----:R-:W-:-:S02]  /*55570*/  VIADD R2, R15, 0x110 ;  /* 0x000001100f027836 */ /* 0x001fc40000000000 */
[----:B------:R-:W-:-:S03]  /*55580*/  VIADD R5, R15, 0x10e ;  /* 0x0000010e0f057836 */ /* 0x000fc60000000000 */
[----:B------:R0:W-:Y:S04]  /*55590*/  STL [R1+0xc], R2 ;  /* 0x00000c0201007387 */ /* 0x0001e80000100800 */
[----:B------:R-:W-:Y:S01]  /*555a0*/  STL [R1+0x8], R5 ;  /* 0x0000080501007387 */ /* 0x000fe20000100800 */
[----:B0-----:R-:W-:-:S05]  /*555b0*/  VIADD R2, R15, 0x10a ;  /* 0x0000010a0f027836 */ /* 0x001fca0000000000 */
[----:B------:R-:W-:Y:S04]  /*555c0*/  STL [R1+0x2424], R2 ;  /* 0x0024240201007387 */ /* 0x000fe80000100800 */
[----:B------:R-:W-:Y:S04]  /*555d0*/  STL [R1+0x2420], R27 ;  /* 0x0024201b01007387 */ /* 0x000fe80000100800 */
[----:B------:R-:W-:Y:S04]  /*555e0*/  STL [R1+0x2428], R26 ;  /* 0x0024281a01007387 */ /* 0x000fe80000100800 */
[----:B------:R-:W-:Y:S04]  /*555f0*/  STL [R1+0x241c], R25 ;  /* 0x00241c1901007387 */ /* 0x000fe80000100800 */
[----:B------:R-:W-:Y:S04]  /*55600*/  STL [R1+0x242c], R24 ;  /* 0x00242c1801007387 */ /* 0x000fe80000100800 */
[----:B------:R0:W-:Y:S04]  /*55610*/  STL [R1+0x2414], R23 ;  /* 0x0024141701007387 */ /* 0x0001e80000100800 */
[----:B0-----:R-:W3:Y:S01]  /*55620*/  LDL R23, [R1+0xb8] ;  /* 0x0000b80001177983 */ /* 0x001ee20000100800 */
[----:B------:R-:W-:-:S02]  /*55630*/  VIADD R12, R15, 0x112 ;  /* 0x000001120f0c7836 */ /* 0x000fc40000000000 */
[C---:B------:R-:W-:Y:S02]  /*55640*/  VIADD R28, R15.reuse, 0x13c ;  /* 0x0000013c0f1c7836 */ /* 0x040fe40000000000 */
[----:B------:R-:W-:Y:S02]  /*55650*/  VIADD R7, R15, 0x122 ;  /* 0x000001220f077836 */ /* 0x000fe40000000000 */
[----:B------:R-:W-:Y:S02]  /*55660*/  IMAD.MOV.U32 R5, RZ, RZ, R14 ;  /* 0x000000ffff057224 */ /* 0x000fe400078e000e */
[----:B------:R-:W-:Y:S02]  /*55670*/  IMAD.MOV.U32 R2, RZ, RZ, R13 ;  /* 0x000000ffff027224 */ /* 0x000fe400078e000d */
[----:B------:R-:W-:Y:S01]  /*55680*/  IMAD.MOV.U32 R27, RZ, RZ, R12 ;  /* 0x000000ffff1b7224 */ /* 0x000fe200078e000c */
[----:B------:R-:W-:Y:S01]  /*55690*/  UMOV UR61, UR5 ;  /* 0x00000005003d7c82 */ /* 0x000fe20008000000 */
[----:B------:R-:W-:-:S02]  /*556a0*/  IMAD.MOV.U32 R25, RZ, RZ, R10 ;  /* 0x000000ffff197224 */ /* 0x000fc400078e000a */
[C---:B---3--:R-:W-:Y:S02]  /*556b0*/  VIADD R22, R23.reuse, 0xfe ;  /* 0x000000fe17167836 */ /* 0x048fe40000000000 */
[C---:B------:R-:W-:Y:S02]  /*556c0*/  VIADD R21, R23.reuse, 0xfc ;  /* 0x000000fc17157836 */ /* 0x040fe40000000000 */
[C---:B------:R-:W-:Y:S01]  /*556d0*/  VIADD R20, R23.reuse, 0xfa ;  /* 0x000000fa17147836 */ /* 0x040fe20000000000 */
[----:B------:R0:W-:Y:S01]  /*556e0*/  STL [R1+0x2418], R22 ;  /* 0x0024181601007387 */ /* 0x0001e20000100800 */
[C---:B------:R-:W-:Y:S02]  /*556f0*/  VIADD R19, R23.reuse, 0xf8 ;  /* 0x000000f817137836 */ /* 0x040fe40000000000 */
[C---:B------:R-:W-:Y:S02]  /*55700*/  VIADD R18, R23.reuse, 0xf6 ;  /* 0x000000f617127836 */ /* 0x040fe40000000000 */
[----:B------:R-:W-:-:S02]  /*55710*/  VIADD R17, R23, 0xf4 ;  /* 0x000000f417117836 */ /* 0x000fc40000000000 */
[C---:B------:R-:W-:Y:S01]  /*55720*/  VIADD R16, R23.reuse, 0xf2 ;  /* 0x000000f217107836 */ /* 0x040fe20000000000 */
[----:B0-----:R-:W3:Y:S01]  /*55730*/  LDL.LU R22, [R1+0x11d0] ;  /* 0x0011d00001167983 */ /* 0x001ee20000300800 */
[----:B------:R-:W-:-:S03]  /*55740*/  VIADD R15, R23, 0xf0 ;  /* 0x000000f0170f7836 */ /* 0x000fc60000000000 */
[----:B------:R-:W-:Y:S01]  /*55750*/  STL [R1+0x2430], R21 ;  /* 0x0024301501007387 */ /* 0x000fe20000100800 */
[----:B------:R-:W-:-:S03]  /*55760*/  VIADD R14, R23, 0xee ;  /* 0x000000ee170e7836 */ /* 0x000fc60000000000 */
[----:B------:R-:W-:Y:S01]  /*55770*/  STL [R1+0x2434], R20 ;  /* 0x0024341401007387 */ /* 0x000fe20000100800 */
[C---:B------:R-:W-:Y:S02]  /*55780*/  VIADD R13, R23.reuse, 0xec ;  /* 0x000000ec170d7836 */ /* 0x040fe40000000000 */
[----:B------:R-:W-:Y:S01]  /*55790*/  VIADD R12, R23, 0xea ;  /* 0x000000ea170c7836 */ /* 0x000fe20000000000 */
[----:B------:R-:W-:Y:S04]  /*557a0*/  STL [R1+0x2438], R19 ;  /* 0x0024381301007387 */ /* 0x000fe80000100800 */
[----:B------:R-:W-:Y:S04]  /*557b0*/  STL [R1+0x243c], R18 ;  /* 0x00243c1201007387 */ /* 0x000fe80000100800 */
[----:B------:R-:W-:Y:S04]  /*557c0*/  STL [R1+0x2444], R17 ;  /* 0x0024441101007387 */ /* 0x000fe80000100800 */
[----:B------:R-:W-:Y:S04]  /*557d0*/  STL [R1+0x2448], R16 ;  /* 0x0024481001007387 */ /* 0x000fe80000100800 */
[----:B------:R-:W-:Y:S04]  /*557e0*/  STL [R1+0x244c], R15 ;  /* 0x00244c0f01007387 */ /* 0x000fe80000100800 */
[----:B------:R-:W-:Y:S04]  /*557f0*/  STL [R1+0x2450], R14 ;  /* 0x0024500e01007387 */ /* 0x000fe80000100800 */
[----:B------:R0:W-:Y:S02]  /*55800*/  STL.64 [R1+0x2458], R12 ;  /* 0x0024580c01007387 */ /* 0x0001e40000100a00 */
[----:B0-----:R-:W-:-:S05]  /*55810*/  MOV R12, UR61 ;  /* 0x0000003d000c7c02 */ /* 0x001fca0008000f00 */
[----:B------:R0:W-:Y:S01]  /*55820*/  STL [R1+0x84], R12 ;  /* 0x0000840c01007387 */ /* 0x0001e20000100800 */
[----:B------:R-:W-:Y:S02]  /*55830*/  IMAD.MOV.U32 R15, RZ, RZ, R25 ;  /* 0x000000ffff0f7224 */ /* 0x000fe400078e0019 */
[----:B------:R-:W-:Y:S02]  /*55840*/  IMAD.MOV.U32 R25, RZ, RZ, R29 ;  /* 0x000000ffff197224 */ /* 0x000fe400078e001d */
[----:B0-----:R-:W-:Y:S01]  /*55850*/  IMAD R12, R23, UR6, RZ ;  /* 0x00000006170c7c24 */ /* 0x001fe2000f8e02ff */
[----:B--2---:R-:W-:Y:S01]  /*55860*/  ISETP.LT.AND P3, PT, R4, UR36, !P3 ;  /* 0x0000002404007c0c */ /* 0x004fe2000df61270 */
[----:B------:R-:W-:Y:S01]  /*55870*/  UMOV UR18, UR4 ;  /* 0x0000000400127c82 */ /* 0x000fe20008000000 */
[----:B------:R-:W-:Y:S01]  /*55880*/  IMAD.MOV.U32 R19, RZ, RZ, R6 ;  /* 0x000000ffff137224 */ /* 0x000fe200078e0006 */
[----:B------:R-:W-:Y:S01]  /*55890*/  UMOV UR43, UR9 ;  /* 0x00000009002b7c82 */ /* 0x000fe20008000000 */
[----:B------:R-:W-:Y:S01]  /*558a0*/  SHF.R.S32.HI R14, RZ, 0x1f, R12 ;  /* 0x0000001fff0e7819 */ /* 0x000fe2000001140c */
[----:B------:R0:W-:Y:S01]  /*558b0*/  STL [R1+0x12e0], R12 ;  /* 0x0012e00c01007387 */ /* 0x0001e20000100800 */
[C---:B------:R-:W-:Y:S01]  /*558c0*/  VIADD R29, R12.reuse, UR12 ;  /* 0x0000000c0c1d7c36 */ /* 0x040fe20008000000 */
[----:B------:R-:W-:Y:S01]  /*558d0*/  UMOV UR57, UR14 ;  /* 0x0000000e00397c82 */ /* 0x000fe20008000000 */
[----:B------:R-:W-:Y:S01]  /*558e0*/  IMAD.MOV.U32 R26, RZ, RZ, R11 ;  /* 0x000000ffff1a7224 */ /* 0x000fe200078e000b */
[----:B------:R-:W-:Y:S01]  /*558f0*/  UMOV UR45, UR15 ;  /* 0x0000000f002d7c82 */ /* 0x000fe20008000000 */
[----:B------:R-:W-:Y:S01]  /*55900*/  IMAD.MOV.U32 R13, RZ, RZ, R14 ;  /* 0x000000ffff0d7224 */ /* 0x000fe200078e000e */
[----:B------:R1:W-:Y:S01]  /*55910*/  STL [R1+0x13e4], R14 ;  /* 0x0013e40e01007387 */ /* 0x0003e20000100800 */
[----:B------:R-:W-:Y:S01]  /*55920*/  ULDC.64 UR6, c[0x0][0x228] ;  /* 0x00008a0000067ab9 */ /* 0x000fe20000000a00 */
[----:B0-----:R-:W-:-:S02]  /*55930*/  IADD3 R12, P2, R12, R0, RZ ;  /* 0x000000000c0c7210 */ /* 0x001fc40007f5e0ff */
[----:B------:R-:W-:Y:S01]  /*55940*/  STL [R1+0x12a4], R29 ;  /* 0x0012a41d01007387 */ /* 0x000fe20000100800 */
[----:B------:R-:W-:Y:S01]  /*55950*/  IMAD.MOV.U32 R16, RZ, RZ, R19 ;  /* 0x000000ffff107224 */ /* 0x000fe200078e0013 */
[----:B---3--:R-:W-:Y:S01]  /*55960*/  LOP3.LUT R22, R22, 0xffffffbf, RZ, 0xc0, !PT ;  /* 0xffffffbf16167812 */ /* 0x008fe200078ec0ff */
[----:B------:R-:W-:Y:S01]  /*55970*/  IMAD.X R13, R13, 0x1, R3, P2 ;  /* 0x000000010d0d7824 */ /* 0x000fe200010e0603 */
[----:B------:R-:W-:Y:S01]  /*55980*/  UMOV UR4, UR8 ;  /* 0x0000000800047c82 */ /* 0x000fe20008000000 */
[----:B-1----:R-:W-:Y:S01]  /*55990*/  IMAD.MOV.U32 R14, RZ, RZ, R15 ;  /* 0x000000ffff0e7224 */ /* 0x002fe200078e000f */
[----:B------:R-:W-:Y:S01]  /*559a0*/  SHF.R.S32.HI R15, RZ, 0x1f, R29 ;  /* 0x0000001fff0f7819 */ /* 0x000fe2000001141d */
[----:B------:R-:W-:Y:S01]  /*559b0*/  ULDC.64 UR8, c[0x0][0x228] ;  /* 0x00008a0000087ab9 */ /* 0x000fe20000000a00 */
[----:B------:R0:W-:Y:S01]  /*559c0*/  STL.64 [R1+0x1280], R12 ;  /* 0x0012800c01007387 */ /* 0x0001e20000100a00 */
[----:B------:R-:W-:Y:S01]  /*559d0*/  IMAD.MOV.U32 R18, RZ, RZ, R26 ;  /* 0x000000ffff127224 */ /* 0x000fe200078e001a */
[----:B------:R-:W-:-:S02]  /*559e0*/  ULDC.64 UR14, c[0x0][0x228] ;  /* 0x00008a00000e7ab9 */ /* 0x000fc40000000a00 */
[----:B------:R1:W-:Y:S01]  /*559f0*/  STL [R1+0x1338], R15 ;  /* 0x0013380f01007387 */ /* 0x0003e20000100800 */
[CC--:B0-----:R-:W-:Y:S01]  /*55a00*/  IADD3 R12, P2, R29.reuse, R0.reuse, RZ ;  /* 0x000000001d0c7210 */ /* 0x0c1fe20007f5e0ff */
[----:B------:R-:W-:Y:S01]  /*55a10*/  VIADD R29, R29, UR13 ;  /* 0x0000000d1d1d7c36 */ /* 0x000fe20008000000 */
[----:B------:R-:W-:Y:S01]  /*55a20*/  @P3 LOP3.LUT R22, R22, 0x40, RZ, 0xfc, !PT ;  /* 0x0000004016163812 */ /* 0x000fe200078efcff */
[----:B------:R-:W-:Y:S01]  /*55a30*/  UMOV UR48, UR8 ;  /* 0x0000000800307c82 */ /* 0x000fe20008000000 */
[----:B------:R-:W-:Y:S01]  /*55a40*/  UMOV UR38, UR9 ;  /* 0x0000000900267c82 */ /* 0x000fe20008000000 */
[----:B------:R-:W-:Y:S01]  /*55a50*/  IMAD.X R13, R15, 0x1, R3, P2 ;  /* 0x000000010f0d7824 */ /* 0x000fe200010e0603 */
[----:B------:R-:W-:Y:S01]  /*55a60*/  STL [R1+0x1258], R29 ;  /* 0x0012581d01007387 */ /* 0x000fe20000100800 */
[----:B-1----:R-:W-:Y:S01]  /*55a70*/  IMAD.MOV.U32 R15, RZ, RZ, R28 ;  /* 0x000000ffff0f7224 */ /* 0x002fe200078e001c */
[----:B------:R-:W-:Y:S01]  /*55a80*/  SHF.R.S32.HI R28, RZ, 0x1f, R29 ;  /* 0x0000001fff1c7819 */ /* 0x000fe2000001141d */
[----:B------:R-:W-:Y:S01]  /*55a90*/  ULDC.64 UR8, c[0x0][0x228] ;  /* 0x00008a0000087ab9 */ /* 0x000fe20000000a00 */
[----:B------:R0:W-:Y:S01]  /*55aa0*/  STL.64 [R1+0x1288], R12 ;  /* 0x0012880c01007387 */ /* 0x0001e20000100a00 */
[----:B------:R-:W-:Y:S01]  /*55ab0*/  UMOV UR58, UR14 ;  /* 0x0000000e003a7c82 */ /* 0x000fe20008000000 */
[----:B------:R-:W-:Y:S01]  /*55ac0*/  UMOV UR39, UR15 ;  /* 0x0000000f00277c82 */ /* 0x000fe20008000000 */
[----:B------:R-:W-:Y:S01]  /*55ad0*/  LOP3.LUT R22, R22, 0xffffffdf, RZ, 0xc0, !PT ;  /* 0xffffffdf16167812 */ /* 0x000fe200078ec0ff */
[----:B------:R-:W-:Y:S01]  /*55ae0*/  STL [R1+0x1fc4], R0 ;  /* 0x001fc40001007387 */ /* 0x000fe20000100800 */
[----:B------:R-:W-:Y:S01]  /*55af0*/  UMOV UR59, UR8 ;  /* 0x00000008003b7c82 */ /* 0x000fe20008000000 */
[----:B------:R-:W-:Y:S01]  /*55b00*/  UMOV UR42, UR9 ;  /* 0x00000009002a7c82 */ /* 0x000fe20008000000 */
[----:B------:R-:W-:Y:S01]  /*55b10*/  ULDC.64 UR8, c[0x0][0x228] ;  /* 0x00008a0000087ab9 */ /* 0x000fe20000000a00 */
[----:B------:R-:W-:Y:S01]  /*55b20*/  MOV R17, UR43 ;  /* 0x0000002b00117c02 */ /* 0x000fe20008000f00 */
[----:B------:R-:W-:Y:S01]  /*55b30*/  IMAD.MOV.U32 R20, RZ, RZ, R9 ;  /* 0x000000ffff147224 */ /* 0x000fe200078e0009 */
[----:B------:R-:W-:Y:S01]  /*55b40*/  ULDC.64 UR12, c[0x0][0x228] ;  /* 0x00008a00000c7ab9 */ /* 0x000fe20000000a00 */
[----:B0-----:R-:W-:Y:S01]  /*55b50*/  IADD3 R12, P2, R29, R0, RZ ;  /* 0x000000001d0c7210 */ /* 0x001fe20007f5e0ff */
[----:B------:R0:W-:Y:S01]  /*55b60*/  STL [R1+0x12fc], R28 ;  /* 0x0012fc1c01007387 */ /* 0x0001e20000100800 */
[----:B------:R-:W-:-:S03]  /*55b70*/  ULDC.64 UR14, c[0x0][0x228] ;  /* 0x00008a00000e7ab9 */ /* 0x000fc60000000a00 */
[----:B------:R-:W-:Y:S02]  /*55b80*/  IMAD.X R13, R28, 0x1, R3, P2 ;  /* 0x000000011c0d7824 */ /* 0x000fe400010e0603 */
[----:B0-----:R-:W2:Y:S01]  /*55b90*/  LDL.LU R28, [R1+0x2460] ;  /* 0x00246000011c7983 */ /* 0x001ea20000300800 */
[----:B------:R-:W-:Y:S01]  /*55ba0*/  ISETP.LT.AND P2, PT, R4, UR28, !P1 ;  /* 0x0000001c04007c0c */ /* 0x000fe2000cf41270 */
[----:B------:R-:W-:Y:S02]  /*55bb0*/  IMAD.MOV.U32 R0, RZ, RZ, R14 ;  /* 0x000000ffff007224 */ /* 0x000fe400078e000e */
[----:B------:R0:W-:Y:S01]  /*55bc0*/  STL.64 [R1+0x1290], R12 ;  /* 0x0012900c01007387 */ /* 0x0001e20000100a00 */
[----:B------:R-:W-:-:S03]  /*55bd0*/  IMAD.MOV.U32 R14, RZ, RZ, R25 ;  /* 0x000000ffff0e7224 */ /* 0x000fc600078e0019 */
[----:B0-----:R-:W3:Y:S04]  /*55be0*/  LDL.LU.64 R12, [R1+0x2458] ;  /* 0x00245800010c7983 */ /* 0x001ee80000300a00 */
[----:B------:R-:W4:Y:S04]  /*55bf0*/  LDL.LU R25, [R1+0xc4] ;  /* 0x0000c40001197983 */ /* 0x000f280000300800 */
[----:B------:R0:W-:Y:S02]  /*55c00*/  STL [R1+0x1fc8], R3 ;  /* 0x001fc80301007387 */ /* 0x0001e40000100800 */
[----:B0-----:R-:W-:Y:S01]  /*55c10*/  IMAD.MOV.U32 R3, RZ, RZ, R16 ;  /* 0x000000ffff037224 */ /* 0x001fe200078e0010 */
[----:B--2---:R-:W-:-:S02]  /*55c20*/  ISETP.LT.AND P3, PT, R28, UR19, !P1 ;  /* 0x000000131c007c0c */ /* 0x004fc4000cf61270 */
[----:B------:R-:W-:Y:S01]  /*55c30*/  ISETP.LT.AND P1, PT, R28, UR18, !P0 ;  /* 0x000000121c007c0c */ /* 0x000fe2000c721270 */
[----:B------:R-:W-:-:S10]  /*55c40*/  UMOV UR54, UR8 ;  /* 0x0000000800367c82 */ /* 0x000fd40008000000 */
[----:B------:R-:W-:Y:S01]  /*55c50*/  @P3 LOP3.LUT R22, R22, 0x20, RZ, 0xfc, !PT ;  /* 0x0000002016163812 */ /* 0x000fe200078efcff */
[----:B------:R-:W-:Y:S01]  /*55c60*/  UMOV UR50, UR9 ;  /* 0x0000000900327c82 */ /* 0x000fe20008000000 */
[----:B------:R-:W-:Y:S01]  /*55c70*/  ISETP.LT.AND P0, PT, R4, UR22, !P0 ;  /* 0x0000001604007c0c */ /* 0x000fe2000c701270 */
[----:B------:R-:W-:Y:S01]  /*55c80*/  ULDC.64 UR8, c[0x0][0x228] ;  /* 0x00008a0000087ab9 */ /* 0x000fe20000000a00 */
[----:B------:R-:W-:Y:S01]  /*55c90*/  LOP3.LUT R22, R22, 0xffffffef, RZ, 0xc0, !PT ;  /* 0xffffffef16167812 */ /* 0x000fe200078ec0ff */
[----:B------:R-:W-:Y:S01]  /*55ca0*/  UMOV UR43, UR14 ;  /* 0x0000000e002b7c82 */ /* 0x000fe20008000000 */
[----:B------:R-:W-:Y:S01]  /*55cb0*/  UMOV UR46, UR15 ;  /* 0x0000000f002e7c82 */ /* 0x000fe20008000000 */
[----:B----4-:R-:W-:Y:S01]  /*55cc0*/  LOP3.LUT R25, R25, 0x7fffffff, RZ, 0xc0, !PT ;  /* 0x7fffffff19197812 */ /* 0x010fe200078ec0ff */
[----:B------:R-:W-:Y:S01]  /*55cd0*/  ULDC.64 UR14, c[0x0][0x228] ;  /* 0x00008a00000e7ab9 */ /* 0x000fe20000000a00 */
[----:B------:R-:W-:Y:S01]  /*55ce0*/  @P2 LOP3.LUT R22, R22, 0x10, RZ, 0xfc, !PT ;  /* 0x0000001016162812 */ /* 0x000fe200078efcff */
[----:B------:R-:W-:Y:S01]  /*55cf0*/  IMAD.MOV.U32 R26, RZ, RZ, R5 ;  /* 0x000000ffff1a7224 */ /* 0x000fe200078e0005 */
[----:B------:R-:W-:Y:S01]  /*55d00*/  UMOV UR55, UR12 ;  /* 0x0000000c00377c82 */ /* 0x000fe20008000000 */
[----:B------:R-:W-:Y:S01]  /*55d10*/  UMOV UR51, UR13 ;  /* 0x0000000d00337c82 */ /* 0x000fe20008000000 */
[----:B------:R-:W-:Y:S01]  /*55d20*/  LOP3.LUT R22, R22, 0xfffffff7, RZ, 0xc0, !PT ;  /* 0xfffffff716167812 */ /* 0x000fe200078ec0ff */
[----:B------:R-:W-:Y:S01]  /*55d30*/  UMOV UR5, UR14 ;  /* 0x0000000e00057c82 */ /* 0x000fe20008000000 */
[----:B------:R-:W-:Y:S01]  /*55d40*/  UMOV UR44, UR15 ;  /* 0x0000000f002c7c82 */ /* 0x000fe20008000000 */
[----:B------:R-:W-:Y:S01]  /*55d50*/  ULDC.64 UR14, c[0x0][0x228] ;  /* 0x00008a00000e7ab9 */ /* 0x000fe20000000a00 */
[----:B------:R-:W-:Y:S01]  /*55d60*/  @P1 LOP3.LUT R22, R22, 0x8, RZ, 0xfc, !PT ;  /* 0x0000000816161812 */ /* 0x000fe200078efcff */
[----:B------:R-:W-:Y:S01]  /*55d70*/  IMAD.MOV.U32 R21, RZ, RZ, R7 ;  /* 0x000000ffff157224 */ /* 0x000fe200078e0007 */
[----:B------:R-:W-:Y:S01]  /*55d80*/  MOV R5, UR42 ;  /* 0x0000002a00057c02 */ /* 0x000fe20008000f00 */
[----:B------:R-:W-:Y:S01]  /*55d90*/  ULDC.64 UR12, c[0x0][0x228] ;  /* 0x00008a00000c7ab9 */ /* 0x000fe20000000a00 */
[----:B------:R-:W-:Y:S01]  /*55da0*/  LOP3.LUT R22, R22, 0xfffffffb, RZ, 0xc0, !PT ;  /* 0xfffffffb16167812 */ /* 0x000fe200078ec0ff */
[----:B------:R-:W-:Y:S01]  /*55db0*/  IMAD.MOV.U32 R24, RZ, RZ, R8 ;  /* 0x000000ffff187224 */ /* 0x000fe200078e0008 */
[----:B------:R-:W-:-:S02]  /*55dc0*/  ULDC.64 UR18, c[0x0][0x228] ;  /* 0x00008a0000127ab9 */ /* 0x000fc40000000a00 */
[----:B------:R-:W-:Y:S02]  /*55dd0*/  @P0 LOP3.LUT R22, R22, 0x4, RZ, 0xfc, !PT ;  /* 0x0000000416160812 */ /* 0x000fe400078efcff */
[----:B------:R-:W-:Y:S02]  /*55de0*/  ISETP.GE.AND P0, PT, R15, UR37, PT ;  /* 0x000000250f007c0c */ /* 0x000fe4000bf06270 */
[----:B------:R-:W2:Y:S04]  /*55df0*/  LDL.LU R15, [R1+0x74] ;  /* 0x00007400010f7983 */ /* 0x000ea80000300800 */
[----:B------:R-:W4:Y:S01]  /*55e00*/  LDL.LU R16, [R1+0x70] ;  /* 0x0000700001107983 */ /* 0x000f220000300800 */
[----:B------:R-:W-:Y:S02]  /*55e10*/  ISETP.LT.AND P1, PT, R28, UR4, !P0 ;  /* 0x000000041c007c0c */ /* 0x000fe4000c721270 */
[----:B------:R-:W-:-:S02]  /*55e20*/  ISETP.LT.AND P0, PT, R4, UR10, !P0 ;  /* 0x0000000a04007c0c */ /* 0x000fc4000c701270 */
[----:B------:R-:W-:-:S09]  /*55e30*/  LOP3.LUT R22, R22, 0xfffffffd, RZ, 0xc0, !PT ;  /* 0xfffffffd16167812 */ /* 0x000fd200078ec0ff */
[----:B------:R-:W-:-:S04]  /*55e40*/  @P1 LOP3.LUT R22, R22, 0x2, RZ, 0xfc, !PT ;  /* 0x0000000216161812 */ /* 0x000fc800078efcff */
[----:B------:R-:W-:-:S04]  /*55e50*/  LOP3.LUT R22, R22, 0xfffffffe, RZ, 0xc0, !PT ;  /* 0xfffffffe16167812 */ /* 0x000fc800078ec0ff */
[----:B------:R-:W-:Y:S02]  /*55e60*/  @P0 LOP3.LUT R22, R22, 0x1, RZ, 0xfc, !PT ;  /* 0x0000000116160812 */ /* 0x000fe400078efcff */
[----:B------:R-:W-:Y:S01]  /*55e70*/  ISETP.GE.AND P0, PT, R14, UR29, PT ;  /* 0x0000001d0e007c0c */ /* 0x000fe2000bf06270 */
[----:B------:R-:W-:Y:S01]  /*55e80*/  UMOV UR42, UR14 ;  /* 0x0000000e002a7c82 */ /* 0x000fe20008000000 */
[----:B------:R-:W3:Y:S01]  /*55e90*/  LDL.LU R14, [R1+0x2450] ;  /* 0x00245000010e7983 */ /* 0x000ee20000300800 */
[----:B------:R-:W-:Y:S01]  /*55ea0*/  UMOV UR47, UR15 ;  /* 0x0000000f002f7c82 */ /* 0x000fe20008000000 */
[----:B------:R-:W-:Y:S01]  /*55eb0*/  ISETP.LT.AND P1, PT, R28, UR34, !P0 ;  /* 0x000000221c007c0c */ /* 0x000fe2000c721270 */
[----:B------:R-:W-:Y:S01]  /*55ec0*/  ULDC.64 UR14, c[0x0][0x228] ;  /* 0x00008a00000e7ab9 */ /* 0x000fe20000000a00 */
[----:B------:R-:W-:Y:S01]  /*55ed0*/  ISETP.LT.AND P0, PT, R4, UR48, !P0 ;  /* 0x0000003004007c0c */ /* 0x000fe2000c701270 */
[----:B------:R-:W-:Y:S01]  /*55ee0*/  UMOV UR52, UR18 ;  /* 0x0000001200347c82 */ /* 0x000fe20008000000 */
[----:B------:R-:W-:Y:S01]  /*55ef0*/  UMOV UR36, UR19 ;  /* 0x0000001300247c82 */ /* 0x000fe20008000000 */
[----:B------:R-:W-:Y:S01]  /*55f00*/  MOV R19, UR60 ;  /* 0x0000003c00137c02 */ /* 0x000fe20008000f00 */
[----:B------:R-:W-:-:S07]  /*55f10*/  ULDC.64 UR28, c[0x0][0x228] ;  /* 0x00008a00001c7ab9 */ /* 0x000fce0000000a00 */
[----:B------:R-:W-:Y:S01]  /*55f20*/  @P1 LOP3.LUT R25, R25, 0x80000000, RZ, 0xfc, !PT ;  /* 0x8000000019191812 */ /* 0x000fe200078efcff */
[----:B------:R-:W-:Y:S01]  /*55f30*/  UMOV UR53, UR14 ;  /* 0x0000000e00357c82 */ /* 0x000fe20008000000 */
[----:B------:R-:W-:Y:S01]  /*55f40*/  UMOV UR40, UR15 ;  /* 0x0000000f00287c82 */ /* 0x000fe20008000000 */
[----:B------:R-:W-:Y:S01]  /*55f50*/  ULDC.64 UR14, c[0x0][0x228] ;  /* 0x00008a00000e7ab9 */ /* 0x000fe20000000a00 */
[----:B------:R-:W-:Y:S01]  /*55f60*/  LOP3.LUT R25, R25, 0xdfffffff, RZ, 0xc0, !PT ;  /* 0xdfffffff19197812 */ /* 0x000fe200078ec0ff */
[----:B------:R-:W-:Y:S01]  /*55f70*/  ULDC.64 UR18, c[0x0][0x228] ;  /* 0x00008a0000127ab9 */ /* 0x000fe20000000a00 */
[----:B------:R-:W-:Y:S02]  /*55f80*/  ULDC.64 UR60, c[0x0][0x228] ;  /* 0x00008a00003c7ab9 */ /* 0x000fe40000000a00 */
[----:B------:R-:W-:-:S04]  /*55f90*/  @P0 LOP3.LUT R25, R25, 0x20000000, RZ, 0xfc, !PT ;  /* 0x2000000019190812 */ /* 0x000fc800078efcff */
[----:B------:R-:W-:Y:S02]  /*55fa0*/  LOP3.LUT R25, R25, 0xfbffffff, RZ, 0xc0, !PT ;  /* 0xfbffffff19197812 */ /* 0x000fe400078ec0ff */
[----:B--2---:R-:W-:Y:S01]  /*55fb0*/  ISETP.GE.AND P0, PT, R15, UR23, PT ;  /* 0x000000170f007c0c */ /* 0x004fe2000bf06270 */
[----:B------:R-:W-:Y:S01]  /*55fc0*/  UMOV UR49, UR60 ;  /* 0x0000003c00317c82 */ /* 0x000fe20008000000 */
[----:B------:R-:W2:Y:S01]  /*55fd0*/  LDL.LU R15, [R1+0x244c] ;  /* 0x00244c00010f7983 */ /* 0x000ea20000300800 */
[----:B------:R-:W-:Y:S01]  /*55fe0*/  UMOV UR4, UR61 ;  /* 0x0000003d00047c82 */ /* 0x000fe20008000000 */
[----:B------:R-:W-:Y:S01]  /*55ff0*/  ISETP.LT.AND P2, PT, R28, UR16, !P0 ;  /* 0x000000101c007c0c */ /* 0x000fe2000c741270 */
[----:B------:R-:W-:Y:S01]  /*56000*/  ULDC.64 UR60, c[0x0][0x228] ;  /* 0x00008a00003c7ab9 */ /* 0x000fe20000000a00 */
[----:B------:R-:W-:Y:S01]  /*56010*/  ISETP.LT.AND P1, PT, R4, UR59, !P0 ;  /* 0x0000003b04007c0c */ /* 0x000fe2000c721270 */
[----:B------:R-:W-:Y:S01]  /*56020*/  ULDC.64 UR22, c[0x0][0x228] ;  /* 0x00008a0000167ab9 */ /* 0x000fe20000000a00 */
[----:B----4-:R-:W-:Y:S01]  /*56030*/  ISETP.GE.AND P0, PT, R16, UR11, PT ;  /* 0x0000000b10007c0c */ /* 0x010fe2000bf06270 */
[----:B------:R-:W-:Y:S01]  /*56040*/  ULDC.64 UR10, c[0x0][0x228] ;  /* 0x00008a00000a7ab9 */ /* 0x000fe20000000a00 */
[----:B------:R-:W4:Y:S07]  /*56050*/  LDL.LU R16, [R1+0x2448] ;  /* 0x0024480001107983 */ /* 0x000f2e0000300800 */
[----:B------:R-:W-:-:S04]  /*56060*/  @P2 LOP3.LUT R25, R25, 0x4000000, RZ, 0xfc, !PT ;  /* 0x0400000019192812 */ /* 0x000fc800078efcff */
[----:B------:R-:W-:-:S04]  /*56070*/  LOP3.LUT R25, R25, 0xfeffffff, RZ, 0xc0, !PT ;  /* 0xfeffffff19197812 */ /* 0x000fc800078ec0ff */
[----:B------:R-:W-:Y:S02]  /*56080*/  @P1 LOP3.LUT R25, R25, 0x1000000, RZ, 0xfc, !PT ;  /* 0x0100000019191812 */ /* 0x000fe400078efcff */
[----:B------:R-:W-:Y:S02]  /*56090*/  ISETP.LT.AND P1, PT, R28, UR26, !P0 ;  /* 0x0000001a1c007c0c */ /* 0x000fe4000c721270 */
[----:B------:R-:W-:Y:S02]  /*560a0*/  ISETP.LT.AND P0, PT, R4, UR54, !P0 ;  /* 0x0000003604007c0c */ /* 0x000fe4000c701270 */
[----:B------:R-:W-:-:S09]  /*560b0*/  LOP3.LUT R25, R25, 0xffdfffff, RZ, 0xc0, !PT ;  /* 0xffdfffff19197812 */ /* 0x000fd200078ec0ff */
[----:B------:R-:W-:-:S04]  /*560c0*/  @P1 LOP3.LUT R25, R25, 0x200000, RZ, 0xfc, !PT ;  /* 0x0020000019191812 */ /* 0x000fc800078efcff */
[----:B------:R-:W-:-:S04]  /*560d0*/  LOP3.LUT R25, R25, 0xfffbffff, RZ, 0xc0, !PT ;  /* 0xfffbffff19197812 */ /* 0x000fc800078ec0ff */
[----:B------:R-:W-:Y:S02]  /*560e0*/  @P0 LOP3.LUT R25, R25, 0x40000, RZ, 0xfc, !PT ;  /* 0x0004000019190812 */ /* 0x000fe400078efcff */
[----:B------:R-:W-:Y:S01]  /*560f0*/  ISETP.GE.AND P0, PT, R18, UR35, PT ;  /* 0x0000002312007c0c */ /* 0x000fe2000bf06270 */
[----:B------:R-:W-:Y:S01]  /*56100*/  ULDC.64 UR34, c[0x0][0x228] ;  /* 0x00008a0000227ab9 */ /* 0x000fe20000000a00 */
[----:B------:R-:W-:Y:S01]  /*56110*/  LOP3.LUT R25, R25, 0xffff7fff, RZ, 0xc0, !PT ;  /* 0xffff7fff19197812 */ /* 0x000fe200078ec0ff */
[----:B------:R-:W3:Y:S01]  /*56120*/  LDL.LU R18, [R1+0x60] ;  /* 0x0000600001127983 */ /* 0x000ee20000300800 */
[----:B------:R-:W-:Y:S02]  /*56130*/  ISETP.LT.AND P1, PT, R28, UR8, !P0 ;  /* 0x000000081c007c0c */ /* 0x000fe4000c721270 */
[----:B------:R-:W-:-:S11]  /*56140*/  ISETP.LT.AND P0, PT, R4, UR57, !P0 ;  /* 0x0000003904007c0c */ /* 0x000fd6000c701270 */
[----:B------:R-:W-:-:S04]  /*56150*/  @P1 LOP3.LUT R25, R25, 0x8000, RZ, 0xfc, !PT ;  /* 0x0000800019191812 */ /* 0x000fc800078efcff */
[----:B------:R-:W-:-:S04]  /*56160*/  LOP3.LUT R25, R25, 0xffffdfff, RZ, 0xc0, !PT ;  /* 0xffffdfff19197812 */ /* 0x000fc800078ec0ff */
[----:B------:R-:W-:Y:S02]  /*56170*/  @P0 LOP3.LUT R25, R25, 0x2000, RZ, 0xfc, !PT ;  /* 0x0000200019190812 */ /* 0x000fe400078efcff */
[----:B------:R-:W-:Y:S01]  /*56180*/  ISETP.GE.AND P0, PT, R3, UR17, PT ;  /* 0x0000001103007c0c */ /* 0x000fe2000bf06270 */
[----:B------:R-:W-:Y:S01]  /*56190*/  UMOV UR37, UR34 ;  /* 0x0000002200257c82 */ /* 0x000fe20008000000 */
[----:B------:R-:W2:Y:S01]  /*561a0*/  LDL.LU R3, [R1+0x44] ;  /* 0x0000440001037983 */ /* 0x000ea20000300800 */
[----:B------:R-:W-:Y:S01]  /*561b0*/  LOP3.LUT R25, R25, 0xfffffbff, RZ, 0xc0, !PT ;  /* 0xfffffbff19197812 */ /* 0x000fe200078ec0ff */
[----:B------:R-:W-:Y:S01]  /*561c0*/  UMOV UR57, UR35 ;  /* 0x0000002300397c82 */ /* 0x000fe20008000000 */
[----:B------:R-:W-:Y:S01]  /*561d0*/  ISETP.LT.AND P1, PT, R28, UR32, !P0 ;  /* 0x000000201c007c0c */ /* 0x000fe2000c721270 */
[----:B------:R-:W-:Y:S01]  /*561e0*/  ULDC.64 UR34, c[0x0][0x228] ;  /* 0x00008a0000227ab9 */ /* 0x000fe20000000a00 */
[----:B------:R-:W-:Y:S01]  /*561f0*/  ISETP.LT.AND P0, PT, R4, UR58, !P0 ;  /* 0x0000003a04007c0c */ /* 0x000fe2000c701270 */
[----:B------:R-:W-:Y:S01]  /*56200*/  UMOV UR48, UR60 ;  /* 0x0000003c00307c82 */ /* 0x000fe20008000000 */
[----:B------:R-:W-:Y:S01]  /*56210*/  UMOV UR56, UR61 ;  /* 0x0000003d00387c82 */ /* 0x000fe20008000000 */
[----:B------:R-:W-:Y:S01]  /*56220*/  UMOV UR54, UR11 ;  /* 0x0000000b00367c82 */ /* 0x000fe20008000000 */
[----:B------:R-:W-:-:S07]  /*56230*/  ULDC.64 UR16, c[0x0][0x228] ;  /* 0x00008a0000107ab9 */ /* 0x000fce0000000a00 */
[----:B------:R-:W-:-:S04]  /*56240*/  @P1 LOP3.LUT R25, R25, 0x400, RZ, 0xfc, !PT ;  /* 0x0000040019191812 */ /* 0x000fc800078efcff */
[----:B------:R-:W-:-:S04]  /*56250*/  LOP3.LUT R25, R25, 0xfffffeff, RZ, 0xc0, !PT ;  /* 0xfffffeff19197812 */ /* 0x000fc800078ec0ff */
[----:B------:R-:W-:Y:S02]  /*56260*/  @P0 LOP3.LUT R25, R25, 0x100, RZ, 0xfc, !PT ;  /* 0x0000010019190812 */ /* 0x000fe400078efcff */
[----:B------:R-:W-:Y:S01]  /*56270*/  ISETP.GE.AND P0, PT, R0, UR27, PT ;  /* 0x0000001b00007c0c */ /* 0x000fe2000bf06270 */
[----:B------:R-:W-:Y:S01]  /*56280*/  UMOV UR59, UR34 ;  /* 0x00000022003b7c82 */ /* 0x000fe20008000000 */
[----:B------:R-:W4:Y:S01]  /*56290*/  LDL.LU R0, [R1+0x58] ;  /* 0x0000580001007983 */ /* 0x000f220000300800 */
[----:B------:R-:W-:Y:S02]  /*562a0*/  LOP3.LUT R25, R25, 0xffffffdf, RZ, 0xc0, !PT ;  /* 0xffffffdf19197812 */ /* 0x000fe400078ec0ff */
[----:B--2---:R-:W-:Y:S01]  /*562b0*/  LOP3.LUT R3, R3, 0x7fffffff, RZ, 0xc0, !PT ;  /* 0x7fffffff03037812 */ /* 0x004fe200078ec0ff */
[----:B------:R-:W-:Y:S01]  /*562c0*/  UMOV UR60, UR10 ;  /* 0x0000000a003c7c82 */ /* 0x000fe20008000000 */
[----:B------:R-:W-:Y:S01]  /*562d0*/  ISETP.LT.AND P2, PT, R28, UR20, !P0 ;  /* 0x000000141c007c0c */ /* 0x000fe2000c741270 */
[----:B------:R-:W-:Y:S01]  /*562e0*/  ULDC.64 UR10, c[0x0][0x228] ;  /* 0x00008a00000a7ab9 */ /* 0x000fe20000000a00 */
[----:B------:R-:W-:Y:S01]  /*562f0*/  ISETP.LT.AND P1, PT, R4, UR43, !P0 ;  /* 0x0000002b04007c0c */ /* 0x000fe2000c721270 */
[----:B------:R-:W-:Y:S01]  /*56300*/  ULDC.64 UR26, c[0x0][0x228] ;  /* 0x00008a00001a7ab9 */ /* 0x000fe20000000a00 */
[----:B---3--:R-:W-:Y:S01]  /*56310*/  ISETP.GE.AND P0, PT, R18, UR9, PT ;  /* 0x0000000912007c0c */ /* 0x008fe2000bf06270 */
[----:B------:R-:W-:Y:S01]  /*56320*/  ULDC.64 UR8, c[0x0][0x228] ;  /* 0x00008a0000087ab9 */ /* 0x000fe20000000a00 */
[----:B------:R-:W2:Y:S07]  /*56330*/  LDL.LU R18, [R1+0x54] ;  /* 0x0000540001127983 */ /* 0x000eae0000300800 */
[----:B------:R-:W-:-:S04]  /*56340*/  @P2 LOP3.LUT R25, R25, 0x20, RZ, 0xfc, !PT ;  /* 0x0000002019192812 */ /* 0x000fc800078efcff */
[----:B------:R-:W-:-:S04]  /*56350*/  LOP3.LUT R25, R25, 0xfffffffb, RZ, 0xc0, !PT ;  /* 0xfffffffb19197812 */ /* 0x000fc800078ec0ff */
[----:B------:R-:W-:Y:S02]  /*56360*/  @P1 LOP3.LUT R25, R25, 0x4, RZ, 0xfc, !PT ;  /* 0x0000000419191812 */ /* 0x000fe400078efcff */
[----:B------:R-:W-:Y:S02]  /*56370*/  ISETP.LT.AND P1, PT, R28, UR6, !P0 ;  /* 0x000000061c007c0c */ /* 0x000fe4000c721270 */
[----:B------:R-:W-:-:S11]  /*56380*/  ISETP.LT.AND P0, PT, R4, UR5, !P0 ;  /* 0x0000000504007c0c */ /* 0x000fd6000c701270 */
[----:B------:R-:W-:-:S04]  /*56390*/  @P1 LOP3.LUT R3, R3, 0x80000000, RZ, 0xfc, !PT ;  /* 0x8000000003031812 */ /* 0x000fc800078efcff */
[----:B------:R-:W-:-:S04]  /*563a0*/  LOP3.LUT R3, R3, 0xdfffffff, RZ, 0xc0, !PT ;  /* 0xdfffffff03037812 */ /* 0x000fc800078ec0ff */
[----:B------:R-:W-:Y:S02]  /*563b0*/  @P0 LOP3.LUT R3, R3, 0x20000000, RZ, 0xfc, !PT ;  /* 0x2000000003030812 */ /* 0x000fe400078efcff */
[----:B------:R-:W-:Y:S02]  /*563c0*/  ISETP.GE.AND P0, PT, R20, UR33, PT ;  /* 0x0000002114007c0c */ /* 0x000fe4000bf06270 */
[----:B------:R-:W3:Y:S02]  /*563d0*/  LDL.LU R20, [R1+0x50] ;  /* 0x0000500001147983 */ /* 0x000ee40000300800 */
[----:B------:R-:W-:Y:S02]  /*563e0*/  ISETP.LT.AND P1, PT, R28, UR24, !P0 ;  /* 0x000000181c007c0c */ /* 0x000fe4000c721270 */
[----:B------:R-:W-:Y:S01]  /*563f0*/  ISETP.LT.AND P0, PT, R4, UR42, !P0 ;  /* 0x0000002a04007c0c */ /* 0x000fe2000c701270 */
[----:B------:R-:W-:Y:S02]  /*56400*/  ULDC.64 UR42, c[0x0][0x228] ;  /* 0x00008a00002a7ab9 */ /* 0x000fe40000000a00 */
[----:B------:R-:W-:Y:S01]  /*56410*/  UMOV UR34, UR43 ;  /* 0x0000002b00227c82 */ /* 0x000fe20008000000 */
[----:B------:R-:W-:Y:S01]  /*56420*/  UMOV UR58, UR42 ;  /* 0x0000002a003a7c82 */ /* 0x000fe20008000000 */
[----:B------:R-:W-:-:S02]  /*56430*/  R2UR UR43, R17 ;  /* 0x00000000112b72ca */ /* 0x000fc400000e0000 */
[----:B------:R-:W3:Y:S01]  /*56440*/  LDL.LU R17, [R1+0x2444] ;  /* 0x0024440001117983 */ /* 0x000ee20000300800 */
[----:B------:R-:W-:-:S03]  /*56450*/  R2UR UR42, R5 ;  /* 0x00000000052a72ca */ /* 0x000fc600000e0000 */
[----:B------:R-:W3:Y:S01]  /*56460*/  LDL.LU R5, [R1+0x2440] ;  /* 0x0024400001057983 */ /* 0x000ee20000300800 */
[----:B------:R-:W-:-:S04]  /*56470*/  LOP3.LUT R3, R3, 0xfbffffff, RZ, 0xc0, !PT ;  /* 0xfbffffff03037812 */ /* 0x000fc800078ec0ff */
[----:B------:R-:W-:-:S04]  /*56480*/  @P1 LOP3.LUT R3, R3, 0x4000000, RZ, 0xfc, !PT ;  /* 0x0400000003031812 */ /* 0x000fc800078efcff */
[----:B------:R-:W-:-:S04]  /*56490*/  LOP3.LUT R3, R3, 0xfeffffff, RZ, 0xc0, !PT ;  /* 0xfeffffff03037812 */ /* 0x000fc800078ec0ff */
[----:B------:R-:W-:Y:S02]  /*564a0*/  @P0 LOP3.LUT R3, R3, 0x1000000, RZ, 0xfc, !PT ;  /* 0x0100000003030812 */ /* 0x000fe400078efcff */
[----:B----4-:R-:W-:Y:S01]  /*564b0*/  ISETP.GE.AND P0, PT, R0, UR21, PT ;  /* 0x0000001500007c0c */ /* 0x010fe2000bf06270 */
[----:B------:R-:W-:Y:S01]  /*564c0*/  UMOV UR33, UR60 ;  /* 0x0000003c00217c82 */ /* 0x000fe20008000000 */
[----:B------:R-:W-:Y:S01]  /*564d0*/  LOP3.LUT R3, R3, 0xffdfffff, RZ, 0xc0, !PT ;  /* 0xffdfffff03037812 */ /* 0x000fe200078ec0ff */
[----:B------:R-:W4:Y:S01]  /*564e0*/  LDL.LU R0, [R1+0x84] ;  /* 0x0000840001007983 */ /* 0x000f220000300800 */
[----:B------:R-:W-:Y:S01]  /*564f0*/  ISETP.LT.AND P1, PT, R28, UR30, !P0 ;  /* 0x0000001e1c007c0c */ /* 0x000fe2000c721270 */
[----:B------:R-:W-:Y:S01]  /*56500*/  ULDC.64 UR60, c[0x0][0x228] ;  /* 0x00008a00003c7ab9 */ /* 0x000fe20000000a00 */
[----:B------:R-:W-:Y:S01]  /*56510*/  ISETP.LT.AND P0, PT, R4, UR53, !P0 ;  /* 0x0000003504007c0c */ /* 0x000fe2000c701270 */
[----:B------:R-:W-:Y:S01]  /*56520*/  UMOV UR5, UR8 ;  /* 0x0000000800057c82 */ /* 0x000fe20008000000 */
[----:B------:R-:W-:Y:S01]  /*56530*/  UMOV UR32, UR9 ;  /* 0x0000000900207c82 */ /* 0x000fe20008000000 */
[----:B------:R-:W-:-:S08]  /*56540*/  ULDC.64 UR20, c[0x0][0x228] ;  /* 0x00008a0000147ab9 */ /* 0x000fd00000000a00 */
[----:B------:R-:W-:Y:S01]  /*56550*/  @P1 LOP3.LUT R3, R3, 0x200000, RZ, 0xfc, !PT ;  /* 0x0020000003031812 */ /* 0x000fe200078efcff */
[----:B------:R-:W-:Y:S01]  /*56560*/  UMOV UR53, UR60 ;  /* 0x0000003c00357c82 */ /* 0x000fe20008000000 */
[----:B------:R-:W-:Y:S01]  /*56570*/  UMOV UR30, UR61 ;  /* 0x0000003d001e7c82 */ /* 0x000fe20008000000 */
[----:B------:R-:W-:Y:S01]  /*56580*/  ULDC.64 UR60, c[0x0][0x228] ;  /* 0x00008a00003c7ab9 */ /* 0x000fe20000000a00 */
[----:B------:R-:W-:Y:S01]  /*56590*/  LOP3.LUT R3, R3, 0xfffbffff, RZ, 0xc0, !PT ;  /* 0xfffbffff03037812 */ /* 0x000fe200078ec0ff */
[----:B------:R-:W-:-:S03]  /*565a0*/  ULDC.64 UR8, c[0x0][0x228] ;  /* 0x00008a0000087ab9 */ /* 0x000fc60000000a00 */
[----:B------:R-:W-:-:S04]  /*565b0*/  @P0 LOP3.LUT R3, R3, 0x40000, RZ, 0xfc, !PT ;  /* 0x0004000003030812 */ /* 0x000fc800078efcff */
[----:B------:R-:W-:Y:S02]  /*565c0*/  LOP3.LUT R3, R3, 0xffff7fff, RZ, 0xc0, !PT ;  /* 0xffff7fff03037812 */ /* 0x000fe400078ec0ff */
[----:B--2---:R-:W-:Y:S01]  /*565d0*/  ISETP.GE.AND P0, PT, R18, UR7, PT ;  /* 0x0000000712007c0c */ /* 0x004fe2000bf06270 */
[----:B------:R-:W-:Y:S01]  /*565e0*/  IMAD.MOV.U32 R18, RZ, RZ, R21 ;  /* 0x000000ffff127224 */ /* 0x000fe200078e0015 */
[----:B------:R-:W-:Y:S01]  /*565f0*/  ULDC.64 UR6, c[0x0][0x228] ;  /* 0x00008a0000067ab9 */ /* 0x000fe20000000a00 */
[----:B------:R-:W2:Y:S01]  /*56600*/  LDL.LU R21, [R1+0x3c] ;  /* 0x00003c0001157983 */ /* 0x000ea20000300800 */
[----:B------:R-:W-:Y:S02]  /*56610*/  ISETP.LT.AND P2, PT, R28, UR14, !P0 ;  /* 0x0000000e1c007c0c */ /* 0x000fe4000c741270 */
[----:B------:R-:W-:-:S11]  /*56620*/  ISETP.LT.AND P1, PT, R4, UR55, !P0 ;  /* 0x0000003704007c0c */ /* 0x000fd6000c721270 */
[----:B------:R-:W-:-:S04]  /*56630*/  @P2 LOP3.LUT R3, R3, 0x8000, RZ, 0xfc, !PT ;  /* 0x0000800003032812 */ /* 0x000fc800078efcff */
[----:B------:R-:W-:-:S04]  /*56640*/  LOP3.LUT R3, R3, 0xffffdfff, RZ, 0xc0, !PT ;  /* 0xffffdfff03037812 */ /* 0x000fc800078ec0ff */
[----:B------:R-:W-:-:S04]  /*56650*/  @P1 LOP3.LUT R3, R3, 0x2000, RZ, 0xfc, !PT ;  /* 0x0000200003031812 */ /* 0x000fc800078efcff */
[----:B------:R-:W-:Y:S02]  /*56660*/  LOP3.LUT R3, R3, 0xfffffbff, RZ, 0xc0, !PT ;  /* 0xfffffbff03037812 */ /* 0x000fe400078ec0ff */
[----:B---3--:R-:W-:Y:S01]  /*56670*/  ISETP.GE.AND P0, PT, R20, UR25, PT ;  /* 0x0000001914007c0c */ /* 0x008fe2000bf06270 */
[----:B------:R-:W-:Y:S01]  /*56680*/  IMAD.MOV.U32 R20, RZ, RZ, R24 ;  /* 0x000000ffff147224 */ /* 0x000fe200078e0018 */
[----:B------:R-:W-:Y:S02]  /*56690*/  ULDC.64 UR24, c[0x0][0x228] ;  /* 0x00008a0000187ab9 */ /* 0x000fe40000000a00 */
[----:B------:R-:W-:Y:S02]  /*566a0*/  ISETP.LT.AND P1, PT, R28, UR12, !P0 ;  /* 0x0000000c1c007c0c */ /* 0x000fe4000c721270 */
[----:B------:R-:W-:Y:S01]  /*566b0*/  ISETP.LT.AND P0, PT, R4, UR52, !P0 ;  /* 0x0000003404007c0c */ /* 0x000fe2000c701270 */
[----:B------:R-:W-:Y:S02]  /*566c0*/  IMAD.MOV.U32 R24, RZ, RZ, R5 ;  /* 0x000000ffff187224 */ /* 0x000fe400078e0005 */
[----:B------:R-:W3:Y:S08]  /*566d0*/  LDL.LU R5, [R1+0x40] ;  /* 0x0000400001057983 */ /* 0x000ef00000300800 */
[----:B------:R-:W-:-:S04]  /*566e0*/  @P1 LOP3.LUT R3, R3, 0x400, RZ, 0xfc, !PT ;  /* 0x0000040003031812 */ /* 0x000fc800078efcff */
[----:B------:R-:W-:-:S04]  /*566f0*/  LOP3.LUT R3, R3, 0xfffffeff, RZ, 0xc0, !PT ;  /* 0xfffffeff03037812 */ /* 0x000fc800078ec0ff */
[----:B------:R-:W-:Y:S02]  /*56700*/  @P0 LOP3.LUT R3, R3, 0x100, RZ, 0xfc, !PT ;  /* 0x0000010003030812 */ /* 0x000fe400078efcff */
[----:B------:R-:W-:Y:S02]  /*56710*/  ISETP.GE.AND P0, PT, R26, UR31, PT ;  /* 0x0000001f1a007c0c */ /* 0x000fe4000bf06270 */
[----:B------:R-:W2:Y:S02]  /*56720*/  LDL.LU R26, [R1+0x38] ;  /* 0x00003800011a7983 */ /* 0x000ea40000300800 */
[----:B------:R-:W-:Y:S02]  /*56730*/  ISETP.LT.AND P1, PT, R28, UR18, !P0 ;  /* 0x000000121c007c0c */ /* 0x000fe4000c721270 */
[----:B------:R-:W-:Y:S02]  /*56740*/  ISETP.LT.AND P0, PT, R4, UR49, !P0 ;  /* 0x0000003104007c0c */ /* 0x000fe4000c701270 */
[----:B------:R-:W-:Y:S01]  /*56750*/  LOP3.LUT R3, R3, 0xffffffdf, RZ, 0xc0, !PT ;  /* 0xffffffdf03037812 */ /* 0x000fe200078ec0ff */
[----:B------:R-:W-:Y:S01]  /*56760*/  UMOV UR49, UR60 ;  /* 0x0000003c00317c82 */ /* 0x000fe20008000000 */
[----:B------:R-:W-:Y:S01]  /*56770*/  UMOV UR31, UR61 ;  /* 0x0000003d001f7c82 */ /* 0x000fe20008000000 */
[----:B------:R-:W-:-:S06]  /*56780*/  ULDC.64 UR60, c[0x0][0x228] ;  /* 0x00008a00003c7ab9 */ /* 0x000fcc0000000a00 */
[----:B------:R-:W-:-:S04]  /*56790*/  @P1 LOP3.LUT R3, R3, 0x20, RZ, 0xfc, !PT ;  /* 0x0000002003031812 */ /* 0x000fc800078efcff */
[----:B------:R-:W-:-:S04]  /*567a0*/  LOP3.LUT R3, R3, 0xfffffffb, RZ, 0xc0, !PT ;  /* 0xfffffffb03037812 */ /* 0x000fc800078ec0ff */
[----:B------:R-:W-:Y:S02]  /*567b0*/  @P0 LOP3.LUT R3, R3, 0x4, RZ, 0xfc, !PT ;  /* 0x0000000403030812 */ /* 0x000fe400078efcff */
[----:B------:R-:W-:Y:S01]  /*567c0*/  ISETP.GE.AND P0, PT, R18, UR15, PT ;  /* 0x0000000f12007c0c */ /* 0x000fe2000bf06270 */
[----:B------:R-:W-:Y:S01]  /*567d0*/  IMAD.U32 R18, RZ, RZ, UR61 ;  /* 0x0000003dff127e24 */ /* 0x000fe2000f8e00ff */
[----:B------:R-:W-:Y:S01]  /*567e0*/  UMOV UR52, UR24 ;  /* 0x0000001800347c82 */ /* 0x000fe20008000000 */
[----:B------:R-:W-:Y:S01]  /*567f0*/  UMOV UR55, UR25 ;  /* 0x0000001900377c82 */ /* 0x000fe20008000000 */
[----:B------:R-:W-:Y:S01]  /*56800*/  ISETP.LT.AND P1, PT, R28, UR28, !P0 ;  /* 0x0000001c1c007c0c */ /* 0x000fe2000c721270 */
[----:B------:R-:W-:Y:S01]  /*56810*/  ULDC.64 UR24, c[0x0][0x228] ;  /* 0x00008a0000187ab9 */ /* 0x000fe20000000a00 */
[----:B------:R-:W-:Y:S01]  /*56820*/  ISETP.LT.AND P0, PT, R4, UR48, !P0 ;  /* 0x0000003004007c0c */ /* 0x000fe2000c701270 */
[----:B------:R0:W-:Y:S01]  /*56830*/  STL [R1+0x1304], R18 ;  /* 0x0013041201007387 */ /* 0x0001e20000100800 */
[----:B------:R-:W-:Y:S01]  /*56840*/  UMOV UR48, UR60 ;  /* 0x0000003c00307c82 */ /* 0x000fe20008000000 */
[----:B------:R-:W-:Y:S01]  /*56850*/  R2UR UR60, R19 ;  /* 0x00000000133c72ca */ /* 0x000fe200000e0000 */
[----:B------:R-:W-:Y:S01]  /*56860*/  ULDC.64 UR14, c[0x0][0x228] ;  /* 0x00008a00000e7ab9 */ /* 0x000fe20000000a00 */
[----:B----4-:R-:W-:Y:S01]  /*56870*/  R2UR UR61, R0 ;  /* 0x00000000003d72ca */ /* 0x010fe200000e0000 */
[----:B0-----:R-:W4:Y:S04]  /*56880*/  LDL.LU R18, [R1+0x243c] ;  /* 0x00243c0001127983 */ /* 0x001f280000300800 */
[----:B------:R-:W4:Y:S04]  /*56890*/  LDL.LU R19, [R1+0x2438] ;  /* 0x0024380001137983 */ /* 0x000f280000300800 */
[----:B------:R-:W4:Y:S01]  /*568a0*/  LDL.LU R0, [R1+0x30] ;  /* 0x0000300001007983 */ /* 0x000f220000300800 */
[----:B---3--:R-:W-:-:S04]  /*568b0*/  LOP3.LUT R5, R5, 0x7fffffff, RZ, 0xc0, !PT ;  /* 0x7fffffff05057812 */ /* 0x008fc800078ec0ff */
[----:B------:R-:W-:-:S04]  /*568c0*/  @P1 LOP3.LUT R5, R5, 0x80000000, RZ, 0xfc, !PT ;  /* 0x8000000005051812 */ /* 0x000fc800078efcff */
[----:B------:R-:W-:-:S04]  /*568d0*/  LOP3.LUT R5, R5, 0xdfffffff, RZ, 0xc0, !PT ;  /* 0xdfffffff05057812 */ /* 0x000fc800078ec0ff */
[----:B------:R-:W-:Y:S02]  /*568e0*/  @P0 LOP3.LUT R5, R5, 0x20000000, RZ, 0xfc, !PT ;  /* 0x2000000005050812 */ /* 0x000fe400078efcff */
[----:B--2---:R-:W-:Y:S01]  /*568f0*/  ISETP.GE.AND P0, PT, R21, UR13, PT ;  /* 0x0000000d15007c0c */ /* 0x004fe2000bf06270 */
[----:B------:R-:W-:Y:S01]  /*56900*/  IMAD.MOV.U32 R21, RZ, RZ, R24 ;  /* 0x000000ffff157224 */ /* 0x000fe200078e0018 */
[----:B------:R-:W-:Y:S01]  /*56910*/  LOP3.LUT R5, R5, 0xefffffff, RZ, 0xc0, !PT ;  /* 0xefffffff05057812 */ /* 0x000fe200078ec0ff */
[----:B------:R-:W2:Y:S01]  /*56920*/  LDL.LU R24, [R1+0x1c] ;  /* 0x00001c0001187983 */ /* 0x000ea20000300800 */
[----:B------:R-:W-:Y:S01]  /*56930*/  ISETP.LT.AND P2, PT, R28, UR22, !P0 ;  /* 0x000000161c007c0c */ /* 0x000fe2000c741270 */
[----:B------:R-:W-:Y:S01]  /*56940*/  ULDC.64 UR12, c[0x0][0x228] ;  /* 0x00008a00000c7ab9 */ /* 0x000fe20000000a00 */
[----:B------:R-:W-:Y:S02]  /*56950*/  ISETP.LT.AND P1, PT, R4, UR33, !P0 ;  /* 0x0000002104007c0c */ /* 0x000fe4000c721270 */
[----:B------:R-:W-:Y:S01]  /*56960*/  ISETP.GE.AND P0, PT, R26, UR19, PT ;  /* 0x000000131a007c0c */ /* 0x000fe2000bf06270 */
[----:B------:R-:W-:Y:S01]  /*56970*/  IMAD.MOV.U32 R26, RZ, RZ, R27 ;  /* 0x000000ffff1a7224 */ /* 0x000fe200078e001b */
[----:B------:R-:W-:Y:S01]  /*56980*/  ULDC.64 UR18, c[0x0][0x228] ;  /* 0x00008a0000127ab9 */ /* 0x000fe20000000a00 */
[----:B------:R-:W-:-:S02]  /*56990*/  IMAD.MOV.U32 R27, RZ, RZ, R2 ;  /* 0x000000ffff1b7224 */ /* 0x000fc400078e0002 */
[----:B------:R-:W-:-:S05]  /*569a0*/  IMAD.U32 R2, RZ, RZ, UR19 ;  /* 0x00000013ff027e24 */ /* 0x000fca000f8e00ff */
[----:B------:R0:W-:Y:S04]  /*569b0*/  STL [R1+0x1300], R2 ;  /* 0x0013000201007387 */ /* 0x0001e80000100800 */
[----:B0-----:R-:W3:Y:S01]  /*569c0*/  LDL.LU R2, [R1+0x18] ;  /* 0x0000180001027983 */ /* 0x001ee20000300800 */
        /* <DEDUP_REMOVED lines=10> */
[----:B------:R-:W-:-:S03]  /*56a70*/  ULDC.64 UR28, c[0x0][0x228] ;  /* 0x00008a00001c7ab9 */ /* 0x000fc60000000a00 */
[----:B------:R-:W-:Y:S02]  /*56a80*/  ISETP.LT.AND P1, PT, R28, UR16, !P0 ;  /* 0x000000101c007c0c */ /* 0x000fe4000c721270 */
[----:B------:R-:W-:Y:S02]  /*56a90*/  ISETP.LT.AND P0, PT, R4, UR59, !P0 ;  /* 0x0000003b04007c0c */ /* 0x000fe4000c701270 */
[----:B------:R-:W-:-:S09]  /*56aa0*/  LOP3.LUT R5, R5, 0xffbfffff, RZ, 0xc0, !PT ;  /* 0xffbfffff05057812 */ /* 0x000fd200078ec0ff */
[----:B------:R-:W-:-:S04]  /*56ab0*/  @P1 LOP3.LUT R5, R5, 0x400000, RZ, 0xfc, !PT ;  /* 0x0040000005051812 */ /* 0x000fc800078efcff */
[----:B------:R-:W-:-:S04]  /*56ac0*/  LOP3.LUT R5, R5, 0xffdfffff, RZ, 0xc0, !PT ;  /* 0xffdfffff05057812 */ /* 0x000fc800078ec0ff */
[----:B------:R-:W-:Y:S02]  /*56ad0*/  @P0 LOP3.LUT R5, R5, 0x200000, RZ, 0xfc, !PT ;  /* 0x0020000005050812 */ /* 0x000fe400078efcff */
[----:B----4-:R-:W-:Y:S02]  /*56ae0*/  ISETP.GE.AND P0, PT, R0, UR23, PT ;  /* 0x0000001700007c0c */ /* 0x010fe4000bf06270 */
[----:B------:R-:W-:Y:S01]  /*56af0*/  LOP3.LUT R5, R5, 0xfffbffff, RZ, 0xc0, !PT ;  /* 0xfffbffff05057812 */ /* 0x000fe200078ec0ff */
[----:B------:R-:W-:Y:S01]  /*56b00*/  IMAD.U32 R20, RZ, RZ, UR29 ;  /* 0x0000001dff147e24 */ /* 0x000fe2000f8e00ff */
[----:B------:R-:W-:Y:S01]  /*56b10*/  ISETP.LT.AND P1, PT, R28, UR26, !P0 ;  /* 0x0000001a1c007c0c */ /* 0x000fe2000c721270 */
[----:B------:R-:W-:Y:S01]  /*56b20*/  UMOV UR33, UR28 ;  /* 0x0000001c00217c82 */ /* 0x000fe20008000000 */
[----:B------:R-:W-:Y:S01]  /*56b30*/  ISETP.LT.AND P0, PT, R4, UR5, !P0 ;  /* 0x0000000504007c0c */ /* 0x000fe2000c701270 */
[----:B------:R-:W-:Y:S01]  /*56b40*/  ULDC.64 UR28, c[0x0][0x228] ;  /* 0x00008a00001c7ab9 */ /* 0x000fe20000000a00 */
[----:B------:R-:W-:Y:S01]  /*56b50*/  IMAD.MOV.U32 R0, RZ, RZ, R21 ;  /* 0x000000ffff007224 */ /* 0x000fe200078e0015 */
[----:B------:R-:W-:Y:S01]  /*56b60*/  UMOV UR37, UR18 ;  /* 0x0000001200257c82 */ /* 0x000fe20008000000 */
[----:B------:R-:W-:-:S07]  /*56b70*/  ULDC.64 UR22, c[0x0][0x228] ;  /* 0x00008a0000167ab9 */ /* 0x000fce0000000a00 */
[----:B------:R-:W-:Y:S01]  /*56b80*/  @P1 LOP3.LUT R5, R5, 0x40000, RZ, 0xfc, !PT ;  /* 0x0004000005051812 */ /* 0x000fe200078efcff */
[----:B------:R-:W-:Y:S01]  /*56b90*/  IMAD.U32 R21, RZ, RZ, UR29 ;  /* 0x0000001dff157e24 */ /* 0x000fe2000f8e00ff */
[----:B------:R0:W-:Y:S01]  /*56ba0*/  STL [R1+0x1308], R20 ;  /* 0x0013081401007387 */ /* 0x0001e20000100800 */
[----:B------:R-:W-:Y:S01]  /*56bb0*/  UMOV UR5, UR28 ;  /* 0x0000001c00057c82 */ /* 0x000fe20008000000 */
[----:B------:R-:W-:Y:S01]  /*56bc0*/  LOP3.LUT R5, R5, 0xfffdffff, RZ, 0xc0, !PT ;  /* 0xfffdffff05057812 */ /* 0x000fe200078ec0ff */
[----:B------:R-:W-:-:S03]  /*56bd0*/  ULDC.64 UR18, c[0x0][0x228] ;  /* 0x00008a0000127ab9 */ /* 0x000fc60000000a00 */
[----:B------:R-:W-:Y:S01]  /*56be0*/  @P0 LOP3.LUT R5, R5, 0x20000, RZ, 0xfc, !PT ;  /* 0x0002000005050812 */ /* 0x000fe200078efcff */
[----:B0-----:R-:W4:Y:S04]  /*56bf0*/  LDL.LU R20, [R1+0x2434] ;  /* 0x0024340001147983 */ /* 0x001f280000300800 */
[----:B------:R0:W-:Y:S04]  /*56c00*/  STL [R1+0x130c], R21 ;  /* 0x00130c1501007387 */ /* 0x0001e80000100800 */
[----:B0-----:R-:W4:Y:S01]  /*56c10*/  LDL.LU R21, [R1+0x2430] ;  /* 0x0024300001157983 */ /* 0x001f220000300800 */
[----:B--2---:R-:W-:Y:S01]  /*56c20*/  ISETP.GE.AND P0, PT, R24, UR11, PT ;  /* 0x0000000b18007c0c */ /* 0x004fe2000bf06270 */
[----:B------:R-:W-:Y:S01]  /*56c30*/  IMAD.MOV.U32 R24, RZ, RZ, R26 ;  /* 0x000000ffff187224 */ /* 0x000fe200078e001a */
[----:B------:R-:W-:Y:S01]  /*56c40*/  LOP3.LUT R5, R5, 0xffffbfff, RZ, 0xc0, !PT ;  /* 0xffffbfff05057812 */ /* 0x000fe200078ec0ff */
[----:B------:R-:W2:Y:S01]  /*56c50*/  LDL.LU R26, [R1+0xc] ;  /* 0x00000c00011a7983 */ /* 0x000ea20000300800 */
[----:B------:R-:W-:Y:S01]  /*56c60*/  ISETP.LT.AND P2, PT, R28, UR8, !P0 ;  /* 0x000000081c007c0c */ /* 0x000fe2000c741270 */
[----:B------:R-:W-:Y:S01]  /*56c70*/  ULDC.64 UR10, c[0x0][0x228] ;  /* 0x00008a00000a7ab9 */ /* 0x000fe20000000a00 */
[----:B------:R-:W-:-:S02]  /*56c80*/  ISETP.LT.AND P1, PT, R4, UR58, !P0 ;  /* 0x0000003a04007c0c */ /* 0x000fc4000c721270 */
[----:B---3--:R-:W-:Y:S01]  /*56c90*/  ISETP.GE.AND P0, PT, R2, UR17, PT ;  /* 0x0000001102007c0c */ /* 0x008fe2000bf06270 */
[----:B------:R-:W-:Y:S02]  /*56ca0*/  ULDC.64 UR16, c[0x0][0x228] ;  /* 0x00008a0000107ab9 */ /* 0x000fe40000000a00 */
        /* <DEDUP_REMOVED lines=13> */
[----:B------:R-:W-:Y:S02]  /*56d80*/  ULDC.64 UR26, c[0x0][0x228] ;  /* 0x00008a00001a7ab9 */ /* 0x000fe40000000a00 */
[----:B------:R-:W-:Y:S01]  /*56d90*/  IMAD.U32 R0, RZ, RZ, UR27 ;  /* 0x0000001bff007e24 */ /* 0x000fe2000f8e00ff */
[----:B------:R-:W-:-:S04]  /*56da0*/  ISETP.LT.AND P1, PT, R28, UR6, !P0 ;  /* 0x000000061c007c0c */ /* 0x000fc8000c721270 */
[----:B------:R0:W-:Y:S01]  /*56db0*/  STL [R1+0x1314], R0 ;  /* 0x0013140001007387 */ /* 0x0001e20000100800 */
[----:B------:R-:W-:Y:S02]  /*56dc0*/  ISETP.LT.AND P0, PT, R4, UR52, !P0 ;  /* 0x0000003404007c0c */ /* 0x000fe4000c701270 */
[----:B------:R-:W-:Y:S01]  /*56dd0*/  LOP3.LUT R5, R5, 0xffffffbf, RZ, 0xc0, !PT ;  /* 0xffffffbf05057812 */ /* 0x000fe200078ec0ff */
[----:B------:R-:W-:Y:S01]  /*56de0*/  UMOV UR28, UR26 ;  /* 0x0000001a001c7c82 */ /* 0x000fe20008000000 */
[----:B------:R-:W-:Y:S01]  /*56df0*/  ULDC.64 UR26, c[0x0][0x228] ;  /* 0x00008a00001a7ab9 */ /* 0x000fe20000000a00 */
[----:B------:R-:W-:Y:S01]  /*56e00*/  UMOV UR29, UR16 ;  /* 0x00000010001d7c82 */ /* 0x000fe20008000000 */
[----:B------:R-:W-:Y:S01]  /*56e10*/  ULDC.64 UR16, c[0x0][0x228] ;  /* 0x00008a0000107ab9 */ /* 0x000fe20000000a00 */
[----:B------:R-:W-:Y:S02]  /*56e20*/  VIADD R11, R23, 0xe8 ;  /* 0x000000e8170b7836 */ /* 0x000fe40000000000 */
[----:B0-----:R-:W-:Y:S01]  /*56e30*/  IMAD.MOV.U32 R0, RZ, RZ, R29 ;  /* 0x000000ffff007224 */ /* 0x001fe200078e001d */
[----:B------:R-:W-:Y:S01]  /*56e40*/  ULDC.64 UR52, c[0x0][0x228] ;  /* 0x00008a0000347ab9 */ /* 0x000fe20000000a00 */
[----:B------:R-:W4:Y:S01]  /*56e50*/  LDL.LU R29, [R1+0x2c] ;  /* 0x00002c00011d7983 */ /* 0x000f220000300800 */
[----:B------:R-:W-:-:S04]  /*56e60*/  @P1 LOP3.LUT R5, R5, 0x40, RZ, 0xfc, !PT ;  /* 0x0000004005051812 */ /* 0x000fc800078efcff */
[----:B------:R-:W-:-:S04]  /*56e70*/  LOP3.LUT R5, R5, 0xffffffdf, RZ, 0xc0, !PT ;  /* 0xffffffdf05057812 */ /* 0x000fc800078ec0ff */
[----:B------:R-:W-:Y:S02]  /*56e80*/  @P0 LOP3.LUT R5, R5, 0x20, RZ, 0xfc, !PT ;  /* 0x0000002005050812 */ /* 0x000fe400078efcff */
[----:B------:R-:W-:Y:S02]  /*56e90*/  ISETP.GE.AND P0, PT, R24, UR9, PT ;  /* 0x0000000918007c0c */ /* 0x000fe4000bf06270 */
[----:B------:R-:W-:Y:S01]  /*56ea0*/  LOP3.LUT R5, R5, 0xfffffffb, RZ, 0xc0, !PT ;  /* 0xfffffffb05057812 */ /* 0x000fe200078ec0ff */
[----:B------:R-:W-:Y:S01]  /*56eb0*/  IMAD.U32 R24, RZ, RZ, UR27 ;  /* 0x0000001bff187e24 */ /* 0x000fe2000f8e00ff */
[----:B------:R-:W-:Y:S01]  /*56ec0*/  ISETP.LT.AND P1, PT, R28, UR24, !P0 ;  /* 0x000000181c007c0c */ /* 0x000fe2000c721270 */
[----:B------:R-:W-:Y:S01]  /*56ed0*/  ULDC.64 UR8, c[0x0][0x228] ;  /* 0x00008a0000087ab9 */ /* 0x000fe20000000a00 */
[----:B------:R-:W-:-:S11]  /*56ee0*/  ISETP.LT.AND P0, PT, R4, UR49, !P0 ;  /* 0x0000003104007c0c */ /* 0x000fd6000c701270 */
[----:B------:R-:W-:-:S04]  /*56ef0*/  @P1 LOP3.LUT R5, R5, 0x4, RZ, 0xfc, !PT ;  /* 0x0000000405051812 */ /* 0x000fc800078efcff */
[----:B------:R-:W-:-:S04]  /*56f00*/  LOP3.LUT R5, R5, 0xfffffffd, RZ, 0xc0, !PT ;  /* 0xfffffffd05057812 */ /* 0x000fc800078ec0ff */
[----:B------:R-:W-:Y:S01]  /*56f10*/  @P0 LOP3.LUT R5, R5, 0x2, RZ, 0xfc, !PT ;  /* 0x0000000205050812 */ /* 0x000fe200078efcff */
[----:B------:R0:W-:Y:S04]  /*56f20*/  STL [R1+0x1318], R24 ;  /* 0x0013181801007387 */ /* 0x0001e80000100800 */
[----:B0-----:R-:W3:Y:S01]  /*56f30*/  LDL.LU R24, [R1+0x242c] ;  /* 0x00242c0001187983 */ /* 0x001ee20000300800 */
[----:B--2---:R-:W-:Y:S02]  /*56f40*/  ISETP.GE.AND P0, PT, R26, UR21, PT ;  /* 0x000000151a007c0c */ /* 0x004fe4000bf06270 */
[----:B----4-:R-:W-:Y:S01]  /*56f50*/  LOP3.LUT R29, R29, 0xbfffffff, RZ, 0xc0, !PT ;  /* 0xbfffffff1d1d7812 */ /* 0x010fe200078ec0ff */
[----:B------:R-:W2:Y:S01]  /*56f60*/  LDL.LU R26, [R1+0x2428] ;  /* 0x00242800011a7983 */ /* 0x000ea20000300800 */
[----:B------:R-:W-:Y:S01]  /*56f70*/  ISETP.LT.AND P2, PT, R28, UR14, !P0 ;  /* 0x0000000e1c007c0c */ /* 0x000fe2000c741270 */
[----:B------:R-:W-:Y:S01]  /*56f80*/  UMOV UR27, UR26 ;  /* 0x0000001a001b7c82 */ /* 0x000fe20008000000 */
[----:B------:R-:W-:Y:S01]  /*56f90*/  ISETP.LT.AND P1, PT, R4, UR48, !P0 ;  /* 0x0000003004007c0c */ /* 0x000fe2000c721270 */
[----:B------:R-:W-:Y:S01]  /*56fa0*/  ULDC.64 UR48, c[0x0][0x228] ;  /* 0x00008a0000307ab9 */ /* 0x000fe20000000a00 */
[----:B---3--:R-:W-:Y:S01]  /*56fb0*/  ISETP.GE.AND P0, PT, R2, UR7, PT ;  /* 0x0000000702007c0c */ /* 0x008fe2000bf06270 */
[----:B------:R-:W-:Y:S01]  /*56fc0*/  ULDC.64 UR6, c[0x0][0x228] ;  /* 0x00008a0000067ab9 */ /* 0x000fe20000000a00 */
[----:B------:R-:W-:Y:S01]  /*56fd0*/  VIADD R10, R23, 0xe6 ;  /* 0x000000e6170a7836 */ /* 0x000fe20000000000 */
[----:B------:R-:W-:Y:S01]  /*56fe0*/  ULDC.64 UR20, c[0x0][0x228] ;  /* 0x00008a0000147ab9 */ /* 0x000fe20000000a00 */
        /* <DEDUP_REMOVED lines=16> */
[----:B------:R-:W-:Y:S01]  /*570f0*/  LOP3.LUT R29, R29, 0xffbfffff, RZ, 0xc0, !PT ;  /* 0xffbfffff1d1d7812 */ /* 0x000fe200078ec0ff */
[----:B------:R-:W-:-:S08]  /*57100*/  IMAD.U32 R27, RZ, RZ, UR25 ;  /* 0x00000019ff1b7e24 */ /* 0x000fd0000f8e00ff */
[----:B------:R-:W-:Y:S01]  /*57110*/  @P1 LOP3.LUT R29, R29, 0x400000, RZ, 0xfc, !PT ;  /* 0x004000001d1d1812 */ /* 0x000fe200078efcff */
[----:B------:R0:W-:Y:S03]  /*57120*/  STL [R1+0x1320], R27 ;  /* 0x0013201b01007387 */ /* 0x0001e60000100800 */
[----:B------:R-:W-:-:S04]  /*57130*/  LOP3.LUT R29, R29, 0xffdfffff, RZ, 0xc0, !PT ;  /* 0xffdfffff1d1d7812 */ /* 0x000fc800078ec0ff */
[----:B------:R-:W-:Y:S01]  /*57140*/  @P0 LOP3.LUT R29, R29, 0x200000, RZ, 0xfc, !PT ;  /* 0x002000001d1d0812 */ /* 0x000fe200078efcff */
[----:B0-----:R-:W-:Y:S01]  /*57150*/  IMAD.U32 R27, RZ, RZ, UR49 ;  /* 0x00000031ff1b7e24 */ /* 0x001fe2000f8e00ff */
[----:B---3--:R-:W-:Y:S01]  /*57160*/  ISETP.GE.AND P0, PT, R2, UR15, PT ;  /* 0x0000000f02007c0c */ /* 0x008fe2000bf06270 */
[----:B------:R-:W-:Y:S01]  /*57170*/  VIADD R9, R23, 0xe4 ;  /* 0x000000e417097836 */ /* 0x000fe20000000000 */
[----:B------:R-:W3:Y:S01]  /*57180*/  LDL.LU R2, [R1+0x20] ;  /* 0x0000200001027983 */ /* 0x000ee20000300800 */
[----:B------:R-:W-:Y:S01]  /*57190*/  LOP3.LUT R29, R29, 0xfffbffff, RZ, 0xc0, !PT ;  /* 0xfffbffff1d1d7812 */ /* 0x000fe200078ec0ff */
[C---:B------:R-:W-:Y:S02]  /*571a0*/  VIADD R8, R23.reuse, 0xe2 ;  /* 0x000000e217087836 */ /* 0x040fe40000000000 */
[C---:B------:R-:W-:Y:S01]  /*571b0*/  VIADD R7, R23.reuse, 0xe0 ;  /* 0x000000e017077836 */ /* 0x040fe20000000000 */
[----:B------:R0:W-:Y:S01]  /*571c0*/  STL [R1+0x1324], R27 ;  /* 0x0013241b01007387 */ /* 0x0001e20000100800 */
[----:B------:R-:W-:Y:S01]  /*571d0*/  VIADD R6, R23, 0xde ;  /* 0x000000de17067836 */ /* 0x000fe20000000000 */
[----:B------:R-:W-:Y:S01]  /*571e0*/  UMOV UR26, UR6 ;  /* 0x00000006001a7c82 */ /* 0x000fe20008000000 */
[----:B------:R-:W-:Y:S01]  /*571f0*/  ISETP.LT.AND P1, PT, R28, UR22, !P0 ;  /* 0x000000161c007c0c */ /* 0x000fe2000c721270 */
[----:B------:R-:W-:Y:S01]  /*57200*/  ULDC.64 UR6, c[0x0][0x228] ;  /* 0x00008a0000067ab9 */ /* 0x000fe20000000a00 */
[----:B------:R-:W-:Y:S01]  /*57210*/  UMOV UR25, UR24 ;  /* 0x0000001800197c82 */ /* 0x000fe20008000000 */
[----:B------:R-:W-:Y:S01]  /*57220*/  ULDC.64 UR14, c[0x0][0x228] ;  /* 0x00008a00000e7ab9 */ /* 0x000fe20000000a00 */
[----:B0-----:R-:W4:Y:S01]  /*57230*/  LDL.LU R27, [R1+0x2420] ;  /* 0x00242000011b7983 */ /* 0x001f220000300800 */
[----:B------:R-:W-:-:S08]  /*57240*/  ISETP.LT.AND P0, PT, R4, UR5, !P0 ;  /* 0x0000000504007c0c */ /* 0x000fd0000c701270 */
[----:B------:R-:W-:-:S04]  /*57250*/  @P1 LOP3.LUT R29, R29, 0x40000, RZ, 0xfc, !PT ;  /* 0x000400001d1d1812 */ /* 0x000fc800078efcff */
[----:B------:R-:W-:-:S04]  /*57260*/  LOP3.LUT R29, R29, 0xfffdffff, RZ, 0xc0, !PT ;  /* 0xfffdffff1d1d7812 */ /* 0x000fc800078ec0ff */
[----:B------:R-:W-:-:S04]  /*57270*/  @P0 LOP3.LUT R29, R29, 0x20000, RZ, 0xfc, !PT ;  /* 0x000200001d1d0812 */ /* 0x000fc800078efcff */
[----:B------:R-:W-:Y:S02]  /*57280*/  LOP3.LUT R29, R29, 0xffffbfff, RZ, 0xc0, !PT ;  /* 0xffffbfff1d1d7812 */ /* 0x000fe400078ec0ff */
[----:B----4-:R-:W-:Y:S01]  /*57290*/  ISETP.GE.AND P0, PT, R27, UR13, PT ;  /* 0x0000000d1b007c0c */ /* 0x010fe2000bf06270 */
[----:B------:R-:W-:Y:S01]  /*572a0*/  IMAD.MOV.U32 R27, RZ, RZ, R25 ;  /* 0x000000ffff1b7224 */ /* 0x000fe200078e0019 */
[----:B------:R-:W-:Y:S01]  /*572b0*/  UMOV UR5, UR48 ;  /* 0x0000003000057c82 */ /* 0x000fe20008000000 */
[----:B------:R-:W4:Y:S01]  /*572c0*/  LDL.LU R25, [R1+0x241c] ;  /* 0x00241c0001197983 */ /* 0x000f220000300800 */
[----:B------:R-:W-:Y:S01]  /*572d0*/  ISETP.LT.AND P2, PT, R28, UR10, !P0 ;  /* 0x0000000a1c007c0c */ /* 0x000fe2000c741270 */
[----:B------:R-:W-:Y:S01]  /*572e0*/  ULDC.64 UR12, c[0x0][0x228] ;  /* 0x00008a00000c7ab9 */ /* 0x000fe20000000a00 */
[----:B------:R-:W-:Y:S01]  /*572f0*/  ISETP.LT.AND P1, PT, R4, UR29, !P0 ;  /* 0x0000001d04007c0c */ /* 0x000fe2000c721270 */
[----:B------:R-:W-:Y:S01]  /*57300*/  ULDC.64 UR48, c[0x0][0x228] ;  /* 0x00008a0000307ab9 */ /* 0x000fe20000000a00 */
[----:B--2---:R-:W-:-:S09]  /*57310*/  ISETP.GE.AND P0, PT, R26, UR19, PT ;  /* 0x000000131a007c0c */ /* 0x004fd2000bf06270 */
[----:B------:R-:W-:Y:S01]  /*57320*/  @P2 LOP3.LUT R29, R29, 0x4000, RZ, 0xfc, !PT ;  /* 0x000040001d1d2812 */ /* 0x000fe200078efcff */
[----:B------:R-:W-:Y:S01]  /*57330*/  IMAD.MOV.U32 R26, RZ, RZ, R27 ;  /* 0x000000ffff1a7224 */ /* 0x000fe200078e001b */
[----:B------:R-:W-:Y:S02]  /*57340*/  ULDC.64 UR18, c[0x0][0x228] ;  /* 0x00008a0000127ab9 */ /* 0x000fe40000000a00 */
[----:B------:R-:W-:-:S04]  /*57350*/  LOP3.LUT R29, R29, 0xffffdfff, RZ, 0xc0, !PT ;  /* 0xffffdfff1d1d7812 */ /* 0x000fc800078ec0ff */
[----:B------:R-:W-:Y:S02]  /*57360*/  @P1 LOP3.LUT R29, R29, 0x2000, RZ, 0xfc, !PT ;  /* 0x000020001d1d1812 */ /* 0x000fe400078efcff */
[----:B------:R-:W-:Y:S02]  /*57370*/  ISETP.LT.AND P1, PT, R28, UR16, !P0 ;  /* 0x000000101c007c0c */ /* 0x000fe4000c721270 */
[----:B------:R-:W-:Y:S01]  /*57380*/  ISETP.LT.AND P0, PT, R4, UR28, !P0 ;  /* 0x0000001c04007c0c */ /* 0x000fe2000c701270 */
[----:B------:R-:W-:Y:S01]  /*57390*/  IMAD.MOV.U32 R27, RZ, RZ, R3 ;  /* 0x000000ffff1b7224 */ /* 0x000fe200078e0003 */
[----:B------:R-:W-:Y:S01]  /*573a0*/  LOP3.LUT R29, R29, 0xfffffbff, RZ, 0xc0, !PT ;  /* 0xfffffbff1d1d7812 */ /* 0x000fe200078ec0ff */
[----:B------:R-:W-:Y:S01]  /*573b0*/  UMOV UR24, UR18 ;  /* 0x0000001200187c82 */ /* 0x000fe20008000000 */
[----:B------:R-:W-:-:S07]  /*573c0*/  ULDC.64 UR28, c[0x0][0x228] ;  /* 0x00008a00001c7ab9 */ /* 0x000fce0000000a00 */
[----:B------:R-:W-:-:S04]  /*573d0*/  @P1 LOP3.LUT R29, R29, 0x400, RZ, 0xfc, !PT ;  /* 0x000004001d1d1812 */ /* 0x000fc800078efcff */
[----:B------:R-:W-:-:S04]  /*573e0*/  LOP3.LUT R29, R29, 0xfffffdff, RZ, 0xc0, !PT ;  /* 0xfffffdff1d1d7812 */ /* 0x000fc800078ec0ff */
[----:B------:R-:W-:-:S04]  /*573f0*/  @P0 LOP3.LUT R29, R29, 0x200, RZ, 0xfc, !PT ;  /* 0x000002001d1d0812 */ /* 0x000fc800078efcff */
[----:B------:R-:W-:Y:S01]  /*57400*/  LOP3.LUT R29, R29, 0xffffffbf, RZ, 0xc0, !PT ;  /* 0xffffffbf1d1d7812 */ /* 0x000fe200078ec0ff */
[----:B------:R-:W-:Y:S01]  /*57410*/  IMAD.U32 R3, RZ, RZ, UR19 ;  /* 0x00000013ff037e24 */ /* 0x000fe2000f8e00ff */
[----:B------:R-:W-:-:S04]  /*57420*/  ULDC.64 UR18, c[0x0][0x228] ;  /* 0x00008a0000127ab9 */ /* 0x000fc80000000a00 */
[----:B------:R0:W-:Y:S04]  /*57430*/  STL [R1+0x2004], R3 ;  /* 0x0020040301007387 */ /* 0x0001e80000100800 */
[----:B0-----:R-:W2:Y:S01]  /*57440*/  LDL.LU R3, [R1+0x24] ;  /* 0x0000240001037983 */ /* 0x001ea20000300800 */
[----:B----4-:R-:W-:-:S04]  /*57450*/  ISETP.GE.AND P0, PT, R25, UR23, PT ;  /* 0x0000001719007c0c */ /* 0x010fc8000bf06270 */
[----:B------:R-:W-:Y:S02]  /*57460*/  ISETP.LT.AND P1, PT, R28, UR8, !P0 ;  /* 0x000000081c007c0c */ /* 0x000fe4000c721270 */
[----:B------:R-:W-:Y:S01]  /*57470*/  ISETP.LT.AND P0, PT, R4, UR27, !P0 ;  /* 0x0000001b04007c0c */ /* 0x000fe2000c701270 */
[----:B------:R-:W-:Y:S02]  /*57480*/  IMAD.MOV.U32 R25, RZ, RZ, R22 ;  /* 0x000000ffff197224 */ /* 0x000fe400078e0016 */
[----:B------:R-:W4:Y:S08]  /*57490*/  LDL.LU R22, [R1+0x2418] ;  /* 0x0024180001167983 */ /* 0x000f300000300800 */
[----:B------:R-:W-:-:S04]  /*574a0*/  @P1 LOP3.LUT R29, R29, 0x40, RZ, 0xfc, !PT ;  /* 0x000000401d1d1812 */ /* 0x000fc800078efcff */
[----:B------:R-:W-:-:S04]  /*574b0*/  LOP3.LUT R29, R29, 0xffffffdf, RZ, 0xc0, !PT ;  /* 0xffffffdf1d1d7812 */ /* 0x000fc800078ec0ff */
[----:B------:R-:W-:Y:S02]  /*574c0*/  @P0 LOP3.LUT R29, R29, 0x20, RZ, 0xfc, !PT ;  /* 0x000000201d1d0812 */ /* 0x000fe400078efcff */
[----:B------:R-:W-:Y:S01]  /*574d0*/  ISETP.GE.AND P0, PT, R24, UR11, PT ;  /* 0x0000000b18007c0c */ /* 0x000fe2000bf06270 */
[----:B------:R-:W-:Y:S01]  /*574e0*/  IMAD.MOV.U32 R24, RZ, RZ, R23 ;  /* 0x000000ffff187224 */ /* 0x000fe200078e0017 */
[----:B------:R-:W-:Y:S01]  /*574f0*/  LOP3.LUT R29, R29, 0xfffffffb, RZ, 0xc0, !PT ;  /* 0xfffffffb1d1d7812 */ /* 0x000fe200078ec0ff */
[----:B------:R-:W3:Y:S01]  /*57500*/  LDL.LU R23, [R1+0x2414] ;  /* 0x0024140001177983 */ /* 0x000ee20000300800 */
[----:B------:R-:W-:Y:S01]  /*57510*/  ISETP.LT.AND P1, PT, R28, UR20, !P0 ;  /* 0x000000141c007c0c */ /* 0x000fe2000c721270 */
[----:B------:R-:W-:Y:S01]  /*57520*/  UMOV UR23, UR28 ;  /* 0x0000001c00177c82 */ /* 0x000fe20008000000 */
[----:B------:R-:W-:Y:S01]  /*57530*/  ISETP.LT.AND P0, PT, R4, UR26, !P0 ;  /* 0x0000001a04007c0c */ /* 0x000fe2000c701270 */
[----:B------:R-:W2:Y:S01]  /*57540*/  LDL.LU R28, [R1+0x28] ;  /* 0x00002800011c7983 */ /* 0x000ea20000300800 */
[----:B------:R-:W-:Y:S01]  /*57550*/  ULDC.64 UR10, c[0x0][0x228] ;  /* 0x00008a00000a7ab9 */ /* 0x000fe20000000a00 */
[----:B------:R-:W-:-:S08]  /*57560*/  ULDC.64 UR26, c[0x0][0x228] ;  /* 0x00008a00001a7ab9 */ /* 0x000fd00000000a00 */
[----:B------:R-:W-:-:S04]  /*57570*/  @P1 LOP3.LUT R29, R29, 0x4, RZ, 0xfc, !PT ;  /* 0x000000041d1d1812 */ /* 0x000fc800078efcff */
[----:B------:R-:W-:-:S04]  /*57580*/  LOP3.LUT R29, R29, 0xfffffffd, RZ, 0xc0, !PT ;  /* 0xfffffffd1d1d7812 */ /* 0x000fc800078ec0ff */
[----:B------:R-:W-:-:S05]  /*57590*/  @P0 LOP3.LUT R29, R29, 0x2, RZ, 0xfc, !PT ;  /* 0x000000021d1d0812 */ /* 0x000fca00078efcff */
[----:B------:R0:W-:Y:S04]  /*575a0*/  STL [R1+0x2c], R29 ;  /* 0x00002c1d01007387 */ /* 0x0001e80000100800 */
[----:B0-----:R-:W4:Y:S01]  /*575b0*/  LDL.LU R29, [R1+0x2410] ;  /* 0x00241000011d7983 */ /* 0x001f220000300800 */
[----:B---3--:R-:W-:Y:S02]  /*575c0*/  ISETP.GE.AND P0, PT, R23, UR17, PT ;  /* 0x0000001117007c0c */ /* 0x008fe4000bf06270 */
[----:B--2---:R-:W-:Y:S01]  /*575d0*/  LOP3.LUT R28, R28, 0xbfffffff, RZ, 0xc0, !PT ;  /* 0xbfffffff1c1c7812 */ /* 0x004fe200078ec0ff */
[----:B------:R-:W2:Y:S01]  /*575e0*/  LDL R23, [R1+0xc0] ;  /* 0x0000c00001177983 */ /* 0x000ea20000100800 */
[----:B------:R-:W-:Y:S01]  /*575f0*/  ISETP.LT.AND P1, PT, R4, UR25, !P0 ;  /* 0x0000001904007c0c */ /* 0x000fe2000c721270 */
[----:B------:R-:W-:Y:S01]  /*57600*/  UMOV UR22, UR26 ;  /* 0x0000001a00167c82 */ /* 0x000fe20008000000 */
[----:B------:R-:W-:Y:S01]  /*57610*/  ULDC.64 UR16, c[0x0][0x228] ;  /* 0x00008a0000107ab9 */ /* 0x000fe20000000a00 */
[----:B------:R-:W-:Y:S01]  /*57620*/  UMOV UR33, UR43 ;  /* 0x0000002b00217c82 */ /* 0x000fe20008000000 */
[----:B------:R-:W-:Y:S01]  /*57630*/  UMOV UR26, UR42 ;  /* 0x0000002a001a7c82 */ /* 0x000fe20008000000 */
[----:B------:R-:W-:Y:S01]  /*57640*/  ULDC.64 UR42, c[0x0][0x228] ;  /* 0x00008a00002a7ab9 */ /* 0x000fe20000000a00 */
[----:B------:R-:W-:-:S02]  /*57650*/  LOP3.LUT R3, R3, 0xbfffffff, RZ, 0xc0, !PT ;  /* 0xbfffffff03037812 */ /* 0x000fc400078ec0ff */
[----:B--2---:R-:W-:Y:S02]  /*57660*/  ISETP.LT.AND P2, PT, R23, UR6, !P0 ;  /* 0x0000000617007c0c */ /* 0x004fe4000c741270 */
[----:B----4-:R-:W-:Y:S01]  /*57670*/  ISETP.GE.AND P0, PT, R22, UR9, PT ;  /* 0x0000000916007c0c */ /* 0x010fe2000bf06270 */
[----:B------:R-:W-:-:S10]  /*57680*/  ULDC.64 UR8, c[0x0][0x228] ;  /* 0x00008a0000087ab9 */ /* 0x000fd40000000a00 */
[----:B------:R-:W-:-:S05]  /*57690*/  @P2 LOP3.LUT R28, R28, 0x40000000, RZ, 0xfc, !PT ;  /* 0x400000001c1c2812 */ /* 0x000fca00078efcff */
[----:B------:R-:W-:Y:S01]  /*576a0*/  IMAD.MOV.U32 R22, RZ, RZ, R28 ;  /* 0x000000ffff167224 */ /* 0x000fe200078e001c */
[----:B------:R-:W-:Y:S01]  /*576b0*/  UMOV UR20, UR8 ;  /* 0x0000000800147c82 */ /* 0x000fe20008000000 */
[----:B------:R-:W-:Y:S01]  /*576c0*/  UMOV UR59, UR29 ;  /* 0x0000001d003b7c82 */ /* 0x000fe20008000000 */
[----:B------:R-:W-:Y:S01]  /*576d0*/  ULDC.64 UR28, c[0x0][0x228] ;  /* 0x00008a00001c7ab9 */ /* 0x000fe20000000a00 */
[----:B------:R-:W2:Y:S01]  /*576e0*/  LDL.LU R28, [R1+0x240c] ;  /* 0x00240c00011c7983 */ /* 0x000ea20000300800 */
        /* <DEDUP_REMOVED lines=8> */
[----:B------:R-:W-:-:S04]  /*57770*/  ISETP.GE.AND P0, PT, R21, UR21, PT ;  /* 0x0000001515007c0c */ /* 0x000fc8000bf06270 */
[----:B------:R-:W-:Y:S02]  /*57780*/  ISETP.LT.AND P2, PT, R23, UR12, !P0 ;  /* 0x0000000c17007c0c */ /* 0x000fe4000c741270 */
[----:B------:R-:W-:Y:S02]  /*57790*/  ISETP.LT.AND P1, PT, R4, UR24, !P0 ;  /* 0x0000001804007c0c */ /* 0x000fe4000c721270 */
[----:B------:R-:W-:Y:S02]  /*577a0*/  LOP3.LUT R22, R22, 0xffbfffff, RZ, 0xc0, !PT ;  /* 0xffbfffff16167812 */ /* 0x000fe400078ec0ff */
[----:B------:R-:W-:Y:S01]  /*577b0*/  ISETP.GE.AND P0, PT, R20, UR7, PT ;  /* 0x0000000714007c0c */ /* 0x000fe2000bf06270 */
[----:B------:R-:W-:Y:S01]  /*577c0*/  UMOV UR5, UR9 ;  /* 0x0000000900057c82 */ /* 0x000fe20008000000 */
[----:B------:R-:W-:Y:S01]  /*577d0*/  ULDC.64 UR8, c[0x0][0x228] ;  /* 0x00008a0000087ab9 */ /* 0x000fe20000000a00 */
[----:B------:R-:W-:-:S04]  /*577e0*/  ULDC.64 UR6, c[0x0][0x228] ;  /* 0x00008a0000067ab9 */ /* 0x000fc80000000a00 */
        /* <DEDUP_REMOVED lines=12> */
[----:B------:R-:W-:Y:S01]  /*578b0*/  ISETP.LT.AND P1, PT, R4, UR22, !P0 ;  /* 0x0000001604007c0c */ /* 0x000fe2000c721270 */
[----:B------:R-:W-:Y:S01]  /*578c0*/  UMOV UR24, UR36 ;  /* 0x0000002400187c82 */ /* 0x000fe20008000000 */
[----:B------:R-:W-:Y:S01]  /*578d0*/  LOP3.LUT R22, R22, 0xffffbfff, RZ, 0xc0, !PT ;  /* 0xffffbfff16167812 */ /* 0x000fe200078ec0ff */
[----:B------:R-:W-:Y:S01]  /*578e0*/  ULDC.64 UR36, c[0x0][0x228] ;  /* 0x00008a0000247ab9 */ /* 0x000fe20000000a00 */
[----:B------:R-:W-:Y:S01]  /*578f0*/  ISETP.GE.AND P0, PT, R18, UR13, PT ;  /* 0x0000000d12007c0c */ /* 0x000fe2000bf06270 */
[----:B------:R-:W-:Y:S01]  /*57900*/  ULDC.64 UR12, c[0x0][0x228] ;  /* 0x00008a00000c7ab9 */ /* 0x000fe20000000a00 */
[----:B------:R-:W-:-:S05]  /*57910*/  ULDC.64 UR22, c[0x0][0x228] ;  /* 0x00008a0000167ab9 */ /* 0x000fca0000000a00 */
[----:B------:R-:W-:-:S04]  /*57920*/  @P2 LOP3.LUT R22, R22, 0x4000, RZ, 0xfc, !PT ;  /* 0x0000400016162812 */ /* 0x000fc800078efcff */
[----:B------:R-:W-:-:S04]  /*57930*/  LOP3.LUT R22, R22, 0xffffdfff, RZ, 0xc0, !PT ;  /* 0xffffdfff16167812 */ /* 0x000fc800078ec0ff */
[----:B------:R-:W-:Y:S02]  /*57940*/  @P1 LOP3.LUT R22, R22, 0x2000, RZ, 0xfc, !PT ;  /* 0x0000200016161812 */ /* 0x000fe400078efcff */
[----:B------:R-:W-:Y:S02]  /*57950*/  ISETP.LT.AND P1, PT, R23, UR16, !P0 ;  /* 0x0000001017007c0c */ /* 0x000fe4000c721270 */
[----:B------:R-:W-:Y:S01]  /*57960*/  ISETP.LT.AND P0, PT, R4, UR20, !P0 ;  /* 0x0000001404007c0c */ /* 0x000fe2000c701270 */
[----:B------:R-:W-:Y:S01]  /*57970*/  ULDC.64 UR20, c[0x0][0x228] ;  /* 0x00008a0000147ab9 */ /* 0x000fe20000000a00 */
        /* <DEDUP_REMOVED lines=8> */
[----:B------:R-:W-:Y:S02]  /*57a00*/  LOP3.LUT R22, R22, 0xffffffbf, RZ, 0xc0, !PT ;  /* 0xffffffbf16167812 */ /* 0x000fe400078ec0ff */
[----:B------:R-:W-:Y:S01]  /*57a10*/  ISETP.GE.AND P0, PT, R16, UR11, PT ;  /* 0x0000000b10007c0c */ /* 0x000fe2000bf06270 */
[----:B------:R-:W-:-:S06]  /*57a20*/  ULDC.64 UR10, c[0x0][0x228] ;  /* 0x00008a00000a7ab9 */ /* 0x000fcc0000000a00 */
        /* <DEDUP_REMOVED lines=13> */
[----:B------:R-:W-:Y:S01]  /*57b00*/  ISETP.GE.AND P0, PT, R14, UR9, PT ;  /* 0x000000090e007c0c */ /* 0x000fe2000bf06270 */
[----:B------:R-:W-:-:S08]  /*57b10*/  ULDC.64 UR8, c[0x0][0x228] ;  /* 0x00008a0000087ab9 */ /* 0x000fd00000000a00 */
        /* <DEDUP_REMOVED lines=42> */
[----:B------:R-:W-:Y:S01]  /*57dc0*/  UMOV UR52, UR41 ;  /* 0x0000002900347c82 */ /* 0x000fe20008000000 */
[----:B------:R-:W-:Y:S01]  /*57dd0*/  LOP3.LUT R3, R3, 0xffffffbf, RZ, 0xc0, !PT ;  /* 0xffffffbf03037812 */ /* 0x000fe200078ec0ff */
[----:B------:R-:W-:Y:S01]  /*57de0*/  UMOV UR48, UR40 ;  /* 0x0000002800307c82 */ /* 0x000fe20008000000 */
[----:B------:R-:W-:Y:S01]  /*57df0*/  ISETP.LT.AND P2, PT, R23, UR14, !P0 ;  /* 0x0000000e17007c0c */ /* 0x000fe2000c741270 */
[----:B------:R-:W-:Y:S01]  /*57e00*/  ULDC.64 UR40, c[0x0][0x228] ;  /* 0x00008a0000287ab9 */ /* 0x000fe20000000a00 */
[----:B------:R-:W-:Y:S01]  /*57e10*/  ISETP.LT.AND P1, PT, R4, UR12, !P0 ;  /* 0x0000000c04007c0c */ /* 0x000fe2000c721270 */
[----:B------:R-:W-:Y:S01]  /*57e20*/  UMOV UR58, UR27 ;  /* 0x0000001b003a7c82 */ /* 0x000fe20008000000 */
[----:B------:R-:W-:Y:S01]  /*57e30*/  ISETP.GE.AND P0, PT, R8, UR19, PT ;  /* 0x0000001308007c0c */ /* 0x000fe2000bf06270 */
[----:B------:R-:W-:Y:S01]  /*57e40*/  UMOV UR6, UR26 ;  /* 0x0000001a00067c82 */ /* 0x000fe20008000000 */
[----:B------:R-:W-:Y:S01]  /*57e50*/  ULDC.64 UR26, c[0x0][0x228] ;  /* 0x00008a00001a7ab9 */ /* 0x000fe20000000a00 */
[----:B------:R-:W-:Y:S01]  /*57e60*/  ULDC.64 UR18, c[0x0][0x228] ;  /* 0x00008a0000127ab9 */ /* 0x000fe20000000a00 */
[----:B------:R-:W-:Y:S01]  /*57e70*/  LOP3.LUT R2, R2, 0xbfffffff, RZ, 0xc0, !PT ;  /* 0xbfffffff02027812 */ /* 0x000fe200078ec0ff */
        /* <DEDUP_REMOVED lines=12> */
[----:B------:R-:W-:Y:S02]  /*57f40*/  ULDC.64 UR16, c[0x0][0x228] ;  /* 0x00008a0000107ab9 */ /* 0x000fe40000000a00 */
[----:B------:R-:W-:Y:S02]  /*57f50*/  ISETP.LT.AND P1, PT, R23, UR26, !P0 ;  /* 0x0000001a17007c0c */ /* 0x000fe4000c721270 */
[----:B------:R-:W-:-:S11]  /*57f60*/  ISETP.LT.AND P0, PT, R4, UR18, !P0 ;  /* 0x0000001204007c0c */ /* 0x000fd6000c701270 */
[----:B------:R-:W-:-:S04]  /*57f70*/  @P1 LOP3.LUT R2, R2, 0x40000000, RZ, 0xfc, !PT ;  /* 0x4000000002021812 */ /* 0x000fc800078efcff */
[----:B------:R-:W-:-:S04]  /*57f80*/  LOP3.LUT R2, R2, 0xdfffffff, RZ, 0xc0, !PT ;  /* 0xdfffffff02027812 */ /* 0x000fc800078ec0ff */
[----:B------:R-:W-:Y:S02]  /*57f90*/  @P0 LOP3.LUT R2, R2, 0x20000000, RZ, 0xfc, !PT ;  /* 0x2000000002020812 */ /* 0x000fe400078efcff */
[----:B------:R-:W-:Y:S01]  /*57fa0*/  ISETP.GE.AND P0, PT, R6, UR15, PT ;  /* 0x0000000f06007c0c */ /* 0x000fe2000bf06270 */
[----:B------:R-:W-:Y:S01]  /*57fb0*/  UMOV UR18, UR33 ;  /* 0x0000002100127c82 */ /* 0x000fe20008000000 */
[----:B------:R-:W-:Y:S01]  /*57fc0*/  ULDC.64 UR32, c[0x0][0x228] ;  /* 0x00008a0000207ab9 */ /* 0x000fe20000000a00 */
[----:B------:R-:W-:Y:S01]  /*57fd0*/  LOP3.LUT R2, R2, 0xfbffffff, RZ, 0xc0, !PT ;  /* 0xfbffffff02027812 */ /* 0x000fe200078ec0ff */
[----:B------:R-:W-:Y:S01]  /*57fe0*/  VIADD R6, R24, 0xdc ;  /* 0x000000dc18067836 */ /* 0x000fe20000000000 */
[----:B------:R-:W-:Y:S01]  /*57ff0*/  ISETP.LT.AND P1, PT, R23, UR22, !P0 ;  /* 0x0000001617007c0c */ /* 0x000fe2000c721270 */
[----:B------:R-:W-:Y:S01]  /*58000*/  ULDC.64 UR14, c[0x0][0x228] ;  /* 0x00008a00000e7ab9 */ /* 0x000fe20000000a00 */
        /* <DEDUP_REMOVED lines=15> */
[----:B------:R-:W-:Y:S02]  /*58100*/  ISETP.GE.AND P0, PT, R6, UR27, PT ;  /* 0x0000001b06007c0c */ /* 0x000fe4000bf06270 */
        /* <DEDUP_REMOVED lines=10> */
[----:B------:R-:W-:Y:S01]  /*581b0*/  UMOV UR12, UR54 ;  /* 0x00000036000c7c82 */ /* 0x000fe20008000000 */
[----:B------:R-:W-:Y:S01]  /*581c0*/  ULDC.64 UR54, c[0x0][0x228] ;  /* 0x00008a0000367ab9 */ /* 0x000fe20000000a00 */
[----:B------:R-:W-:Y:S02]  /*581d0*/  ISETP.LT.AND P1, PT, R23, UR26, !P0 ;  /* 0x0000001a17007c0c */ /* 0x000fe4000c721270 */
[----:B------:R-:W-:Y:S01]  /*581e0*/  LOP3.LUT R2, R2, 0xffffbfff, RZ, 0xc0, !PT ;  /* 0xffffbfff02027812 */ /* 0x000fe200078ec0ff */
[----:B------:R-:W-:Y:S01]  /*581f0*/  VIADD R6, R24, 0xd6 ;  /* 0x000000d618067836 */ /* 0x000fe20000000000 */
[----:B------:R-:W-:Y:S01]  /*58200*/  ISETP.LT.AND P0, PT, R4, UR54, !P0 ;  /* 0x0000003604007c0c */ /* 0x000fe2000c701270 */
[----:B------:R-:W-:-:S08]  /*58210*/  ULDC.64 UR22, c[0x0][0x228] ;  /* 0x00008a0000167ab9 */ /* 0x000fd00000000a00 */
        /* <DEDUP_REMOVED lines=27> */
[----:B------:R-:W-:-:S04]  /*583d0*/  ISETP.GE.AND P0, PT, R6, UR27, PT ;  /* 0x0000001b06007c0c */ /* 0x000fc8000bf06270 */
[----:B------:R-:W-:Y:S01]  /*583e0*/  ISETP.LT.AND P1, PT, R23, UR10, !P0 ;  /* 0x0000000a17007c0c */ /* 0x000fe2000c721270 */
[----:B------:R-:W-:Y:S01]  /*583f0*/  UMOV UR36, UR35 ;  /* 0x0000002300247c82 */ /* 0x000fe20008000000 */
[----:B------:R-:W-:Y:S01]  /*58400*/  UMOV UR22, UR45 ;  /* 0x0000002d00167c82 */ /* 0x000fe20008000000 */
[----:B------:R-:W-:Y:S01]  /*58410*/  UMOV UR35, UR44 ;  /* 0x0000002c00237c82 */ /* 0x000fe20008000000 */
[----:B------:R-:W-:Y:S01]  /*58420*/  ULDC.64 UR44, c[0x0][0x228] ;  /* 0x00008a00002c7ab9 */ /* 0x000fe20000000a00 */
[----:B------:R-:W-:Y:S02]  /*58430*/  LOP3.LUT R2, R2, 0xfffffffb, RZ, 0xc0, !PT ;  /* 0xfffffffb02027812 */ /* 0x000fe400078ec0ff */
[----:B------:R-:W-:Y:S01]  /*58440*/  ISETP.LT.AND P0, PT, R4, UR44, !P0 ;  /* 0x0000002c04007c0c */ /* 0x000fe2000c701270 */
[----:B------:R-:W-:-:S05]  /*58450*/  VIADD R6, R24, 0xd0 ;  /* 0x000000d018067836 */ /* 0x000fca0000000000 */
[----:B------:R-:W-:-:S04]  /*58460*/  @P1 LOP3.LUT R2, R2, 0x4, RZ, 0xfc, !PT ;  /* 0x0000000402021812 */ /* 0x000fc800078efcff */
[----:B------:R-:W-:Y:S01]  /*58470*/  LOP3.LUT R2, R2, 0xfffffffd, RZ, 0xc0, !PT ;  /* 0xfffffffd02027812 */ /* 0x000fe200078ec0ff */
[----:B------:R-:W-:Y:S01]  /*58480*/  UMOV UR26, UR52 ;  /* 0x00000034001a7c82 */ /* 0x000fe20008000000 */
[----:B------:R-:W-:Y:S02]  /*58490*/  UMOV UR52, UR57 ;  /* 0x0000003900347c82 */ /* 0x000fe40008000000 */
[----:B------:R-:W-:Y:S01]  /*584a0*/  @P0 LOP3.LUT R2, R2, 0x2, RZ, 0xfc, !PT ;  /* 0x0000000202020812 */ /* 0x000fe200078efcff */
[----:B------:R-:W-:Y:S01]  /*584b0*/  UMOV UR20, UR56 ;  /* 0x0000003800147c82 */ /* 0x000fe20008000000 */
[----:B------:R-:W-:Y:S01]  /*584c0*/  ISETP.GE.AND P0, PT, R6, UR23, PT ;  /* 0x0000001706007c0c */ /* 0x000fe2000bf06270 */
[----:B------:R-:W-:Y:S01]  /*584d0*/  ULDC.64 UR56, c[0x0][0x228] ;  /* 0x00008a0000387ab9 */ /* 0x000fe20000000a00 */
[----:B------:R-:W-:Y:S02]  /*584e0*/  UMOV UR54, UR48 ;  /* 0x0000003000367c82 */ /* 0x000fe40008000000 */
[----:B------:R-:W-:Y:S01]  /*584f0*/  ISETP.LT.AND P1, PT, R23, UR56, !P0 ;  /* 0x0000003817007c0c */ /* 0x000fe2000c721270 */
[----:B------:R-:W-:Y:S01]  /*58500*/  UMOV UR48, UR30 ;  /* 0x0000001e00307c82 */ /* 0x000fe20008000000 */
[----:B------:R-:W-:Y:S01]  /*58510*/  UMOV UR30, UR34 ;  /* 0x00000022001e7c82 */ /* 0x000fe20008000000 */
[----:B------:R-:W-:Y:S01]  /*58520*/  UMOV UR34, UR39 ;  /* 0x0000002700227c82 */ /* 0x000fe20008000000 */
[----:B------:R-:W-:Y:S01]  /*58530*/  UMOV UR50, UR38 ;  /* 0x0000002600327c82 */ /* 0x000fe20008000000 */
[----:B------:R-:W-:Y:S01]  /*58540*/  ULDC.64 UR38, c[0x0][0x228] ;  /* 0x00008a0000267ab9 */ /* 0x000fe20000000a00 */
[----:B------:R-:W-:-:S02]  /*58550*/  LOP3.LUT R29, R29, 0xbfffffff, RZ, 0xc0, !PT ;  /* 0xbfffffff1d1d7812 */ /* 0x000fc400078ec0ff */
[----:B------:R-:W-:Y:S01]  /*58560*/  ISETP.LT.AND P0, PT, R4, UR38, !P0 ;  /* 0x0000002604007c0c */ /* 0x000fe2000c701270 */
[----:B------:R-:W-:-:S04]  /*58570*/  VIADD R6, R24, 0xce ;  /* 0x000000ce18067836 */ /* 0x000fc80000000000 */
[----:B------:R-:W-:-:S04]  /*58580*/  @P1 LOP3.LUT R29, R29, 0x40000000, RZ, 0xfc, !PT ;  /* 0x400000001d1d1812 */ /* 0x000fc800078efcff */
[----:B------:R-:W-:Y:S01]  /*58590*/  LOP3.LUT R29, R29, 0xdfffffff, RZ, 0xc0, !PT ;  /* 0xdfffffff1d1d7812 */ /* 0x000fe200078ec0ff */
[----:B------:R-:W-:Y:S01]  /*585a0*/  UMOV UR56, UR50 ;  /* 0x0000003200387c82 */ /* 0x000fe20008000000 */
[----:B------:R-:W-:Y:S02]  /*585b0*/  UMOV UR50, UR24 ;  /* 0x0000001800327c82 */ /* 0x000fe40008000000 */
[----:B------:R-:W-:Y:S01]  /*585c0*/  @P0 LOP3.LUT R29, R29, 0x20000000, RZ, 0xfc, !PT ;  /* 0x200000001d1d0812 */ /* 0x000fe200078efcff */
[----:B------:R-:W-:Y:S01]  /*585d0*/  UMOV UR24, UR35 ;  /* 0x0000002300187c82 */ /* 0x000fe20008000000 */
[----:B------:R-:W-:Y:S01]  /*585e0*/  ISETP.GE.AND P0, PT, R6, UR17, PT ;  /* 0x0000001106007c0c */ /* 0x000fe2000bf06270 */
[----:B------:R-:W-:Y:S01]  /*585f0*/  UMOV UR38, UR34 ;  /* 0x0000002200267c82 */ /* 0x000fe20008000000 */
[----:B------:R-:W-:Y:S01]  /*58600*/  ULDC.64 UR34, c[0x0][0x228] ;  /* 0x00008a0000227ab9 */ /* 0x000fe20000000a00 */
[----:B------:R-:W-:Y:S01]  /*58610*/  UMOV UR46, UR14 ;  /* 0x0000000e002e7c82 */ /* 0x000fe20008000000 */
[----:B------:R-:W-:Y:S01]  /*58620*/  ISETP.LT.AND P1, PT, R23, UR34, !P0 ;  /* 0x0000002217007c0c */ /* 0x000fe2000c721270 */
[----:B------:R-:W-:Y:S01]  /*58630*/  UMOV UR14, UR8 ;  /* 0x00000008000e7c82 */ /* 0x000fe20008000000 */
[----:B------:R-:W-:Y:S01]  /*58640*/  UMOV UR44, UR28 ;  /* 0x0000001c002c7c82 */ /* 0x000fe20008000000 */
[----:B------:R-:W-:Y:S01]  /*58650*/  UMOV UR8, UR20 ;  /* 0x0000001400087c82 */ /* 0x000fe20008000000 */
[----:B------:R-:W-:Y:S01]  /*58660*/  UMOV UR28, UR36 ;  /* 0x00000024001c7c82 */ /* 0x000fe20008000000 */
[----:B------:R-:W-:Y:S01]  /*58670*/  UMOV UR20, UR52 ;  /* 0x0000003400147c82 */ /* 0x000fe20008000000 */
[----:B------:R-:W-:Y:S01]  /*58680*/  UMOV UR52, UR31 ;  /* 0x0000001f00347c82 */ /* 0x000fe20008000000 */
[----:B------:R-:W-:Y:S01]  /*58690*/  UMOV UR36, UR30 ;  /* 0x0000001e00247c82 */ /* 0x000fe20008000000 */
[----:B------:R-:W-:Y:S01]  /*586a0*/  ULDC.64 UR30, c[0x0][0x228] ;  /* 0x00008a00001e7ab9 */ /* 0x000fe20000000a00 */
[----:B--2---:R-:W-:Y:S01]  /*586b0*/  LOP3.LUT R28, R28, 0xffbfffff, RZ, 0xc0, !PT ;  /* 0xffbfffff1c1c7812 */ /* 0x004fe200078ec0ff */
[----:B------:R-:W-:Y:S01]  /*586c0*/  VIADD R6, R24, 0xcc ;  /* 0x000000cc18067836 */ /* 0x000fe20000000000 */
[----:B------:R-:W-:Y:S01]  /*586d0*/  ISETP.LT.AND P0, PT, R4, UR30, !P0 ;  /* 0x0000001e04007c0c */ /* 0x000fe2000c701270 */
[----:B------:R-:W-:Y:S01]  /*586e0*/  ULDC.64 UR16, c[0x0][0x228] ;  /* 0x00008a0000107ab9 */ /* 0x000fe20000000a00 */
[----:B------:R-:W-:-:S04]  /*586f0*/  @P1 LOP3.LUT R28, R28, 0x400000, RZ, 0xfc, !PT ;  /* 0x004000001c1c1812 */ /* 0x000fc800078efcff */
[----:B------:R-:W-:Y:S01]  /*58700*/  LOP3.LUT R28, R28, 0xffdfffff, RZ, 0xc0, !PT ;  /* 0xffdfffff1c1c7812 */ /* 0x000fe200078ec0ff */
[----:B------:R-:W-:Y:S01]  /*58710*/  UMOV UR30, UR26 ;  /* 0x0000001a001e7c82 */ /* 0x000fe20008000000 */
[----:B------:R-:W-:-:S05]  /*58720*/  ULDC.64 UR26, c[0x0][0x228] ;  /* 0x00008a00001a7ab9 */ /* 0x000fca0000000a00 */
        /* <DEDUP_REMOVED lines=12> */
[----:B------:R-:W-:-:S04]  /*587f0*/  ISETP.GE.AND P0, PT, R6, UR57, PT ;  /* 0x0000003906007c0c */ /* 0x000fc8000bf06270 */
[----:B------:R-:W-:Y:S02]  /*58800*/  ISETP.LT.AND P1, PT, R23, UR16, !P0 ;  /* 0x0000001017007c0c */ /* 0x000fe4000c721270 */
[----:B------:R-:W-:Y:S02]  /*58810*/  ISETP.LT.AND P0, PT, R4, UR10, !P0 ;  /* 0x0000000a04007c0c */ /* 0x000fe4000c701270 */
[----:B------:R-:W-:-:S09]  /*58820*/  LOP3.LUT R28, R28, 0xffffbfff, RZ, 0xc0, !PT ;  /* 0xffffbfff1c1c7812 */ /* 0x000fd200078ec0ff */
[----:B------:R-:W-:-:S04]  /*58830*/  @P1 LOP3.LUT R28, R28, 0x4000, RZ, 0xfc, !PT ;  /* 0x000040001c1c1812 */ /* 0x000fc800078efcff */
[----:B------:R-:W-:Y:S01]  /*58840*/  LOP3.LUT R28, R28, 0xffffdfff, RZ, 0xc0, !PT ;  /* 0xffffdfff1c1c7812 */ /* 0x000fe200078ec0ff */
[----:B------:R-:W-:Y:S03]  /*58850*/  STL [R1+0x28], R22 ;  /* 0x0000281601007387 */ /* 0x000fe60000100800 */
[----:B------:R-:W-:Y:S01]  /*58860*/  @P0 LOP3.LUT R28, R28, 0x2000, RZ, 0xfc, !PT ;  /* 0x000020001c1c0812 */ /* 0x000fe200078efcff */
[----:B------:R-:W-:Y:S04]  /*58870*/  STL [R1+0x200c], R3 ;  /* 0x00200c0301007387 */ /* 0x000fe80000100800 */
[----:B------:R-:W-:Y:S04]  /*58880*/  STL [R1+0x2008], R2 ;  /* 0x0020080201007387 */ /* 0x000fe80000100800 */
[----:B------:R-:W-:Y:S04]  /*58890*/  STL [R1+0x2010], R29 ;  /* 0x0020101d01007387 */ /* 0x000fe80000100800 */
[----:B------:R0:W-:Y:S04]  /*588a0*/  STL [R1+0x2000], R28 ;  /* 0x0020001c01007387 */ /* 0x0001e80000100800 */
[----:B0-----:R-:W2:Y:S01]  /*588b0*/  LDL R28, [R1+0xb8] ;  /* 0x0000b800011c7983 */ /* 0x001ea20000100800 */
[----:B------:R-:W-:Y:S01]  /*588c0*/  VIADD R6, R24, 0x158 ;  /* 0x0000015818067836 */ /* 0x000fe20000000000 */
[----:B------:R-:W-:Y:S01]  /*588d0*/  UMOV UR16, UR30 ;  /* 0x0000001e00107c82 */ /* 0x000fe20008000000 */
[----:B------:R-:W-:Y:S01]  /*588e0*/  UMOV UR30, UR56 ;  /* 0x00000038001e7c82 */ /* 0x000fe20008000000 */
[----:B------:R-:W-:-:S02]  /*588f0*/  ULDC.64 UR56, c[0x0][0x228] ;  /* 0x00008a0000387ab9 */ /* 0x000fc40000000a00 */
[----:B------:R-:W-:Y:S01]  /*58900*/  ISETP.GE.AND P0, PT, R6, UR57, PT ;  /* 0x0000003906007c0c */ /* 0x000fe2000bf06270 */
[----:B------:R-:W-:Y:S01]  /*58910*/  UMOV UR26, UR6 ;  /* 0x00000006001a7c82 */ /* 0x000fe20008000000 */
[----:B------:R-:W-:Y:S02]  /*58920*/  ULDC UR6, c[0x0][0x228] ;  /* 0x00008a0000067ab9 */ /* 0x000fe40000000800 */
[----:B------:R-:W-:Y:S01]  /*58930*/  ISETP.LT.AND P1, PT, R23, UR56, !P0 ;  /* 0x0000003817007c0c */ /* 0x000fe2000c721270 */
[----:B------:R-:W-:Y:S01]  /*58940*/  ULDC.64 UR56, c[0x0][0x228] ;  /* 0x00008a0000387ab9 */ /* 0x000fe20000000a00 */
[----:B------:R-:W-:Y:S02]  /*58950*/  ISETP.LT.AND P0, PT, R4, UR6, !P0 ;  /* 0x0000000604007c0c */ /* 0x000fe4000c701270 */
[----:B------:R-:W-:Y:S01]  /*58960*/  LOP3.LUT R26, R26, 0xbfffffff, RZ, 0xc0, !PT ;  /* 0xbfffffff1a1a7812 */ /* 0x000fe200078ec0ff */
[----:B------:R-:W-:Y:S01]  /*58970*/  UMOV UR10, UR57 ;  /* 0x00000039000a7c82 */ /* 0x000fe20008000000 */
[----:B------:R-:W-:Y:S01]  /*58980*/  UMOV UR22, UR18 ;  /* 0x0000001200167c82 */ /* 0x000fe20008000000 */
[----:B------:R-:W-:Y:S01]  /*58990*/  LOP3.LUT R25, R25, 0xfffffbff, RZ, 0xc0, !PT ;  /* 0xfffffbff19197812 */ /* 0x000fe200078ec0ff */
[----:B------:R-:W-:Y:S01]  /*589a0*/  UMOV UR18, UR4 ;  /* 0x0000000400127c82 */ /* 0x000fe20008000000 */
[----:B------:R-:W-:Y:S01]  /*589b0*/  UMOV UR4, UR56 ;  /* 0x0000003800047c82 */ /* 0x000fe20008000000 */
[----:B------:R-:W-:Y:S01]  /*589c0*/  ULDC.64 UR56, c[0x0][0x228] ;  /* 0x00008a0000387ab9 */ /* 0x000fe20000000a00 */
[----:B------:R-:W-:-:S04]  /*589d0*/  ULDC UR6, c[0x0][0x228] ;  /* 0x00008a0000067ab9 */ /* 0x000fc80000000800 */
[----:B------:R-:W-:Y:S02]  /*589e0*/  @P0 LOP3.LUT R26, R26, 0x40000000, RZ, 0xfc, !PT ;  /* 0x400000001a1a0812 */ /* 0x000fe400078efcff */
[----:B------:R-:W-:Y:S02]  /*589f0*/  @P1 LOP3.LUT R25, R25, 0x400, RZ, 0xfc, !PT ;  /* 0x0000040019191812 */ /* 0x000fe400078efcff */
[----:B------:R-:W-:Y:S02]  /*58a00*/  LOP3.LUT R26, R26, 0xefffffff, RZ, 0xc0, !PT ;  /* 0xefffffff1a1a7812 */ /* 0x000fe400078ec0ff */
[----:B------:R-:W-:Y:S01]  /*58a10*/  LOP3.LUT R27, R27, 0xbfffffff, RZ, 0xc0, !PT ;  /* 0xbfffffff1b1b7812 */ /* 0x000fe200078ec0ff */
[----:B--2---:R-:W-:-:S05]  /*58a20*/  VIADD R6, R28, 0x157 ;  /* 0x000001571c067836 */ /* 0x004fca0000000000 */
[----:B------:R-:W-:-:S04]  /*58a30*/  ISETP.GE.AND P0, PT, R6, UR10, PT ;  /* 0x0000000a06007c0c */ /* 0x000fc8000bf06270 */
[----:B------:R-:W-:Y:S02]  /*58a40*/  ISETP.LT.AND P1, PT, R23, UR56, !P0 ;  /* 0x0000003817007c0c */ /* 0x000fe4000c721270 */
[----:B------:R-:W-:Y:S01]  /*58a50*/  ISETP.LT.AND P0, PT, R4, UR6, !P0 ;  /* 0x0000000604007c0c */ /* 0x000fe2000c701270 */
[----:B------:R-:W-:Y:S01]  /*58a60*/  VIADD R6, R28, 0x156 ;  /* 0x000001561c067836 */ /* 0x000fe20000000000 */
[----:B------:R-:W-:Y:S01]  /*58a70*/  UMOV UR10, UR61 ;  /* 0x0000003d000a7c82 */ /* 0x000fe20008000000 */
[----:B------:R-:W-:Y:S01]  /*58a80*/  UMOV UR56, UR60 ;  /* 0x0000003c00387c82 */ /* 0x000fe20008000000 */
[----:B------:R-:W-:Y:S01]  /*58a90*/  ULDC.64 UR60, c[0x0][0x228] ;  /* 0x00008a00003c7ab9 */ /* 0x000fe20000000a00 */
[----:B------:R-:W-:-:S06]  /*58aa0*/  ULDC UR6, c[0x0][0x228] ;  /* 0x00008a0000067ab9 */ /* 0x000fcc0000000800 */
[----:B------:R-:W-:-:S04]  /*58ab0*/  @P1 LOP3.LUT R26, R26, 0x10000000, RZ, 0xfc, !PT ;  /* 0x100000001a1a1812 */ /* 0x000fc800078efcff */
[----:B------:R-:W-:-:S04]  /*58ac0*/  LOP3.LUT R26, R26, 0xf7ffffff, RZ, 0xc0, !PT ;  /* 0xf7ffffff1a1a7812 */ /* 0x000fc800078ec0ff */
[----:B------:R-:W-:Y:S02]  /*58ad0*/  @P0 LOP3.LUT R26, R26, 0x8000000, RZ, 0xfc, !PT ;  /* 0x080000001a1a0812 */ /* 0x000fe400078efcff */
[----:B------:R-:W-:-:S04]  /*58ae0*/  ISETP.GE.AND P0, PT, R6, UR57, PT ;  /* 0x0000003906007c0c */ /* 0x000fc8000bf06270 */
[----:B------:R-:W-:Y:S02]  /*58af0*/  ISETP.LT.AND P1, PT, R23, UR60, !P0 ;  /* 0x0000003c17007c0c */ /* 0x000fe4000c721270 */
[----:B------:R-:W-:Y:S02]  /*58b00*/  ISETP.LT.AND P0, PT, R4, UR6, !P0 ;  /* 0x0000000604007c0c */ /* 0x000fe4000c701270 */
[----:B------:R-:W-:Y:S01]  /*58b10*/  LOP3.LUT R26, R26, 0xfdffffff, RZ, 0xc0, !PT ;  /* 0xfdffffff1a1a7812 */ /* 0x000fe200078ec0ff */
[----:B------:R-:W-:Y:S01]  /*58b20*/  VIADD R6, R28, 0x155 ;  /* 0x000001551c067836 */ /* 0x000fe20000000000 */
[----:B------:R-:W-:Y:S01]  /*58b30*/  UMOV UR60, UR56 ;  /* 0x00000038003c7c82 */ /* 0x000fe20008000000 */
[----:B------:R-:W-:Y:S01]  /*58b40*/  ULDC.64 UR56, c[0x0][0x228] ;  /* 0x00008a0000387ab9 */ /* 0x000fe20000000a00 */
[----:B------:R-:W-:-:S05]  /*58b50*/  ULDC UR6, c[0x0][0x228] ;  /* 0x00008a0000067ab9 */ /* 0x000fca0000000800 */
        /* <DEDUP_REMOVED lines=82> */
[----:B------:R-:W-:Y:S01]  /*59080*/  ISETP.LT.AND P0, PT, R4, UR6, !P0 ;  /* 0x0000000604007c0c */ /* 0x000fe2000c701270 */
[----:B------:R-:W-:Y:S01]  /*59090*/  VIADD R6, R28, 0x14d ;  /* 0x0000014d1c067836 */ /* 0x000fe20000000000 */
[----:B------:R-:W-:Y:S01]  /*590a0*/  LOP3.LUT R26, R26, 0xfffffffe, RZ, 0xc0, !PT ;  /* 0xfffffffe1a1a7812 */ /* 0x000fe200078ec0ff */
[----:B------:R-:W-:Y:S01]  /*590b0*/  UMOV UR60, UR56 ;  /* 0x00000038003c7c82 */ /* 0x000fe20008000000 */
[----:B------:R-:W-:Y:S01]  /*590c0*/  ULDC.64 UR56, c[0x0][0x228] ;  /* 0x00008a0000387ab9 */ /* 0x000fe20000000a00 */
[----:B------:R-:W-:-:S08]  /*590d0*/  ULDC UR6, c[0x0][0x228] ;  /* 0x00008a0000067ab9 */ /* 0x000fd00000000800 */
[----:B------:R-:W-:Y:S02]  /*590e0*/  @P0 LOP3.LUT R27, R27, 0x40000000, RZ, 0xfc, !PT ;  /* 0x400000001b1b0812 */ /* 0x000fe400078efcff */
[----:B------:R-:W-:Y:S02]  /*590f0*/  ISETP.GE.AND P0, PT, R6, UR61, PT ;  /* 0x0000003d06007c0c */ /* 0x000fe4000bf06270 */
[----:B------:R-:W-:Y:S02]  /*59100*/  @P1 LOP3.LUT R26, R26, 0x1, RZ, 0xfc, !PT ;  /* 0x000000011a1a1812 */ /* 0x000fe400078efcff */
        /* <DEDUP_REMOVED lines=102> */
[----:B------:R-:W-:Y:S02]  /*59770*/  LOP3.LUT R5, R5, 0xbfffffff, RZ, 0xc0, !PT ;  /* 0xbfffffff05057812 */ /* 0x000fe400078ec0ff */
[----:B------:R-:W-:Y:S01]  /*59780*/  LOP3.LUT R27, R27, 0xfffffffe, RZ, 0xc0, !PT ;  /* 0xfffffffe1b1b7812 */ /* 0x000fe200078ec0ff */
[----:B------:R-:W-:Y:S01]  /*59790*/  UMOV UR60, UR56 ;  /* 0x00000038003c7c82 */ /* 0x000fe20008000000 */
[----:B------:R-:W-:Y:S01]  /*597a0*/  ULDC.64 UR56, c[0x0][0x228] ;  /* 0x00008a0000387ab9 */ /* 0x000fe20000000a00 */
[----:B------:R-:W-:-:S06]  /*597b0*/  ULDC UR6, c[0x0][0x228] ;  /* 0x00008a0000067ab9 */ /* 0x000fcc0000000800 */
        /* <DEDUP_REMOVED lines=18> */
[----:B------:R-:W-:-:S07]  /*598e0*/  ULDC UR6, c[0x0][0x228] ;  /* 0x00008a0000067ab9 */ /* 0x000fce0000000800 */
        /* <DEDUP_REMOVED lines=8> */
[----:B------:R-:W-:Y:S01]  /*59970*/  ISETP.LT.AND P0, PT, R4, UR6, !P0 ;  /* 0x0000000604007c0c */ /* 0x000fe2000c701270 */
[----:B------:R-:W-:Y:S01]  /*59980*/  ULDC UR6, c[0x0][0x228] ;  /* 0x00008a0000067ab9 */ /* 0x000fe20000000800 */
[----:B------:R-:W-:Y:S01]  /*59990*/  STL [R1+0x11d0], R25 ;  /* 0x0011d01901007387 */ /* 0x000fe20000100800 */
[----:B------:R-:W-:-:S08]  /*599a0*/  ULDC UR61, c[0x0][0x228] ;  /* 0x00008a00003d7ab9 */ /* 0x000fd00000000800 */
[----:B------:R-:W-:-:S04]  /*599b0*/  @P1 LOP3.LUT R5, R5, 0x10000, RZ, 0xfc, !PT ;  /* 0x0001000005051812 */ /* 0x000fc800078efcff */
[----:B------:R-:W-:-:S04]  /*599c0*/  LOP3.LUT R5, R5, 0xffff7fff, RZ, 0xc0, !PT ;  /* 0xffff7fff05057812 */ /* 0x000fc800078ec0ff */
[----:B------:R-:W-:Y:S02]  /*599d0*/  @P0 LOP3.LUT R5, R5, 0x8000, RZ, 0xfc, !PT ;  /* 0x0000800005050812 */ /* 0x000fe400078efcff */
[----:B------:R-:W-:-:S04]  /*599e0*/  ISETP.GE.AND P0, PT, R6, UR16, PT ;  /* 0x0000001006007c0c */ /* 0x000fc8000bf06270 */
[----:B------:R-:W-:Y:S01]  /*599f0*/  ISETP.LT.AND P1, PT, R23, UR56, !P0 ;  /* 0x0000003817007c0c */ /* 0x000fe2000c721270 */
[----:B------:R-:W-:Y:S01]  /*59a00*/  STL [R1+0xc4], R26 ;  /* 0x0000c41a01007387 */ /* 0x000fe20000100800 */
[----:B------:R-:W-:Y:S01]  /*59a10*/  ISETP.LT.AND P0, PT, R4, UR6, !P0 ;  /* 0x0000000604007c0c */ /* 0x000fe2000c701270 */
[----:B------:R-:W-:Y:S01]  /*59a20*/  ULDC UR6, c[0x0][0x248] ;  /* 0x0000920000067ab9 */ /* 0x000fe20000000800 */
[----:B------:R-:W-:Y:S01]  /*59a30*/  LOP3.LUT R5, R5, 0xffffefff, RZ, 0xc0, !PT ;  /* 0xffffefff05057812 */ /* 0x000fe200078ec0ff */
[----:B------:R-:W-:Y:S01]  /*59a40*/  VIADD R0, R0, UR6 ;  /* 0x0000000600007c36 */ /* 0x000fe20008000000 */
[----:B------:R-:W-:Y:S01]  /*59a50*/  STL [R1+0x44], R27 ;  /* 0x0000441b01007387 */ /* 0x000fe20000100800 */
[----:B------:R-:W-:Y:S01]  /*59a60*/  VIADD R6, R28, 0x139 ;  /* 0x000001391c067836 */ /* 0x000fe20000000000 */
[----:B------:R-:W-:Y:S01]  /*59a70*/  UMOV UR16, UR22 ;  /* 0x0000001600107c82 */ /* 0x000fe20008000000 */
[----:B------:R-:W-:Y:S01]  /*59a80*/  ULDC UR6, c[0x0][0x228] ;  /* 0x00008a0000067ab9 */ /* 0x000fe20000000800 */
[----:B------:R0:W-:Y:S01]  /*59a90*/  STL [R1+0x122c], R0 ;  /* 0x00122c0001007387 */ /* 0x0001e20000100800 */
[----:B------:R-:W-:-:S03]  /*59aa0*/  ULDC UR56, c[0x0][0x228] ;  /* 0x00008a0000387ab9 */ /* 0x000fc60000000800 */
[----:B------:R-:W2:Y:S01]  /*59ab0*/  LDL.LU R8, [R1+0x2c] ;  /* 0x00002c0001087983 */ /* 0x000ea20000300800 */
[----:B------:R-:W-:Y:S01]  /*59ac0*/  @P1 LOP3.LUT R5, R5, 0x1000, RZ, 0xfc, !PT ;  /* 0x0000100005051812 */ /* 0x000fe200078efcff */
[----:B------:R-:W-:-:S03]  /*59ad0*/  UMOV UR22, UR30 ;  /* 0x0000001e00167c82 */ /* 0x000fc60008000000 */
[----:B------:R-:W-:Y:S01]  /*59ae0*/  LOP3.LUT R5, R5, 0xfffff7ff, RZ, 0xc0, !PT ;  /* 0xfffff7ff05057812 */ /* 0x000fe200078ec0ff */
[----:B------:R-:W-:Y:S01]  /*59af0*/  UMOV UR30, UR46 ;  /* 0x0000002e001e7c82 */ /* 0x000fe20008000000 */
[----:B------:R-:W-:Y:S02]  /*59b00*/  UMOV UR46, UR24 ;  /* 0x00000018002e7c82 */ /* 0x000fe40008000000 */
[----:B------:R-:W-:Y:S01]  /*59b10*/  @P0 LOP3.LUT R5, R5, 0x800, RZ, 0xfc, !PT ;  /* 0x0000080005050812 */ /* 0x000fe200078efcff */
[----:B------:R-:W-:Y:S01]  /*59b20*/  UMOV UR24, UR8 ;  /* 0x0000000800187c82 */ /* 0x000fe20008000000 */
[----:B------:R-:W-:Y:S01]  /*59b30*/  ISETP.GE.AND P0, PT, R6, UR10, PT ;  /* 0x0000000a06007c0c */ /* 0x000fe2000bf06270 */
[----:B------:R-:W-:Y:S01]  /*59b40*/  ULDC UR8, c[0x0][0x228] ;  /* 0x00008a0000087ab9 */ /* 0x000fe20000000800 */
[----:B------:R-:W-:Y:S01]  /*59b50*/  LOP3.LUT R5, R5, 0xfffffeff, RZ, 0xc0, !PT ;  /* 0xfffffeff05057812 */ /* 0x000fe200078ec0ff */
[----:B------:R-:W-:Y:S01]  /*59b60*/  VIADD R6, R28, 0x137 ;  /* 0x000001371c067836 */ /* 0x000fe20000000000 */
[----:B------:R-:W-:Y:S01]  /*59b70*/  ISETP.LT.AND P1, PT, R23, UR8, !P0 ;  /* 0x0000000817007c0c */ /* 0x000fe2000c721270 */
[----:B------:R-:W-:Y:S01]  /*59b80*/  ULDC UR8, c[0x0][0x228] ;  /* 0x00008a0000087ab9 */ /* 0x000fe20000000800 */
[----:B------:R-:W-:Y:S01]  /*59b90*/  ISETP.LT.AND P0, PT, R4, UR6, !P0 ;  /* 0x0000000604007c0c */ /* 0x000fe2000c701270 */
[----:B------:R-:W-:Y:S01]  /*59ba0*/  ULDC UR6, c[0x0][0x248] ;  /* 0x0000920000067ab9 */ /* 0x000fe20000000800 */
[----:B------:R-:W-:-:S09]  /*59bb0*/  ULDC UR10, c[0x0][0x248] ;  /* 0x00009200000a7ab9 */ /* 0x000fd20000000800 */
[----:B------:R-:W-:-:S04]  /*59bc0*/  @P1 LOP3.LUT R5, R5, 0x100, RZ, 0xfc, !PT ;  /* 0x0000010005051812 */ /* 0x000fc800078efcff */
[----:B------:R-:W-:-:S04]  /*59bd0*/  LOP3.LUT R5, R5, 0xffffff7f, RZ, 0xc0, !PT ;  /* 0xffffff7f05057812 */ /* 0x000fc800078ec0ff */
[----:B------:R-:W-:Y:S02]  /*59be0*/  @P0 LOP3.LUT R5, R5, 0x80, RZ, 0xfc, !PT ;  /* 0x0000008005050812 */ /* 0x000fe400078efcff */
[----:B------:R-:W-:Y:S01]  /*59bf0*/  ISETP.GE.AND P0, PT, R6, UR16, PT ;  /* 0x0000001006007c0c */ /* 0x000fe2000bf06270 */
[----:B0-----:R-:W-:Y:S01]  /*59c00*/  VIADD R0, R0, UR6 ;  /* 0x0000000600007c36 */ /* 0x001fe20008000000 */
[----:B------:R-:W-:Y:S01]  /*59c10*/  ULDC UR6, c[0x0][0x228] ;  /* 0x00008a0000067ab9 */ /* 0x000fe20000000800 */
[----:B------:R-:W-:Y:S01]  /*59c20*/  LOP3.LUT R5, R5, 0xffffffef, RZ, 0xc0, !PT ;  /* 0xffffffef05057812 */ /* 0x000fe200078ec0ff */
[----:B------:R-:W-:Y:S01]  /*59c30*/  VIADD R6, R28, 0x135 ;  /* 0x000001351c067836 */ /* 0x000fe20000000000 */
[----:B------:R-:W-:Y:S01]  /*59c40*/  ISETP.LT.AND P1, PT, R23, UR8, !P0 ;  /* 0x0000000817007c0c */ /* 0x000fe2000c721270 */
[----:B------:R0:W-:Y:S01]  /*59c50*/  STL [R1+0x11e4], R0 ;  /* 0x0011e40001007387 */ /* 0x0001e20000100800 */
[----:B------:R-:W-:Y:S01]  /*59c60*/  ISETP.LT.AND P0, PT, R4, UR6, !P0 ;  /* 0x0000000604007c0c */ /* 0x000fe2000c701270 */
[----:B------:R-:W-:Y:S01]  /*59c70*/  ULDC UR6, c[0x0][0x248] ;  /* 0x0000920000067ab9 */ /* 0x000fe20000000800 */
[----:B------:R-:W-:Y:S01]  /*59c80*/  ULDC UR8, c[0x0][0x228] ;  /* 0x00008a0000087ab9 */ /* 0x000fe20000000800 */
[----:B------:R-:W-:-:S08]  /*59c90*/  ULDC UR16, c[0x0][0x248] ;  /* 0x0000920000107ab9 */ /* 0x000fd00000000800 */
[----:B------:R-:W-:-:S04]  /*59ca0*/  @P1 LOP3.LUT R5, R5, 0x10, RZ, 0xfc, !PT ;  /* 0x0000001005051812 */ /* 0x000fc800078efcff */
[----:B------:R-:W-:Y:S01]  /*59cb0*/  LOP3.LUT R5, R5, 0xfffffff7, RZ, 0xc0, !PT ;  /* 0xfffffff705057812 */ /* 0x000fe200078ec0ff */
[----:B0-----:R-:W-:Y:S01]  /*59cc0*/  VIADD R0, R0, UR6 ;  /* 0x0000000600007c36 */ /* 0x001fe20008000000 */
[----:B------:R-:W-:Y:S02]  /*59cd0*/  ULDC UR6, c[0x0][0x228] ;  /* 0x00008a0000067ab9 */ /* 0x000fe40000000800 */
[----:B------:R-:W-:Y:S02]  /*59ce0*/  @P0 LOP3.LUT R5, R5, 0x8, RZ, 0xfc, !PT ;  /* 0x0000000805050812 */ /* 0x000fe400078efcff */
[----:B------:R-:W-:Y:S01]  /*59cf0*/  ISETP.GE.AND P0, PT, R6, UR57, PT ;  /* 0x0000003906007c0c */ /* 0x000fe2000bf06270 */
[----:B------:R-:W-:Y:S01]  /*59d00*/  VIADD R6, R28, 0x133 ;  /* 0x000001331c067836 */ /* 0x000fe20000000000 */
[----:B------:R-:W-:Y:S01]  /*59d10*/  LOP3.LUT R5, R5, 0xfffffffe, RZ, 0xc0, !PT ;  /* 0xfffffffe05057812 */ /* 0x000fe200078ec0ff */
[----:B------:R0:W-:Y:S01]  /*59d20*/  STL [R1+0x11e8], R0 ;  /* 0x0011e80001007387 */ /* 0x0001e20000100800 */
[----:B------:R-:W-:Y:S01]  /*59d30*/  ISETP.LT.AND P1, PT, R23, UR8, !P0 ;  /* 0x0000000817007c0c */ /* 0x000fe2000c721270 */
[----:B------:R-:W-:Y:S01]  /*59d40*/  ULDC UR8, c[0x0][0x228] ;  /* 0x00008a0000087ab9 */ /* 0x000fe20000000800 */
[----:B------:R-:W-:Y:S01]  /*59d50*/  ISETP.LT.AND P0, PT, R4, UR6, !P0 ;  /* 0x0000000604007c0c */ /* 0x000fe2000c701270 */
[----:B------:R-:W-:Y:S01]  /*59d60*/  ULDC UR6, c[0x0][0x248] ;  /* 0x0000920000067ab9 */ /* 0x000fe20000000800 */
[----:B------:R-:W-:-:S09]  /*59d70*/  ULDC UR57, c[0x0][0x228] ;  /* 0x00008a0000397ab9 */ /* 0x000fd20000000800 */
[----:B------:R-:W-:Y:S01]  /*59d80*/  @P1 LOP3.LUT R5, R5, 0x1, RZ, 0xfc, !PT ;  /* 0x0000000105051812 */ /* 0x000fe200078efcff */
[----:B0-----:R-:W-:Y:S01]  /*59d90*/  VIADD R0, R0, UR6 ;  /* 0x0000000600007c36 */ /* 0x001fe20008000000 */
[----:B------:R-:W-:-:S03]  /*59da0*/  ULDC UR6, c[0x0][0x228] ;  /* 0x00008a0000067ab9 */ /* 0x000fc60000000800 */
[----:B------:R-:W-:Y:S04]  /*59db0*/  STL [R1+0x40], R5 ;  /* 0x0000400501007387 */ /* 0x000fe80000100800 */
[----:B------:R0:W-:Y:S01]  /*59dc0*/  STL [R1+0x11ec], R0 ;  /* 0x0011ec0001007387 */ /* 0x0001e20000100800 */
[----:B--2---:R-:W-:-:S04]  /*59dd0*/  LOP3.LUT R8, R8, 0x7fffffff, RZ, 0xc0, !PT ;  /* 0x7fffffff08087812 */ /* 0x004fc800078ec0ff */
[----:B------:R-:W-:Y:S02]  /*59de0*/  @P0 LOP3.LUT R8, R8, 0x80000000, RZ, 0xfc, !PT ;  /* 0x8000000008080812 */ /* 0x000fe400078efcff */
[----:B------:R-:W-:Y:S02]  /*59df0*/  ISETP.GE.AND P0, PT, R6, UR22, PT ;  /* 0x0000001606007c0c */ /* 0x000fe4000bf06270 */
        /* <DEDUP_REMOVED lines=24> */
[----:B------:R0:W-:Y:S01]  /*59f80*/  STL [R1+0x11f0], R0 ;  /* 0x0011f00001007387 */ /* 0x0001e20000100800 */
[----:B------:R-:W-:Y:S01]  /*59f90*/  LOP3.LUT R8, R8, 0xffefffff, RZ, 0xc0, !PT ;  /* 0xffefffff08087812 */ /* 0x000fe200078ec0ff */
[----:B------:R-:W-:Y:S01]  /*59fa0*/  VIADD R6, R28, 0x12d ;  /* 0x0000012d1c067836 */ /* 0x000fe20000000000 */
[----:B------:R-:W-:Y:S01]  /*59fb0*/  ISETP.LT.AND P1, PT, R23, UR8, !P0 ;  /* 0x0000000817007c0c */ /* 0x000fe2000c721270 */
[----:B------:R-:W-:Y:S01]  /*59fc0*/  ULDC UR8, c[0x0][0x228] ;  /* 0x00008a0000087ab9 */ /* 0x000fe20000000800 */
[----:B------:R-:W-:Y:S01]  /*59fd0*/  ULDC UR30, c[0x0][0x228] ;  /* 0x00008a00001e7ab9 */ /* 0x000fe20000000800 */
[----:B0-----:R-:W-:Y:S01]  /*59fe0*/  VIADD R0, R0, UR6 ;  /* 0x0000000600007c36 */ /* 0x001fe20008000000 */
[----:B------:R-:W-:-:S02]  /*59ff0*/  ULDC UR6, c[0x0][0x228] ;  /* 0x00008a0000067ab9 */ /* 0x000fc40000000800 */
[----:B------:R-:W-:Y:S01]  /*5a000*/  ISETP.LT.AND P0, PT, R4, UR6, !P0 ;  /* 0x0000000604007c0c */ /* 0x000fe2000c701270 */
[----:B------:R-:W-:-:S06]  /*5a010*/  ULDC UR6, c[0x0][0x248] ;  /* 0x0000920000067ab9 */ /* 0x000fcc0000000800 */
        /* <DEDUP_REMOVED lines=29> */
[----:B------:R-:W-:Y:S01]  /*5a1f0*/  LOP3.LUT R8, R8, 0xfffff7ff, RZ, 0xc0, !PT ;  /* 0xfffff7ff08087812 */ /* 0x000fe200078ec0ff */
[----:B------:R0:W-:Y:S03]  /*5a200*/  STL [R1+0x11fc], R0 ;  /* 0x0011fc0001007387 */ /* 0x0001e60000100800 */
[----:B------:R-:W-:Y:S02]  /*5a210*/  @P0 LOP3.LUT R8, R8, 0x800, RZ, 0xfc, !PT ;  /* 0x0000080008080812 */ /* 0x000fe400078efcff */
[----:B------:R-:W-:Y:S01]  /*5a220*/  ISETP.GE.AND P0, PT, R6, UR44, PT ;  /* 0x0000002c06007c0c */ /* 0x000fe2000bf06270 */
[----:B0-----:R-:W-:Y:S01]  /*5a230*/  VIADD R0, R0, UR6 ;  /* 0x0000000600007c36 */ /* 0x001fe20008000000 */
[----:B------:R-:W-:Y:S02]  /*5a240*/  ULDC UR6, c[0x0][0x228] ;  /* 0x00008a0000067ab9 */ /* 0x000fe40000000800 */
[----:B------:R-:W-:-:S02]  /*5a250*/  ISETP.LT.AND P1, PT, R23, UR8, !P0 ;  /* 0x0000000817007c0c */ /* 0x000fc4000c721270 */
[----:B------:R-:W-:Y:S01]  /*5a260*/  LOP3.LUT R8, R8, 0xfffffeff, RZ, 0xc0, !PT ;  /* 0xfffffeff08087812 */ /* 0x000fe200078ec0ff */
[----:B------:R0:W-:Y:S01]  /*5a270*/  STL [R1+0x1200], R0 ;  /* 0x0012000001007387 */ /* 0x0001e20000100800 */
[----:B------:R-:W-:Y:S01]  /*5a280*/  ISETP.LT.AND P0, PT, R4, UR6, !P0 ;  /* 0x0000000604007c0c */ /* 0x000fe2000c701270 */
[----:B------:R-:W-:Y:S01]  /*5a290*/  ULDC UR6, c[0x0][0x248] ;  /* 0x0000920000067ab9 */ /* 0x000fe20000000800 */
[----:B------:R-:W-:Y:S01]  /*5a2a0*/  VIADD R6, R28, 0x127 ;  /* 0x000001271c067836 */ /* 0x000fe20000000000 */
[----:B------:R-:W2:Y:S01]  /*5a2b0*/  LDL.LU R18, [R1+0x1d0] ;  /* 0x0001d00001127983 */ /* 0x000ea20000300800 */
[----:B------:R-:W-:Y:S01]  /*5a2c0*/  ULDC UR8, c[0x0][0x228] ;  /* 0x00008a0000087ab9 */ /* 0x000fe20000000800 */
[----:B------:R-:W-:Y:S02]  /*5a2d0*/  ULDC UR44, c[0x0][0x228] ;  /* 0x00008a00002c7ab9 */ /* 0x000fe40000000800 */
[----:B------:R-:W2:Y:S01]  /*5a2e0*/  LDL.LU R19, [R1+0x1d4] ;  /* 0x0001d40001137983 */ /* 0x000ea20000300800 */
[----:B0-----:R-:W-:Y:S01]  /*5a2f0*/  VIADD R0, R0, UR6 ;  /* 0x0000000600007c36 */ /* 0x001fe20008000000 */
[----:B------:R-:W-:-:S02]  /*5a300*/  @P1 LOP3.LUT R8, R8, 0x100, RZ, 0xfc, !PT ;  /* 0x0000010008081812 */ /* 0x000fc400078efcff */
[----:B------:R-:W3:Y:S01]  /*5a310*/  LDL.LU R20, [R1+0x1d8] ;  /* 0x0001d80001147983 */ /* 0x000ee20000300800 */
[----:B------:R-:W-:-:S03]  /*5a320*/  ULDC UR6, c[0x0][0x228] ;  /* 0x00008a0000067ab9 */ /* 0x000fc60000000800 */
[----:B------:R0:W-:Y:S04]  /*5a330*/  STL [R1+0x1204], R0 ;  /* 0x0012040001007387 */ /* 0x0001e80000100800 */
[----:B------:R-:W3:Y:S04]  /*5a340*/  LDL.LU R21, [R1+0x1dc] ;  /* 0x0001dc0001157983 */ /* 0x000ee80000300800 */
[----:B------:R-:W4:Y:S04]  /*5a350*/  LDL.LU R22, [R1+0x220] ;  /* 0x0002200001167983 */ /* 0x000f280000300800 */
[----:B------:R-:W4:Y:S01]  /*5a360*/  LDL.LU R24, [R1+0x224] ;  /* 0x0002240001187983 */ /* 0x000f220000300800 */
[----:B------:R-:W-:-:S03]  /*5a370*/  LOP3.LUT R8, R8, 0xffffff7f, RZ, 0xc0, !PT ;  /* 0xffffff7f08087812 */ /* 0x000fc600078ec0ff */
[----:B------:R-:W4:Y:S01]  /*5a380*/  LDL.LU R25, [R1+0x228] ;  /* 0x0002280001197983 */ /* 0x000f220000300800 */
[----:B------:R-:W-:Y:S02]  /*5a390*/  @P0 LOP3.LUT R8, R8, 0x80, RZ, 0xfc, !PT ;  /* 0x0000008008080812 */ /* 0x000fe400078efcff */
[----:B------:R-:W-:Y:S01]  /*5a3a0*/  ISETP.GE.AND P0, PT, R6, UR46, PT ;  /* 0x0000002e06007c0c */ /* 0x000fe2000bf06270 */
[----:B------:R-:W4:Y:S03]  /*5a3b0*/  LDL.LU R26, [R1+0x22c] ;  /* 0x00022c00011a7983 */ /* 0x000f260000300800 */
[----:B------:R-:W-:Y:S01]  /*5a3c0*/  ISETP.LT.AND P1, PT, R23, UR8, !P0 ;  /* 0x0000000817007c0c */ /* 0x000fe2000c721270 */
[----:B------:R-:W4:Y:S01]  /*5a3d0*/  LDL.LU R27, [R1+0x240] ;  /* 0x00024000011b7983 */ /* 0x000f220000300800 */
[----:B------:R-:W-:Y:S01]  /*5a3e0*/  ISETP.LT.AND P0, PT, R4, UR6, !P0 ;  /* 0x0000000604007c0c */ /* 0x000fe2000c701270 */
[----:B------:R-:W-:Y:S01]  /*5a3f0*/  ULDC UR6, c[0x0][0x248] ;  /* 0x0000920000067ab9 */ /* 0x000fe20000000800 */
[----:B------:R-:W-:Y:S01]  /*5a400*/  LOP3.LUT R8, R8, 0xffffffef, RZ, 0xc0, !PT ;  /* 0xffffffef08087812 */ /* 0x000fe200078ec0ff */
[----:B------:R-:W4:Y:S01]  /*5a410*/  LDL.LU R5, [R1+0x244] ;  /* 0x0002440001057983 */ /* 0x000f220000300800 */
[----:B------:R-:W-:-:S07]  /*5a420*/  ULDC UR8, c[0x0][0x228] ;  /* 0x00008a0000087ab9 */ /* 0x000fce0000000800 */
[----:B------:R-:W-:-:S04]  /*5a430*/  @P1 LOP3.LUT R8, R8, 0x10, RZ, 0xfc, !PT ;  /* 0x0000001008081812 */ /* 0x000fc800078efcff */
[----:B------:R-:W-:Y:S01]  /*5a440*/  LOP3.LUT R8, R8, 0xfffffff7, RZ, 0xc0, !PT ;  /* 0xfffffff708087812 */ /* 0x000fe200078ec0ff */
[----:B0-----:R-:W-:Y:S01]  /*5a450*/  VIADD R0, R0, UR6 ;  /* 0x0000000600007c36 */ /* 0x001fe20008000000 */
[----:B------:R-:W-:Y:S01]  /*5a460*/  STL [R1+0x208c], R28 ;  /* 0x00208c1c01007387 */ /* 0x000fe20000100800 */
[----:B------:R-:W-:Y:S01]  /*5a470*/  ULDC UR6, c[0x0][0x228] ;  /* 0x00008a0000067ab9 */ /* 0x000fe20000000800 */
[----:B------:R-:W-:Y:S02]  /*5a480*/  @P0 LOP3.LUT R8, R8, 0x8, RZ, 0xfc, !PT ;  /* 0x0000000808080812 */ /* 0x000fe400078efcff */
[----:B------:R-:W-:Y:S04]  /*5a490*/  STL [R1+0x2090], R23 ;  /* 0x0020901701007387 */ /* 0x000fe80000100800 */
[----:B------:R-:W-:Y:S04]  /*5a4a0*/  STL [R1+0x2094], R4 ;  /* 0x0020940401007387 */ /* 0x000fe80000100800 */
[----:B------:R-:W-:Y:S04]  /*5a4b0*/  STL [R1+0x2098], R8 ;  /* 0x0020980801007387 */ /* 0x000fe80000100800 */
[----:B------:R-:W-:Y:S04]  /*5a4c0*/  STL [R1+0x1208], R0 ;  /* 0x0012080001007387 */ /* 0x000fe80000100800 */
[----:B------:R-:W-:Y:S01]  /*5a4d0*/  STL [R1+0x209c], R0 ;  /* 0x00209c0001007387 */ /* 0x000fe20000100800 */
[----:B--2---:R-:W-:-:S05]  /*5a4e0*/  F2FP.SATFINITE.E5M2.F32.PACK_AB_MERGE_C R2, R19, R18, RZ ;  /* 0x000000121302723e */ /* 0x004fca00048060ff */
[----:B------:R3:W-:Y:S02]  /*5a4f0*/  STL [R1+0x12f4], R2 ;  /* 0x0012f40201007387 */ /* 0x0007e40000100800 */
[----:B---3--:R-:W-:Y:S02]  /*5a500*/  F2FP.SATFINITE.E5M2.F32.PACK_AB_MERGE_C R2, R21, R20, RZ ;  /* 0x000000141502723e */ /* 0x008fe400048060ff */
[----:B----4-:R-:W-:-:S03]  /*5a510*/  F2FP.SATFINITE.E5M2.F32.PACK_AB_MERGE_C R0, R24, R22, RZ ;  /* 0x000000161800723e */ /* 0x010fc600048060ff */
[----:B------:R-:W-:Y:S04]  /*5a520*/  STL [R1+0x12f8], R2 ;  /* 0x0012f80201007387 */ /* 0x000fe80000100800 */
[----:B------:R0:W-:Y:S04]  /*5a530*/  STL [R1+0x12f0], R0 ;  /* 0x0012f00001007387 */ /* 0x0001e80000100800 */
[----:B0-----:R-:W2:Y:S01]  /*5a540*/  LDL.LU R0, [R1+0x34c] ;  /* 0x00034c0001007983 */ /* 0x001ea20000300800 */
[----:B------:R-:W-:Y:S02]  /*5a550*/  F2FP.SATFINITE.E5M2.F32.PACK_AB_MERGE_C R3, R26, R25, RZ ;  /* 0x000000191a03723e */ /* 0x000fe400048060ff */
[----:B------:R-:W-:-:S03]  /*5a560*/  F2FP.SATFINITE.E5M2.F32.PACK_AB_MERGE_C R2, R5, R27, RZ ;  /* 0x0000001b0502723e */ /* 0x000fc600048060ff */
        /* <DEDUP_REMOVED lines=34> */
[----:B------:R-:W3:Y:S04]  /*5a790*/  LDL.LU R8, [R1+0x360] ;  /* 0x0003600001087983 */ /* 0x000ee80000300800 */
[----:B---3--:R0:W-:Y:S04]  /*5a7a0*/  STL [R1+0x2388], R8 ;  /* 0x0023880801007387 */ /* 0x0081e80000100800 */
[----:B0-----:R-:W3:Y:S04]  /*5a7b0*/  LDL.LU R8, [R1+0x348] ;  /* 0x0003480001087983 */ /* 0x001ee80000300800 */
        /* <DEDUP_REMOVED lines=31> */
[----:B0-----:R-:W2:Y:S04]  /*5a9b0*/  LDL.LU R8, [R1+0x248] ;  /* 0x0002480001087983 */ /* 0x001ea80000300800 */
[----:B------:R-:W3:Y:S04]  /*5a9c0*/  LDL.LU R4, [R1+0x364] ;  /* 0x0003640001047983 */ /* 0x000ee80000300800 */
[----:B------:R-:W4:Y:S04]  /*5a9d0*/  LDL.LU R23, [R1+0x368] ;  /* 0x0003680001177983 */ /* 0x000f280000300800 */
        /* <DEDUP_REMOVED lines=25> */
[----:B--2---:R-:W-:-:S03]  /*5ab70*/  F2FP.SATFINITE.E5M2.F32.PACK_AB_MERGE_C R0, R0, R8, RZ ;  /* 0x000000080000723e */ /* 0x004fc600048060ff */
[----:B------:R-:W2:Y:S04]  /*5ab80*/  LDL.LU R8, [R1+0x2408] ;  /* 0x0024080001087983 */ /* 0x000ea80000300800 */
[----:B------:R0:W-:Y:S04]  /*5ab90*/  STL [R1+0x12e4], R0 ;  /* 0x0012e40001007387 */ /* 0x0001e80000100800 */
[----:B0-----:R-:W2:Y:S02]  /*5aba0*/  LDL.LU R0, [R1+0x2404] ;  /* 0x0024040001007983 */ /* 0x001ea40000300800 */
[----:B--2---:R-:W-:-:S02]  /*5abb0*/  F2FP.SATFINITE.E5M2.F32.PACK_AB_MERGE_C R0, R0, R8, RZ ;  /* 0x000000080000723e */ /* 0x004fc400048060ff */
        /* <DEDUP_REMOVED lines=60> */
[----:B------:R-:W2:Y:S01]  /*5af80*/  LDL.LU R8, [R1+0x2388] ;  /* 0x0023880001087983 */ /* 0x000ea20000300800 */
[----:B----4-:R-:W-:-:S03]  /*5af90*/  F2FP.SATFINITE.E5M2.F32.PACK_AB_MERGE_C R6, R6, R23, RZ ;  /* 0x000000170606723e */ /* 0x010fc600048060ff */
[----:B------:R3:W-:Y:S02]  /*5afa0*/  STL [R1+0x129c], R0 ;  /* 0x00129c0001007387 */ /* 0x0007e40000100800 */
[----:B---3--:R-:W-:Y:S02]  /*5afb0*/  F2FP.SATFINITE.E5M2.F32.PACK_AB_MERGE_C R0, R29, R28, RZ ;  /* 0x0000001c1d00723e */ /* 0x008fe400048060ff */
[----:B--2---:R-:W-:-:S05]  /*5afc0*/  F2FP.SATFINITE.E5M2.F32.PACK_AB_MERGE_C R4, R4, R8, RZ ;  /* 0x000000080404723e */ /* 0x004fca00048060ff */
[----:B------:R0:W-:Y:S04]  /*5afd0*/  STL [R1+0x1298], R4 ;  /* 0x0012980401007387 */ /* 0x0001e80000100800 */
[----:B------:R-:W-:Y:S04]  /*5afe0*/  STL [R1+0x127c], R6 ;  /* 0x00127c0601007387 */ /* 0x000fe80000100800 */
[----:B------:R1:W-:Y:S01]  /*5aff0*/  STL [R1+0x1278], R0 ;  /* 0x0012780001007387 */ /* 0x0003e20000100800 */
[----:B0-----:R-:W-:Y:S02]  /*5b000*/  F2FP.SATFINITE.E5M2.F32.PACK_AB_MERGE_C R4, R7, R2, RZ ;  /* 0x000000020704723e */ /* 0x001fe400048060ff */
[----:B------:R-:W-:-:S02]  /*5b010*/  F2FP.SATFINITE.E5M2.F32.PACK_AB_MERGE_C R2, R9, R3, RZ ;  /* 0x000000030902723e */ /* 0x000fc400048060ff */
[----:B------:R-:W-:Y:S01]  /*5b020*/  F2FP.SATFINITE.E5M2.F32.PACK_AB_MERGE_C R3, R13, R12, RZ ;  /* 0x0000000c0d03723e */ /* 0x000fe200048060ff */
[----:B------:R-:W-:Y:S01]  /*5b030*/  STL [R1+0x1274], R4 ;  /* 0x0012740401007387 */ /* 0x000fe20000100800 */
[----:B-1----:R-:W-:-:S03]  /*5b040*/  F2FP.SATFINITE.E5M2.F32.PACK_AB_MERGE_C R0, R11, R10, RZ ;  /* 0x0000000a0b00723e */ /* 0x002fc600048060ff */
[----:B------:R0:W-:Y:S04]  /*5b050*/  STL [R1+0x1270], R2 ;  /* 0x0012700201007387 */ /* 0x0001e80000100800 */
[----:B------:R1:W-:Y:S01]  /*5b060*/  STL [R1+0x126c], R0 ;  /* 0x00126c0001007387 */ /* 0x0003e20000100800 */
[----:B0-----:R-:W-:-:S03]  /*5b070*/  F2FP.SATFINITE.E5M2.F32.PACK_AB_MERGE_C R2, R15, R14, RZ ;  /* 0x0000000e0f02723e */ /* 0x001fc600048060ff */
[----:B------:R0:W-:Y:S01]  /*5b080*/  STL [R1+0x1268], R3 ;  /* 0x0012680301007387 */ /* 0x0001e20000100800 */
[----:B-1----:R-:W-:-:S03]  /*5b090*/  F2FP.SATFINITE.E5M2.F32.PACK_AB_MERGE_C R0, R17, R16, RZ ;  /* 0x000000101100723e */ /* 0x002fc600048060ff */
[----:B------:R1:W-:Y:S04]  /*5b0a0*/  STL [R1+0x1264], R2 ;  /* 0x0012640201007387 */ /* 0x0003e80000100800 */
[----:B------:R2:W-:Y:S01]  /*5b0b0*/  STL [R1+0x1260], R0 ;  /* 0x0012600001007387 */ /* 0x0005e20000100800 */
[----:B0-----:R-:W-:Y:S02]  /*5b0c0*/  F2FP.SATFINITE.E5M2.F32.PACK_AB_MERGE_C R3, R19, R18, RZ ;  /* 0x000000121303723e */ /* 0x001fe400048060ff */
[----:B-1----:R-:W-:-:S03]  /*5b0d0*/  F2FP.SATFINITE.E5M2.F32.PACK_AB_MERGE_C R2, R21, R20, RZ ;  /* 0x000000141502723e */ /* 0x002fc600048060ff */
[----:B------:R-:W-:Y:S01]  /*5b0e0*/  STL [R1+0x125c], R3 ;  /* 0x00125c0301007387 */ /* 0x000fe20000100800 */
[----:B--2---:R-:W-:-:S03]  /*5b0f0*/  F2FP.SATFINITE.E5M2.F32.PACK_AB_MERGE_C R0, R24, R22, RZ ;  /* 0x000000161800723e */ /* 0x004fc600048060ff */
        /* <DEDUP_REMOVED lines=552> */
[----:B------:R1:W-:Y:S04]  /*5d380*/  STL [R1+0xffc], R0 ;  /* 0x000ffc0001007387 */ /* 0x0003e80000100800 */
[----:B------:R2:W-:Y:S01]  /*5d390*/  STL [R1+0x2cc], R3 ;  /* 0x0002cc0301007387 */ /* 0x0005e20000100800 */
[----:B0-----:R-:W-:Y:S02]  /*5d3a0*/  F2FP.SATFINITE.E5M2.F32.PACK_AB_MERGE_C R2, R15, R14, RZ ;  /* 0x0000000e0f02723e */ /* 0x001fe400048060ff */
[----:B-1----:R-:W-:-:S02]  /*5d3b0*/  F2FP.SATFINITE.E5M2.F32.PACK_AB_MERGE_C R0, R17, R16, RZ ;  /* 0x000000101100723e */ /* 0x002fc400048060ff */
[----:B--2---:R-:W-:Y:S01]  /*5d3c0*/  F2FP.SATFINITE.E5M2.F32.PACK_AB_MERGE_C R3, R19, R18, RZ ;  /* 0x000000121303723e */ /* 0x004fe200048060ff */
[----:B------:R-:W-:Y:S04]  /*5d3d0*/  STL [R1+0x2c8], R2 ;  /* 0x0002c80201007387 */ /* 0x000fe80000100800 */
[----:B------:R0:W-:Y:S04]  /*5d3e0*/  STL [R1+0x2018], R3 ;  /* 0x0020180301007387 */ /* 0x0001e80000100800 */
[----:B------:R1:W-:Y:S01]  /*5d3f0*/  STL [R1+0x26c], R0 ;  /* 0x00026c0001007387 */ /* 0x0003e20000100800 */
[----:B0-----:R-:W-:-:S02]  /*5d400*/  F2FP.SATFINITE.E5M2.F32.PACK_AB_MERGE_C R3, R24, R22, RZ ;  /* 0x000000161803723e */ /* 0x001fc400048060ff */
[----:B-1----:R-:W-:-:S05]  /*5d410*/  F2FP.SATFINITE.E5M2.F32.PACK_AB_MERGE_C R0, R21, R20, RZ ;  /* 0x000000141500723e */ /* 0x002fca00048060ff */
        /* <DEDUP_REMOVED lines=167> */
[----:B------:R3:W-:Y:S01]  /*5de90*/  STL [R1+0xe70], R3 ;  /* 0x000e700301007387 */ /* 0x0007e20000100800 */
[----:B----4-:R-:W-:Y:S02]  /*5dea0*/  F2FP.SATFINITE.E5M2.F32.PACK_AB_MERGE_C R2, R2, R29, RZ ;  /* 0x0000001d0202723e */ /* 0x010fe400048060ff */
[----:B---3--:R-:W-:Y:S02]  /*5deb0*/  F2FP.SATFINITE.E5M2.F32.PACK_AB_MERGE_C R3, R28, R6, RZ ;  /* 0x000000061c03723e */ /* 0x008fe400048060ff */
[----:B--2---:R-:W-:Y:S02]  /*5dec0*/  F2FP.SATFINITE.E5M2.F32.PACK_AB_MERGE_C R8, R8, R0, RZ ;  /* 0x000000000808723e */ /* 0x004fe400048060ff */
[----:B------:R-:W-:-:S03]  /*5ded0*/  F2FP.SATFINITE.E5M2.F32.PACK_AB_MERGE_C R0, R23, R4, RZ ;  /* 0x000000041700723e */ /* 0x000fc600048060ff */
[----:B------:R-:W-:Y:S04]  /*5dee0*/  STL [R1+0xe74], R8 ;  /* 0x000e740801007387 */ /* 0x000fe80000100800 */
        /* <DEDUP_REMOVED lines=9> */
[----:B------:R0:W-:Y:S01]  /*5df80*/  STL [R1+0xe40], R2 ;  /* 0x000e400201007387 */ /* 0x0001e20000100800 */
[----:B--2---:R-:W-:-:S03]  /*5df90*/  F2FP.SATFINITE.E5M2.F32.PACK_AB_MERGE_C R3, R17, R16, RZ ;  /* 0x000000101103723e */ /* 0x004fc600048060ff */
        /* <DEDUP_REMOVED lines=180> */
[----:B------:R1:W-:Y:S04]  /*5eae0*/  STL [R1+0x2a4], R3 ;  /* 0x0002a40301007387 */ /* 0x0003e80000100800 */
[----:B------:R2:W-:Y:S01]  /*5eaf0*/  STL [R1+0x2a0], R2 ;  /* 0x0002a00201007387 */ /* 0x0005e20000100800 */
[----:B0-----:R-:W-:-:S02]  /*5eb00*/  F2FP.SATFINITE.E5M2.F32.PACK_AB_MERGE_C R0, R9, R7, RZ ;  /* 0x000000070900723e */ /* 0x001fc400048060ff */
[----:B-1----:R-:W-:Y:S02]  /*5eb10*/  F2FP.SATFINITE.E5M2.F32.PACK_AB_MERGE_C R3, R11, R10, RZ ;  /* 0x0000000a0b03723e */ /* 0x002fe400048060ff */
[----:B--2---:R-:W-:Y:S01]  /*5eb20*/  F2FP.SATFINITE.E5M2.F32.PACK_AB_MERGE_C R2, R13, R12, RZ ;  /* 0x0000000c0d02723e */ /* 0x004fe200048060ff */
        /* <DEDUP_REMOVED lines=13> */
[----:B------:R-:W-:Y:S04]  /*5ec00*/  STL [R1+0x168], R3 ;  /* 0x0001680301007387 */ /* 0x000fe80000100800 */
[----:B------:R-:W2:Y:S04]  /*5ec10*/  LDL.LU R17, [R1+0xd24] ;  /* 0x000d240001117983 */ /* 0x000ea80000300800 */
[----:B------:R-:W-:Y:S04]  /*5ec20*/  STL [R1+0x134], R2 ;  /* 0x0001340201007387 */ /* 0x000fe80000100800 */
[----:B------:R-:W3:Y:S01]  /*5ec30*/  LDL.LU R14, [R1+0xd2c] ;  /* 0x000d2c00010e7983 */ /* 0x000ee20000300800 */
[----:B0-----:R-:W-:-:S05]  /*5ec40*/  F2FP.SATFINITE.E5M2.F32.PACK_AB_MERGE_C R0, R5, R27, RZ ;  /* 0x0000001b0500723e */ /* 0x001fca00048060ff */
[----:B------:R-:W-:Y:S04]  /*5ec50*/  STL [R1+0x140], R0 ;  /* 0x0001400001007387 */ /* 0x000fe80000100800 */
[----:B---3--:R0:W-:Y:S04]  /*5ec60*/  STL [R1+0x20f8], R14 ;  /* 0x0020f80e01007387 */ /* 0x0081e80000100800 */
        /* <DEDUP_REMOVED lines=24> */
[----:B------:R-:W4:Y:S04]  /*5edf0*/  LDL.LU R8, [R1+0xcc8] ;  /* 0x000cc80001087983 */ /* 0x000f280000300800 */
[----:B----4-:R0:W-:Y:S04]  /*5ee00*/  STL [R1+0x20a0], R8 ;  /* 0x0020a00801007387 */ /* 0x0101e80000100800 */
[----:B0-----:R-:W4:Y:S04]  /*5ee10*/  LDL.LU R8, [R1+0xcc0] ;  /* 0x000cc00001087983 */ /* 0x001f280000300800 */
        /* <DEDUP_REMOVED lines=17> */
[----:B0-----:R-:W4:Y:S01]  /*5ef30*/  LDL.LU R8, [R1+0xd18] ;  /* 0x000d180001087983 */ /* 0x001f220000300800 */
[----:B--2---:R-:W-:-:S03]  /*5ef40*/  F2FP.SATFINITE.E5M2.F32.PACK_AB_MERGE_C R17, R17, R14, RZ ;  /* 0x0000000e1111723e */ /* 0x004fc600048060ff */
        /* <DEDUP_REMOVED lines=27> */
[----:B------:R-:W3:Y:S04]  /*5f100*/  LDL.LU R14, [R1+0x20f8] ;  /* 0x0020f800010e7983 */ /* 0x000ee80000300800 */
[----:B------:R0:W-:Y:S04]  /*5f110*/  STL [R1+0x204c], R17 ;  /* 0x00204c1101007387 */ /* 0x0001e80000100800 */
[----:B0-----:R-:W4:Y:S01]  /*5f120*/  LDL.LU R17, [R1+0xcbc] ;  /* 0x000cbc0001117983 */ /* 0x001f220000300800 */
[----:B---3--:R-:W-:-:S03]  /*5f130*/  F2FP.SATFINITE.E5M2.F32.PACK_AB_MERGE_C R14, R14, R0, RZ ;  /* 0x000000000e0e723e */ /* 0x008fc600048060ff */
[----:B------:R-:W2:Y:S04]  /*5f140*/  LDL.LU R0, [R1+0x20f4] ;  /* 0x0020f40001007983 */ /* 0x000ea80000300800 */
[----:B------:R0:W-:Y:S04]  /*5f150*/  STL [R1+0x2050], R14 ;  /* 0x0020500e01007387 */ /* 0x0001e80000100800 */
[----:B0-----:R-:W3:Y:S01]  /*5f160*/  LDL.LU R14, [R1+0xcb8] ;  /* 0x000cb800010e7983 */ /* 0x001ee20000300800 */
        /* <DEDUP_REMOVED lines=43> */
[----:B----4-:R-:W-:-:S03]  /*5f420*/  F2FP.SATFINITE.E5M2.F32.PACK_AB_MERGE_C R28, R28, R23, RZ ;  /* 0x000000171c1c723e */ /* 0x010fc600048060ff */
[----:B0-----:R-:W4:Y:S01]  /*5f430*/  LDL.LU R0, [R1+0x209c] ;  /* 0x00209c0001007983 */ /* 0x001f220000300800 */
[----:B---3--:R-:W-:Y:S02]  /*5f440*/  F2FP.SATFINITE.E5M2.F32.PACK_AB_MERGE_C R14, R17, R14, RZ ;  /* 0x0000000e110e723e */ /* 0x008fe400048060ff */
[----:B------:R-:W-:Y:S02]  /*5f450*/  F2FP.SATFINITE.E5M2.F32.PACK_AB_MERGE_C R3, R6, R3, RZ ;  /* 0x000000030603723e */ /* 0x000fe400048060ff */
[----:B--2---:R-:W-:Y:S02]  /*5f460*/  F2FP.SATFINITE.E5M2.F32.PACK_AB_MERGE_C R4, R4, R8, RZ ;  /* 0x000000080404723e */ /* 0x004fe400048060ff */
[----:B------:R-:W2:Y:S04]  /*5f470*/  LDL.LU R8, [R1+0x2098] ;  /* 0x0020980001087983 */ /* 0x000ea80000300800 */
[----:B------:R0:W-:Y:S04]  /*5f480*/  STL [R1+0xcc0], R4 ;  /* 0x000cc00401007387 */ /* 0x0001e80000100800 */
[----:B0-----:R-:W3:Y:S04]  /*5f490*/  LDL.LU R4, [R1+0x2094] ;  /* 0x0020940001047983 */ /* 0x001ee80000300800 */
[----:B------:R-:W4:Y:S04]  /*5f4a0*/  LDL.LU R23, [R1+0x2090] ;  /* 0x0020900001177983 */ /* 0x000f280000300800 */
[----:B------:R0:W-:Y:S04]  /*5f4b0*/  STL [R1+0xcb4], R28 ;  /* 0x000cb41c01007387 */ /* 0x0001e80000100800 */
[----:B0-----:R-:W2:Y:S01]  /*5f4c0*/  LDL.LU R28, [R1+0x208c] ;  /* 0x00208c00011c7983 */ /* 0x001ea20000300800 */
[----:B------:R-:W-:-:S02]  /*5f4d0*/  F2FP.SATFINITE.E5M2.F32.PACK_AB_MERGE_C R2, R2, R29, RZ ;  /* 0x0000001d0202723e */ /* 0x000fc400048060ff */
[----:B------:R-:W-:Y:S01]  /*5f4e0*/  F2FP.SATFINITE.E5M2.F32.PACK_AB_MERGE_C R6, R9, R7, RZ ;  /* 0x000000070906723e */ /* 0x000fe200048060ff */
[----:B------:R-:W-:Y:S04]  /*5f4f0*/  STL [R1+0xd08], R14 ;  /* 0x000d080e01007387 */ /* 0x000fe80000100800 */
[----:B------:R0:W-:Y:S04]  /*5f500*/  STL [R1+0xcb0], R3 ;  /* 0x000cb00301007387 */ /* 0x0001e80000100800 */
[----:B------:R1:W-:Y:S01]  /*5f510*/  STL [R1+0xca4], R2 ;  /* 0x000ca40201007387 */ /* 0x0003e20000100800 */
[----:B------:R-:W-:-:S02]  /*5f520*/  F2FP.SATFINITE.E5M2.F32.PACK_AB_MERGE_C R7, R16, R15, RZ ;  /* 0x0000000f1007723e */ /* 0x000fc400048060ff */
[----:B0-----:R-:W-:Y:S01]  /*5f530*/  F2FP.SATFINITE.E5M2.F32.PACK_AB_MERGE_C R3, R11, R10, RZ ;  /* 0x0000000a0b03723e */ /* 0x001fe200048060ff */
[----:B-1----:R-:W3:Y:S04]  /*5f540*/  LDL.LU R2, [R1+0x28] ;  /* 0x0000280001027983 */ /* 0x002ee80000300800 */
[----:B------:R0:W-:Y:S04]  /*5f550*/  STL [R1+0xca0], R6 ;  /* 0x000ca00601007387 */ /* 0x0001e80000100800 */
[----:B------:R1:W-:Y:S01]  /*5f560*/  STL [R1+0xd0c], R3 ;  /* 0x000d0c0301007387 */ /* 0x0003e20000100800 */
[----:B0-----:R-:W-:-:S02]  /*5f570*/  F2FP.SATFINITE.E5M2.F32.PACK_AB_MERGE_C R6, R13, R12, RZ ;  /* 0x0000000c0d06723e */ /* 0x001fc400048060ff */
[----:B-1----:R-:W-:-:S03]  /*5f580*/  F2FP.SATFINITE.E5M2.F32.PACK_AB_MERGE_C R3, R19, R18, RZ ;  /* 0x000000121303723e */ /* 0x002fc600048060ff */
[----:B------:R0:W-:Y:S04]  /*5f590*/  STL [R1+0xc94], R6 ;  /* 0x000c940601007387 */ /* 0x0001e80000100800 */
[----:B------:R1:W-:Y:S04]  /*5f5a0*/  STL [R1+0xc90], R7 ;  /* 0x000c900701007387 */ /* 0x0003e80000100800 */
[----:B------:R1:W-:Y:S01]  /*5f5b0*/  STL [R1+0xc8c], R3 ;  /* 0x000c8c0301007387 */ /* 0x0003e20000100800 */
[----:B0-----:R-:W-:Y:S02]  /*5f5c0*/  F2FP.SATFINITE.E5M2.F32.PACK_AB_MERGE_C R6, R21, R20, RZ ;  /* 0x000000141506723e */ /* 0x001fe400048060ff */
[----:B-1----:R-:W-:-:S02]  /*5f5d0*/  F2FP.SATFINITE.E5M2.F32.PACK_AB_MERGE_C R7, R24, R22, RZ ;  /* 0x000000161807723e */ /* 0x002fc400048060ff */
[----:B------:R-:W-:Y:S01]  /*5f5e0*/  F2FP.SATFINITE.E5M2.F32.PACK_AB_MERGE_C R3, R26, R25, RZ ;  /* 0x000000191a03723e */ /* 0x000fe200048060ff */
[----:B------:R-:W-:Y:S04]  /*5f5f0*/  STL [R1+0xd18], R6 ;  /* 0x000d180601007387 */ /* 0x000fe80000100800 */
[----:B------:R-:W-:Y:S04]  /*5f600*/  STL [R1+0xc88], R7 ;  /* 0x000c880701007387 */ /* 0x000fe80000100800 */
[----:B--2---:R-:W-:Y:S04]  /*5f610*/  STL [R1+0x2014], R28 ;  /* 0x0020141c01007387 */ /* 0x004fe80000100800 */
[----:B------:R0:W-:Y:S04]  /*5f620*/  STL [R1+0xc84], R3 ;  /* 0x000c840301007387 */ /* 0x0001e80000100800 */
[----:B------:R-:W2:Y:S04]  /*5f630*/  LDL.LU R9, [R1+0xc58] ;  /* 0x000c580001097983 */ /* 0x000ea80000300800 */
[----:B------:R-:W2:Y:S01]  /*5f640*/  LDL.LU R10, [R1+0xc5c] ;  /* 0x000c5c00010a7983 */ /* 0x000ea20000300800 */
[----:B0-----:R-:W-:-:S05]  /*5f650*/  F2FP.SATFINITE.E5M2.F32.PACK_AB_MERGE_C R3, R5, R27, RZ ;  /* 0x0000001b0503723e */ /* 0x001fca00048060ff */
[----:B------:R2:W-:Y:S04]  /*5f660*/  STL [R1+0xc80], R3 ;  /* 0x000c800301007387 */ /* 0x0005e80000100800 */
[----:B------:R-:W2:Y:S04]  /*5f670*/  LDL.LU R16, [R1+0xc40] ;  /* 0x000c400001107983 */ /* 0x000ea80000300800 */
[----:B------:R-:W2:Y:S04]  /*5f680*/  LDL.LU R20, [R1+0xc44] ;  /* 0x000c440001147983 */ /* 0x000ea80000300800 */
[----:B------:R-:W2:Y:S04]  /*5f690*/  LDL.LU R21, [R1+0xc48] ;  /* 0x000c480001157983 */ /* 0x000ea80000300800 */
[----:B------:R-:W2:Y:S04]  /*5f6a0*/  LDL.LU R24, [R1+0xc4c] ;  /* 0x000c4c0001187983 */ /* 0x000ea80000300800 */
[----:B------:R-:W2:Y:S04]  /*5f6b0*/  LDL.LU R25, [R1+0xc30] ;  /* 0x000c300001197983 */ /* 0x000ea80000300800 */
[----:B------:R-:W2:Y:S04]  /*5f6c0*/  LDL.LU R26, [R1+0xc34] ;  /* 0x000c3400011a7983 */ /* 0x000ea80000300800 */
[----:B------:R-:W2:Y:S04]  /*5f6d0*/  LDL.LU R27, [R1+0xc38] ;  /* 0x000c3800011b7983 */ /* 0x000ea80000300800 */
[----:B------:R-:W2:Y:S01]  /*5f6e0*/  LDL.LU R5, [R1+0xc3c] ;  /* 0x000c3c0001057983 */ /* 0x000ea20000300800 */
[----:B------:R-:W-:-:S03]  /*5f6f0*/  VIADD R6, R28, 0x125 ;  /* 0x000001251c067836 */ /* 0x000fc60000000000 */
[----:B------:R-:W2:Y:S04]  /*5f700*/  LDL.LU R11, [R1+0xc20] ;  /* 0x000c2000010b7983 */ /* 0x000ea80000300800 */
[----:B------:R-:W2:Y:S04]  /*5f710*/  LDL.LU R12, [R1+0xc24] ;  /* 0x000c2400010c7983 */ /* 0x000ea80000300800 */
[----:B------:R-:W2:Y:S04]  /*5f720*/  LDL.LU R13, [R1+0xc28] ;  /* 0x000c2800010d7983 */ /* 0x000ea80000300800 */
[----:B------:R-:W2:Y:S01]  /*5f730*/  LDL.LU R15, [R1+0xc2c] ;  /* 0x000c2c00010f7983 */ /* 0x000ea20000300800 */
[----:B------:R-:W-:-:S03]  /*5f740*/  ISETP.GE.AND P0, PT, R6, UR50, PT ;  /* 0x0000003206007c0c */ /* 0x000fc6000bf06270 */
[----:B------:R-:W2:Y:S04]  /*5f750*/  LDL.LU R18, [R1+0xc10] ;  /* 0x000c100001127983 */ /* 0x000ea80000300800 */
[----:B------:R-:W2:Y:S04]  /*5f760*/  LDL.LU R19, [R1+0xc14] ;  /* 0x000c140001137983 */ /* 0x000ea80000300800 */
[----:B------:R-:W2:Y:S01]  /*5f770*/  LDL.LU R22, [R1+0xc18] ;  /* 0x000c180001167983 */ /* 0x000ea20000300800 */
[----:B----4-:R-:W-:Y:S02]  /*5f780*/  ISETP.LT.AND P1, PT, R23, UR8, !P0 ;  /* 0x0000000817007c0c */ /* 0x010fe4000c721270 */
[----:B---3--:R-:W-:Y:S01]  /*5f790*/  ISETP.LT.AND P0, PT, R4, UR6, !P0 ;  /* 0x0000000604007c0c */ /* 0x008fe2000c701270 */
[----:B------:R-:W3:Y:S01]  /*5f7a0*/  LDL.LU R23, [R1+0xc1c] ;  /* 0x000c1c0001177983 */ /* 0x000ee20000300800 */
[----:B------:R-:W-:-:S02]  /*5f7b0*/  LOP3.LUT R8, R8, 0xfffffffe, RZ, 0xc0, !PT ;  /* 0xfffffffe08087812 */ /* 0x000fc400078ec0ff */
[----:B------:R-:W-:Y:S01]  /*5f7c0*/  LOP3.LUT R2, R2, 0x7fffffff, RZ, 0xc0, !PT ;  /* 0x7fffffff02027812 */ /* 0x000fe200078ec0ff */
[----:B------:R-:W-:Y:S01]  /*5f7d0*/  STL [R1+0x201c], R4 ;  /* 0x00201c0401007387 */ /* 0x000fe20000100800 */
[----:B------:R-:W-:Y:S01]  /*5f7e0*/  ULDC UR6, c[0x0][0x248] ;  /* 0x0000920000067ab9 */ /* 0x000fe20000000800 */
[----:B------:R-:W-:Y:S01]  /*5f7f0*/  ULDC UR8, c[0x0][0x228] ;  /* 0x00008a0000087ab9 */ /* 0x000fe20000000800 */
[----:B------:R-:W-:-:S03]  /*5f800*/  ULDC UR50, c[0x0][0x228] ;  /* 0x00008a0000327ab9 */ /* 0x000fc60000000800 */
[----:B------:R-:W-:Y:S02]  /*5f810*/  @P1 LOP3.LUT R8, R8, 0x1, RZ, 0xfc, !PT ;  /* 0x0000000108081812 */ /* 0x000fe400078efcff */
[----:B------:R-:W-:Y:S01]  /*5f820*/  @P0 LOP3.LUT R2, R2, 0x80000000, RZ, 0xfc, !PT ;  /* 0x8000000002020812 */ /* 0x000fe200078efcff */
[----:B------:R-:W-:Y:S01]  /*5f830*/  VIADD R0, R0, UR6 ;  /* 0x0000000600007c36 */ /* 0x000fe20008000000 */
[----:B------:R-:W-:Y:S01]  /*5f840*/  ULDC UR6, c[0x0][0x248] ;  /* 0x0000920000067ab9 */ /* 0x000fe20000000800 */
[----:B------:R-:W-:Y:S01]  /*5f850*/  STL [R1+0x2c], R8 ;  /* 0x00002c0801007387 */ /* 0x000fe20000100800 */
[----:B--2---:R-:W-:-:S05]  /*5f860*/  F2FP.SATFINITE.E5M2.F32.PACK_AB_MERGE_C R3, R10, R9, RZ ;  /* 0x000000090a03723e */ /* 0x004fca00048060ff */
[----:B------:R0:W-:Y:S04]  /*5f870*/  STL [R1+0xd1c], R3 ;  /* 0x000d1c0301007387 */ /* 0x0001e80000100800 */
[----:B------:R1:W-:Y:S01]  /*5f880*/  STL [R1+0x2020], R2 ;  /* 0x0020200201007387 */ /* 0x0003e20000100800 */
[----:B0-----:R-:W-:Y:S02]  /*5f890*/  F2FP.SATFINITE.E5M2.F32.PACK_AB_MERGE_C R3, R20, R16, RZ ;  /* 0x000000101403723e */ /* 0x001fe400048060ff */
[----:B-1----:R-:W-:-:S03]  /*5f8a0*/  F2FP.SATFINITE.E5M2.F32.PACK_AB_MERGE_C R2, R24, R21, RZ ;  /* 0x000000151802723e */ /* 0x002fc600048060ff */
[----:B------:R0:W-:Y:S04]  /*5f8b0*/  STL [R1+0xc7c], R3 ;  /* 0x000c7c0301007387 */ /* 0x0001e80000100800 */
[----:B------:R1:W-:Y:S04]  /*5f8c0*/  STL [R1+0x480], R0 ;  /* 0x0004800001007387 */ /* 0x0003e80000100800 */
[----:B------:R2:W-:Y:S01]  /*5f8d0*/  STL [R1+0xc78], R2 ;  /* 0x000c780201007387 */ /* 0x0005e20000100800 */
[----:B0-----:R-:W-:Y:S01]  /*5f8e0*/  F2FP.SATFINITE.E5M2.F32.PACK_AB_MERGE_C R3, R26, R25, RZ ;  /* 0x000000191a03723e */ /* 0x001fe200048060ff */
[----:B-1----:R-:W-:Y:S01]  /*5f8f0*/  VIADD R0, R0, UR6 ;  /* 0x0000000600007c36 */ /* 0x002fe20008000000 */
[----:B--2---:R-:W-:Y:S01]  /*5f900*/  F2FP.SATFINITE.E5M2.F32.PACK_AB_MERGE_C R2, R5, R27, RZ ;  /* 0x0000001b0502723e */ /* 0x004fe200048060ff */
[----:B------:R-:W-:-:S02]  /*5f910*/  ULDC UR6, c[0x0][0x248] ;  /* 0x0000920000067ab9 */ /* 0x000fc40000000800 */
[----:B------:R-:W-:Y:S04]  /*5f920*/  STL [R1+0xc74], R3 ;  /* 0x000c740301007387 */ /* 0x000fe80000100800 */
[----:B------:R0:W-:Y:S04]  /*5f930*/  STL [R1+0x484], R0 ;  /* 0x0004840001007387 */ /* 0x0001e80000100800 */
[----:B------:R1:W-:Y:S04]  /*5f940*/  STL [R1+0xd20], R2 ;  /* 0x000d200201007387 */ /* 0x0003e80000100800 */
[----:B------:R-:W2:Y:S04]  /*5f950*/  LDL.LU R14, [R1+0xc00] ;  /* 0x000c0000010e7983 */ /* 0x000ea80000300800 */
[----:B------:R-:W2:Y:S04]  /*5f960*/  LDL.LU R17, [R1+0xc04] ;  /* 0x000c040001117983 */ /* 0x000ea80000300800 */
[----:B------:R-:W4:Y:S01]  /*5f970*/  LDL.LU R16, [R1+0xc08] ;  /* 0x000c080001107983 */ /* 0x000f220000300800 */
[----:B0-----:R-:W-:Y:S01]  /*5f980*/  VIADD R0, R0, UR6 ;  /* 0x0000000600007c36 */ /* 0x001fe20008000000 */
[----:B------:R-:W-:-:S02]  /*5f990*/  F2FP.SATFINITE.E5M2.F32.PACK_AB_MERGE_C R3, R12, R11, RZ ;  /* 0x0000000b0c03723e */ /* 0x000fc400048060ff */
[----:B-1----:R-:W-:Y:S01]  /*5f9a0*/  F2FP.SATFINITE.E5M2.F32.PACK_AB_MERGE_C R2, R15, R13, RZ ;  /* 0x0000000d0f02723e */ /* 0x002fe200048060ff */
[----:B------:R-:W-:Y:S01]  /*5f9b0*/  ULDC UR6, c[0x0][0x248] ;  /* 0x0000920000067ab9 */ /* 0x000fe20000000800 */
[----:B------:R0:W-:Y:S04]  /*5f9c0*/  STL [R1+0x488], R0 ;  /* 0x0004880001007387 */ /* 0x0001e80000100800 */
[----:B------:R-:W4:Y:S04]  /*5f9d0*/  LDL.LU R20, [R1+0xc0c] ;  /* 0x000c0c0001147983 */ /* 0x000f280000300800 */
[----:B------:R-:W4:Y:S04]  /*5f9e0*/  LDL.LU R21, [R1+0xbf0] ;  /* 0x000bf00001157983 */ /* 0x000f280000300800 */
[----:B------:R-:W4:Y:S04]  /*5f9f0*/  LDL.LU R24, [R1+0xbf4] ;  /* 0x000bf40001187983 */ /* 0x000f280000300800 */
[----:B------:R-:W4:Y:S04]  /*5fa00*/  LDL.LU R25, [R1+0xbf8] ;  /* 0x000bf80001197983 */ /* 0x000f280000300800 */
[----:B------:R-:W4:Y:S04]  /*5fa10*/  LDL.LU R26, [R1+0xbfc] ;  /* 0x000bfc00011a7983 */ /* 0x000f280000300800 */
[----:B------:R-:W4:Y:S04]  /*5fa20*/  LDL.LU R27, [R1+0xbe0] ;  /* 0x000be000011b7983 */ /* 0x000f280000300800 */
[----:B------:R-:W4:Y:S04]  /*5fa30*/  LDL.LU R5, [R1+0xbe4] ;  /* 0x000be40001057983 */ /* 0x000f280000300800 */
[----:B------:R1:W-:Y:S01]  /*5fa40*/  STL [R1+0xc6c], R3 ;  /* 0x000c6c0301007387 */ /* 0x0003e20000100800 */
[----:B0-----:R-:W-:-:S03]  /*5fa50*/  VIADD R0, R0, UR6 ;  /* 0x0000000600007c36 */ /* 0x001fc60008000000 */
[----:B------:R3:W-:Y:S01]  /*5fa60*/  STL [R1+0xc58], R2 ;  /* 0x000c580201007387 */ /* 0x0007e20000100800 */
[----:B------:R-:W-:Y:S01]  /*5fa70*/  ULDC UR6, c[0x0][0x248] ;  /* 0x0000920000067ab9 */ /* 0x000fe20000000800 */
[----:B-1----:R-:W-:Y:S02]  /*5fa80*/  F2FP.SATFINITE.E5M2.F32.PACK_AB_MERGE_C R3, R19, R18, RZ ;  /* 0x000000121303723e */ /* 0x002fe400048060ff */
[----:B---3--:R-:W-:-:S03]  /*5fa90*/  F2FP.SATFINITE.E5M2.F32.PACK_AB_MERGE_C R2, R23, R22, RZ ;  /* 0x000000161702723e */ /* 0x008fc600048060ff */
[----:B------:R0:W-:Y:S04]  /*5faa0*/  STL [R1+0xc38], R3 ;  /* 0x000c380301007387 */ /* 0x0001e80000100800 */
[----:B------:R1:W-:Y:S04]  /*5fab0*/  STL [R1+0x48c], R0 ;  /* 0x00048c0001007387 */ /* 0x0003e80000100800 */
[----:B------:R-:W-:Y:S04]  /*5fac0*/  STL [R1+0xd24], R2 ;  /* 0x000d240201007387 */ /* 0x000fe80000100800 */
[----:B0-----:R-:W3:Y:S01]  /*5fad0*/  LDL.LU R3, [R1+0xbe8] ;  /* 0x000be80001037983 */ /* 0x001ee20000300800 */
[----:B-1----:R-:W-:-:S03]  /*5fae0*/  VIADD R0, R0, UR6 ;  /* 0x0000000600007c36 */ /* 0x002fc60008000000 */
[----:B------:R-:W3:Y:S04]  /*5faf0*/  LDL.LU R29, [R1+0xbec] ;  /* 0x000bec00011d7983 */ /* 0x000ee80000300800 */
[----:B------:R-:W3:Y:S01]  /*5fb00*/  LDL.LU R7, [R1+0xbd0] ;  /* 0x000bd00001077983 */ /* 0x000ee20000300800 */
[----:B------:R-:W-:-:S03]  /*5fb10*/  ULDC UR6, c[0x0][0x248] ;  /* 0x0000920000067ab9 */ /* 0x000fc60000000800 */
[----:B------:R0:W-:Y:S04]  /*5fb20*/  STL [R1+0x4a0], R0 ;  /* 0x0004a00001007387 */ /* 0x0001e80000100800 */
        /* <DEDUP_REMOVED lines=11> */
[----:B0-----:R-:W-:Y:S01]  /*5fbe0*/  VIADD R0, R0, UR6 ;  /* 0x0000000600007c36 */ /* 0x001fe20008000000 */
[----:B------:R-:W-:Y:S01]  /*5fbf0*/  ULDC UR6, c[0x0][0x248] ;  /* 0x0000920000067ab9 */ /* 0x000fe20000000800 */
[----:B--2---:R-:W-:-:S05]  /*5fc00*/  F2FP.SATFINITE.E5M2.F32.PACK_AB_MERGE_C R4, R17, R14, RZ ;  /* 0x0000000e1104723e */ /* 0x004fca00048060ff */
[----:B------:R0:W-:Y:S01]  /*5fc10*/  STL [R1+0xc04], R4 ;  /* 0x000c040401007387 */ /* 0x0001e20000100800 */
[----:B----4-:R-:W-:Y:S02]  /*5fc20*/  F2FP.SATFINITE.E5M2.F32.PACK_AB_MERGE_C R2, R20, R16, RZ ;  /* 0x000000101402723e */ /* 0x010fe400048060ff */
[----:B0-----:R-:W-:-:S03]  /*5fc30*/  F2FP.SATFINITE.E5M2.F32.PACK_AB_MERGE_C R4, R24, R21, RZ ;  /* 0x000000151804723e */ /* 0x001fc600048060ff */
[----:B------:R0:W-:Y:S04]  /*5fc40*/  STL [R1+0xc00], R2 ;  /* 0x000c000201007387 */ /* 0x0001e80000100800 */
[----:B------:R-:W-:Y:S04]  /*5fc50*/  STL [R1+0x448], R4 ;  /* 0x0004480401007387 */ /* 0x000fe80000100800 */
[----:B------:R1:W-:Y:S01]  /*5fc60*/  STL [R1+0x4a4], R0 ;  /* 0x0004a40001007387 */ /* 0x0003e20000100800 */
[----:B0-----:R-:W-:-:S05]  /*5fc70*/  F2FP.SATFINITE.E5M2.F32.PACK_AB_MERGE_C R2, R26, R25, RZ ;  /* 0x000000191a02723e */ /* 0x001fca00048060ff */
[----:B------:R0:W-:Y:S04]  /*5fc80*/  STL [R1+0xd28], R2 ;  /* 0x000d280201007387 */ /* 0x0001e80000100800 */
[----:B------:R-:W2:Y:S04]  /*5fc90*/  LDL.LU R24, [R1+0xba0] ;  /* 0x000ba00001187983 */ /* 0x000ea80000300800 */
[----:B------:R-:W2:Y:S01]  /*5fca0*/  LDL.LU R25, [R1+0xba4] ;  /* 0x000ba40001197983 */ /* 0x000ea20000300800 */
[----:B-1----:R-:W-:Y:S01]  /*5fcb0*/  VIADD R0, R0, UR6 ;  /* 0x0000000600007c36 */ /* 0x002fe20008000000 */
[----:B------:R-:W-:Y:S01]  /*5fcc0*/  ULDC UR6, c[0x0][0x248] ;  /* 0x0000920000067ab9 */ /* 0x000fe20000000800 */
[----:B0-----:R-:W-:-:S05]  /*5fcd0*/  F2FP.SATFINITE.E5M2.F32.PACK_AB_MERGE_C R2, R5, R27, RZ ;  /* 0x0000001b0502723e */ /* 0x001fca00048060ff */
[----:B------:R3:W-:Y:S04]  /*5fce0*/  STL [R1+0x400], R2 ;  /* 0x0004000201007387 */ /* 0x0007e80000100800 */
[----:B------:R0:W-:Y:S04]  /*5fcf0*/  STL [R1+0x4a8], R0 ;  /* 0x0004a80001007387 */ /* 0x0001e80000100800 */
[----:B------:R-:W4:Y:S04]  /*5fd00*/  LDL.LU R16, [R1+0xba8] ;  /* 0x000ba80001107983 */ /* 0x000f280000300800 */
[----:B------:R-:W4:Y:S04]  /*5fd10*/  LDL.LU R20, [R1+0xbac] ;  /* 0x000bac0001147983 */ /* 0x000f280000300800 */
[----:B------:R-:W4:Y:S04]  /*5fd20*/  LDL.LU R21, [R1+0xb90] ;  /* 0x000b900001157983 */ /* 0x000f280000300800 */
[----:B------:R-:W4:Y:S04]  /*5fd30*/  LDL.LU R26, [R1+0xb94] ;  /* 0x000b9400011a7983 */ /* 0x000f280000300800 */
[----:B------:R-:W4:Y:S04]  /*5fd40*/  LDL.LU R27, [R1+0xb98] ;  /* 0x000b9800011b7983 */ /* 0x000f280000300800 */
[----:B------:R-:W4:Y:S01]  /*5fd50*/  LDL.LU R5, [R1+0xb9c] ;  /* 0x000b9c0001057983 */ /* 0x000f220000300800 */
[----:B---3--:R-:W-:-:S02]  /*5fd60*/  F2FP.SATFINITE.E5M2.F32.PACK_AB_MERGE_C R2, R29, R3, RZ ;  /* 0x000000031d02723e */ /* 0x008fc400048060ff */
[----:B------:R-:W-:Y:S01]  /*5fd70*/  F2FP.SATFINITE.E5M2.F32.PACK_AB_MERGE_C R3, R8, R7, RZ ;  /* 0x000000070803723e */ /* 0x000fe200048060ff */
[----:B0-----:R-:W-:Y:S01]  /*5fd80*/  VIADD R0, R0, UR6 ;  /* 0x0000000600007c36 */ /* 0x001fe20008000000 */
[----:B------:R-:W-:Y:S01]  /*5fd90*/  ULDC UR6, c[0x0][0x248] ;  /* 0x0000920000067ab9 */ /* 0x000fe20000000800 */
[----:B------:R0:W-:Y:S04]  /*5fda0*/  STL [R1+0x3ec], R2 ;  /* 0x0003ec0201007387 */ /* 0x0001e80000100800 */
[----:B------:R1:W-:Y:S04]  /*5fdb0*/  STL [R1+0x384], R3 ;  /* 0x0003840301007387 */ /* 0x0003e80000100800 */
[----:B------:R3:W-:Y:S01]  /*5fdc0*/  STL [R1+0x4ac], R0 ;  /* 0x0004ac0001007387 */ /* 0x0007e20000100800 */
[----:B0-----:R-:W-:-:S02]  /*5fdd0*/  F2FP.SATFINITE.E5M2.F32.PACK_AB_MERGE_C R2, R10, R9, RZ ;  /* 0x000000090a02723e */ /* 0x001fc400048060ff */
[----:B-1----:R-:W-:Y:S01]  /*5fde0*/  F2FP.SATFINITE.E5M2.F32.PACK_AB_MERGE_C R3, R12, R11, RZ ;  /* 0x0000000b0c03723e */ /* 0x002fe200048060ff */
[----:B---3--:R-:W-:Y:S01]  /*5fdf0*/  VIADD R0, R0, UR6 ;  /* 0x0000000600007c36 */ /* 0x008fe20008000000 */
        /* <DEDUP_REMOVED lines=9> */
[----:B------:R-:W-:Y:S04]  /*5fe90*/  STL [R1+0x2c0], R3 ;  /* 0x0002c00301007387 */ /* 0x000fe80000100800 */
[----:B------:R1:W-:Y:S01]  /*5fea0*/  STL [R1+0x4c4], R0 ;  /* 0x0004c40001007387 */ /* 0x0003e20000100800 */
[----:B0-----:R-:W-:Y:S01]  /*5feb0*/  F2FP.SATFINITE.E5M2.F32.PACK_AB_MERGE_C R2, R23, R22, RZ ;  /* 0x000000161702723e */ /* 0x001fe200048060ff */
[----:B-1----:R-:W-:Y:S01]  /*5fec0*/  VIADD R0, R0, UR6 ;  /* 0x0000000600007c36 */ /* 0x002fe20008000000 */
[----:B------:R-:W-:-:S03]  /*5fed0*/  ULDC UR6, c[0x0][0x248] ;  /* 0x0000920000067ab9 */ /* 0x000fc60000000800 */
[----:B------:R2:W-:Y:S04]  /*5fee0*/  STL [R1+0xd30], R2 ;  /* 0x000d300201007387 */ /* 0x0005e80000100800 */
[----:B------:R-:W3:Y:S04]  /*5fef0*/  LDL.LU R14, [R1+0xb80] ;  /* 0x000b8000010e7983 */ /* 0x000ee80000300800 */
[----:B------:R-:W3:Y:S04]  /*5ff00*/  LDL.LU R17, [R1+0xb84] ;  /* 0x000b840001117983 */ /* 0x000ee80000300800 */
[----:B------:R-:W3:Y:S04]  /*5ff10*/  LDL.LU R3, [R1+0xb88] ;  /* 0x000b880001037983 */ /* 0x000ee80000300800 */
[----:B------:R0:W-:Y:S04]  /*5ff20*/  STL [R1+0x4c8], R0 ;  /* 0x0004c80001007387 */ /* 0x0001e80000100800 */
[----:B------:R-:W3:Y:S04]  /*5ff30*/  LDL.LU R29, [R1+0xb8c] ;  /* 0x000b8c00011d7983 */ /* 0x000ee80000300800 */
[----:B------:R-:W3:Y:S04]  /*5ff40*/  LDL.LU R18, [R1+0xb70] ;  /* 0x000b700001127983 */ /* 0x000ee80000300800 */
[----:B------:R-:W3:Y:S04]  /*5ff50*/  LDL.LU R19, [R1+0xb74] ;  /* 0x000b740001137983 */ /* 0x000ee80000300800 */
[----:B------:R-:W3:Y:S04]  /*5ff60*/  LDL.LU R22, [R1+0xb78] ;  /* 0x000b780001167983 */ /* 0x000ee80000300800 */
[----:B------:R-:W3:Y:S01]  /*5ff70*/  LDL.LU R23, [R1+0xb7c] ;  /* 0x000b7c0001177983 */ /* 0x000ee20000300800 */
[----:B--2---:R-:W-:-:S03]  /*5ff80*/  F2FP.SATFINITE.E5M2.F32.PACK_AB_MERGE_C R2, R25, R24, RZ ;  /* 0x000000181902723e */ /* 0x004fc600048060ff */
[----:B------:R-:W2:Y:S04]  /*5ff90*/  LDL.LU R24, [R1+0xb60] ;  /* 0x000b600001187983 */ /* 0x000ea80000300800 */
[----:B------:R-:W2:Y:S04]  /*5ffa0*/  LDL.LU R25, [R1+0xb64] ;  /* 0x000b640001197983 */ /* 0x000ea80000300800 */
[----:B------:R4:W-:Y:S01]  /*5ffb0*/  STL [R1+0x268], R2 ;  /* 0x0002680201007387 */ /* 0x0009e20000100800 */
[----:B0-----:R-:W-:Y:S01]  /*5ffc0*/  VIADD R0, R0, UR6 ;  /* 0x0000000600007c36 */ /* 0x001fe20008000000 */
[----:B------:R-:W-:Y:S01]  /*5ffd0*/  ULDC UR6, c[0x0][0x248] ;  /* 0x0000920000067ab9 */ /* 0x000fe20000000800 */
[----:B----4-:R-:W-:-:S02]  /*5ffe0*/  F2FP.SATFINITE.E5M2.F32.PACK_AB_MERGE_C R2, R20, R16, RZ ;  /* 0x000000101402723e */ /* 0x010fc400048060ff */
[----:B------:R-:W-:-:S03]  /*5fff0*/  F2FP.SATFINITE.E5M2.F32.PACK_AB_MERGE_C R4, R26, R21, RZ ;  /* 0x000000151a04723e */ /* 0x000fc600048060ff */
[----:B------:R0:W-:Y:S04]  /*60000*/  STL [R1+0x264], R2 ;  /* 0x0002640201007387 */ /* 0x0001e80000100800 */
[----:B------:R-:W-:Y:S04]  /*60010*/  STL [R1+0x20c], R4 ;  /* 0x00020c0401007387 */ /* 0x000fe80000100800 */
[----:B------:R1:W-:Y:S04]  /*60020*/  STL [R1+0x4cc], R0 ;  /* 0x0004cc0001007387 */ /* 0x0003e80000100800 */
[----:B------:R-:W4:Y:S01]  /*60030*/  LDL.LU R7, [R1+0xb68] ;  /* 0x000b680001077983 */ /* 0x000f220000300800 */
[----:B0-----:R-:W-:-:S05]  /*60040*/  F2FP.SATFINITE.E5M2.F32.PACK_AB_MERGE_C R2, R5, R27, RZ ;  /* 0x0000001b0502723e */ /* 0x001fca00048060ff */
[----:B------:R-:W-:Y:S04]  /*60050*/  STL [R1+0xd34], R2 ;  /* 0x000d340201007387 */ /* 0x000fe80000100800 */
[----:B------:R-:W4:Y:S04]  /*60060*/  LDL.LU R8, [R1+0xb6c] ;  /* 0x000b6c0001087983 */ /* 0x000f280000300800 */
[----:B------:R-:W4:Y:S04]  /*60070*/  LDL.LU R9, [R1+0xb50] ;  /* 0x000b500001097983 */ /* 0x000f280000300800 */
[----:B------:R-:W4:Y:S04]  /*60080*/  LDL.LU R10, [R1+0xb54] ;  /* 0x000b5400010a7983 */ /* 0x000f280000300800 */
[----:B------:R-:W4:Y:S01]  /*60090*/  LDL.LU R11, [R1+0xb58] ;  /* 0x000b5800010b7983 */ /* 0x000f220000300800 */
[----:B-1----:R-:W-:-:S03]  /*600a0*/  VIADD R0, R0, UR6 ;  /* 0x0000000600007c36 */ /* 0x002fc60008000000 */
[----:B------:R-:W4:Y:S04]  /*600b0*/  LDL.LU R12, [R1+0xb5c] ;  /* 0x000b5c00010c7983 */ /* 0x000f280000300800 */
[----:B------:R-:W4:Y:S04]  /*600c0*/  LDL.LU R13, [R1+0x1160] ;  /* 0x00116000010d7983 */ /* 0x000f280000300800 */
[----:B------:R-:W4:Y:S04]  /*600d0*/  LDL.LU R15, [R1+0x1164] ;  /* 0x00116400010f7983 */ /* 0x000f280000300800 */
[----:B------:R-:W4:Y:S04]  /*600e0*/  LDL.LU R16, [R1+0x1168] ;  /* 0x0011680001107983 */ /* 0x000f280000300800 */
[----:B------:R0:W-:Y:S04]  /*600f0*/  STL [R1+0x4e0], R0 ;  /* 0x0004e00001007387 */ /* 0x0001e80000100800 */
[----:B------:R-:W4:Y:S04]  /*60100*/  LDL.LU R20, [R1+0x116c] ;  /* 0x00116c0001147983 */ /* 0x000f280000300800 */
[----:B------:R-:W4:Y:S04]  /*60110*/  LDL.LU R21, [R1+0x1150] ;  /* 0x0011500001157983 */ /* 0x000f280000300800 */
[----:B------:R-:W4:Y:S04]  /*60120*/  LDL.LU R26, [R1+0x1154] ;  /* 0x00115400011a7983 */ /* 0x000f280000300800 */
[----:B------:R-:W4:Y:S04]  /*60130*/  LDL.LU R27, [R1+0x1158] ;  /* 0x00115800011b7983 */ /* 0x000f280000300800 */
[----:B------:R-:W4:Y:S01]  /*60140*/  LDL.LU R5, [R1+0x115c] ;  /* 0x00115c0001057983 */ /* 0x000f220000300800 */
[----:B------:R-:W-:-:S02]  /*60150*/  ULDC UR6, c[0x0][0x248] ;  /* 0x0000920000067ab9 */ /* 0x000fc40000000800 */
[----:B0-----:R-:W-:Y:S01]  /*60160*/  VIADD R0, R0, UR6 ;  /* 0x0000000600007c36 */ /* 0x001fe20008000000 */
[----:B------:R-:W-:Y:S01]  /*60170*/  ULDC UR6, c[0x0][0x248] ;  /* 0x0000920000067ab9 */ /* 0x000fe20000000800 */
[----:B---3--:R-:W-:Y:S02]  /*60180*/  F2FP.SATFINITE.E5M2.F32.PACK_AB_MERGE_C R4, R17, R14, RZ ;  /* 0x0000000e1104723e */ /* 0x008fe400048060ff */
[----:B------:R-:W-:-:S03]  /*60190*/  F2FP.SATFINITE.E5M2.F32.PACK_AB_MERGE_C R2, R29, R3, RZ ;  /* 0x000000031d02723e */ /* 0x000fc600048060ff */
[----:B------:R-:W-:Y:S01]  /*601a0*/  STL [R1+0x1d8], R4 ;  /* 0x0001d80401007387 */ /* 0x000fe20000100800 */
[----:B------:R-:W-:-:S03]  /*601b0*/  F2FP.SATFINITE.E5M2.F32.PACK_AB_MERGE_C R3, R19, R18, RZ ;  /* 0x000000121303723e */ /* 0x000fc600048060ff */
[----:B------:R0:W-:Y:S04]  /*601c0*/  STL [R1+0x1d4], R2 ;  /* 0x0001d40201007387 */ /* 0x0001e80000100800 */
[----:B------:R-:W-:Y:S04]  /*601d0*/  STL [R1+0x174], R3 ;  /* 0x0001740301007387 */ /* 0x000fe80000100800 */
[----:B------:R1:W-:Y:S01]  /*601e0*/  STL [R1+0x4e4], R0 ;  /* 0x0004e40001007387 */ /* 0x0003e20000100800 */
[----:B0-----:R-:W-:-:S05]  /*601f0*/  F2FP.SATFINITE.E5M2.F32.PACK_AB_MERGE_C R2, R23, R22, RZ ;  /* 0x000000161702723e */ /* 0x001fca00048060ff */
[----:B------:R2:W-:Y:S01]  /*60200*/  STL [R1+0x2024], R2 ;  /* 0x0020240201007387 */ /* 0x0005e20000100800 */
[----:B-1----:R-:W-:-:S03]  /*60210*/  VIADD R0, R0, UR6 ;  /* 0x0000000600007c36 */ /* 0x002fc60008000000 */
[----:B------:R-:W3:Y:S04]  /*60220*/  LDL.LU R18, [R1+0xb40] ;  /* 0x000b400001127983 */ /* 0x000ee80000300800 */
[----:B------:R-:W3:Y:S01]  /*60230*/  LDL.LU R19, [R1+0xb44] ;  /* 0x000b440001137983 */ /* 0x000ee20000300800 */
[----:B------:R-:W-:Y:S01]  /*60240*/  ULDC UR6, c[0x0][0x248] ;  /* 0x0000920000067ab9 */ /* 0x000fe20000000800 */
[----:B--2---:R-:W-:-:S05]  /*60250*/  F2FP.SATFINITE.E5M2.F32.PACK_AB_MERGE_C R2, R25, R24, RZ ;  /* 0x000000181902723e */ /* 0x004fca00048060ff */
[----:B------:R-:W-:Y:S04]  /*60260*/  STL [R1+0x154], R2 ;  /* 0x0001540201007387 */ /* 0x000fe80000100800 */
[----:B------:R0:W-:Y:S04]  /*60270*/  STL [R1+0x4e8], R0 ;  /* 0x0004e80001007387 */ /* 0x0001e80000100800 */
[----:B------:R-:W2:Y:S04]  /*60280*/  LDL.LU R22, [R1+0xb48] ;  /* 0x000b480001167983 */ /* 0x000ea80000300800 */
[----:B------:R-:W2:Y:S04]  /*60290*/  LDL.LU R23, [R1+0xb4c] ;  /* 0x000b4c0001177983 */ /* 0x000ea80000300800 */
[----:B------:R-:W2:Y:S04]  /*602a0*/  LDL.LU R24, [R1+0xb30] ;  /* 0x000b300001187983 */ /* 0x000ea80000300800 */
[----:B------:R-:W2:Y:S01]  /*602b0*/  LDL.LU R25, [R1+0xb34] ;  /* 0x000b340001197983 */ /* 0x000ea20000300800 */
[----:B0-----:R-:W-:Y:S01]  /*602c0*/  VIADD R0, R0, UR6 ;  /* 0x0000000600007c36 */ /* 0x001fe20008000000 */
[----:B------:R-:W-:Y:S01]  /*602d0*/  ULDC UR6, c[0x0][0x248] ;  /* 0x0000920000067ab9 */ /* 0x000fe20000000800 */
[----:B----4-:R-:W-:-:S02]  /*602e0*/  F2FP.SATFINITE.E5M2.F32.PACK_AB_MERGE_C R3, R8, R7, RZ ;  /* 0x000000070803723e */ /* 0x010fc400048060ff */
[----:B------:R-:W-:-:S03]  /*602f0*/  F2FP.SATFINITE.E5M2.F32.PACK_AB_MERGE_C R2, R10, R9, RZ ;  /* 0x000000090a02723e */ /* 0x000fc600048060ff */
[----:B------:R0:W-:Y:S01]  /*60300*/  STL [R1+0x150], R3 ;  /* 0x0001500301007387 */ /* 0x0001e20000100800 */
[----:B------:R-:W-:-:S03]  /*60310*/  F2FP.SATFINITE.E5M2.F32.PACK_AB_MERGE_C R28, R12, R11, RZ ;  /* 0x0000000b0c1c723e */ /* 0x000fc600048060ff */
[----:B------:R1:W-:Y:S04]  /*60320*/  STL [R1+0x120], R2 ;  /* 0x0001200201007387 */ /* 0x0003e80000100800 */
[----:B------:R4:W-:Y:S04]  /*60330*/  STL [R1+0x4ec], R0 ;  /* 0x0004ec0001007387 */ /* 0x0009e80000100800 */
[----:B------:R-:W-:Y:S01]  /*60340*/  STL [R1+0x2028], R28 ;  /* 0x0020281c01007387 */ /* 0x000fe20000100800 */
[----:B0-----:R-:W-:Y:S02]  /*60350*/  F2FP.SATFINITE.E5M2.F32.PACK_AB_MERGE_C R3, R15, R13, RZ ;  /* 0x0000000d0f03723e */ /* 0x001fe400048060ff */
[----:B-1----:R-:W-:Y:S01]  /*60360*/  F2FP.SATFINITE.E5M2.F32.PACK_AB_MERGE_C R2, R20, R16, RZ ;  /* 0x000000101402723e */ /* 0x002fe200048060ff */
[----:B----4-:R-:W-:Y:S01]  /*60370*/  VIADD R0, R0, UR6 ;  /* 0x0000000600007c36 */ /* 0x010fe20008000000 */
[----:B------:R-:W-:Y:S01]  /*60380*/  ULDC UR6, c[0x0][0x248] ;  /* 0x0000920000067ab9 */ /* 0x000fe20000000800 */
[----:B------:R-:W-:Y:S04]  /*60390*/  STL [R1+0x108], R3 ;  /* 0x0001080301007387 */ /* 0x000fe80000100800 */
[----:B------:R0:W-:Y:S04]  /*603a0*/  STL [R1+0x500], R0 ;  /* 0x0005000001007387 */ /* 0x0001e80000100800 */
[----:B------:R1:W-:Y:S01]  /*603b0*/  STL [R1+0x104], R2 ;  /* 0x0001040201007387 */ /* 0x0003e20000100800 */
[----:B0-----:R-:W-:Y:S01]  /*603c0*/  VIADD R0, R0, UR6 ;  /* 0x0000000600007c36 */ /* 0x001fe20008000000 */
[----:B-1----:R-:W-:-:S02]  /*603d0*/  F2FP.SATFINITE.E5M2.F32.PACK_AB_MERGE_C R2, R26, R21, RZ ;  /* 0x000000151a02723e */ /* 0x002fc400048060ff */
[----:B------:R-:W-:Y:S01]  /*603e0*/  F2FP.SATFINITE.E5M2.F32.PACK_AB_MERGE_C R5, R5, R27, RZ ;  /* 0x0000001b0505723e */ /* 0x000fe200048060ff */
[----:B------:R-:W-:Y:S02]  /*603f0*/  ULDC UR6, c[0x0][0x248] ;  /* 0x0000920000067ab9 */ /* 0x000fe40000000800 */
[----:B------:R-:W-:Y:S04]  /*60400*/  STL [R1+0xdc], R2 ;  /* 0x0000dc0201007387 */ /* 0x000fe80000100800 */
        /* <DEDUP_REMOVED lines=11> */
[----:B0-----:R-:W-:-:S03]  /*604c0*/  VIADD R0, R0, UR6 ;  /* 0x0000000600007c36 */ /* 0x001fc60008000000 */
[----:B------:R-:W-:Y:S01]  /*604d0*/  STL [R1+0x1ffc], R5 ;  /* 0x001ffc0501007387 */ /* 0x000fe20000100800 */
[----:B------:R-:W-:Y:S01]  /*604e0*/  ULDC UR6, c[0x0][0x248] ;  /* 0x0000920000067ab9 */ /* 0x000fe20000000800 */
[----:B---3--:R-:W-:-:S05]  /*604f0*/  F2FP.SATFINITE.E5M2.F32.PACK_AB_MERGE_C R3, R19, R18, RZ ;  /* 0x000000121303723e */ /* 0x008fca00048060ff */
[----:B------:R-:W-:Y:S04]  /*60500*/  STL [R1+0xb4], R3 ;  /* 0x0000b40301007387 */ /* 0x000fe80000100800 */
[----:B------:R0:W-:Y:S02]  /*60510*/  STL [R1+0x508], R0 ;  /* 0x0005080001007387 */ /* 0x0001e40000100800 */
[----:B0-----:R-:W-:Y:S01]  /*60520*/  VIADD R0, R0, UR6 ;  /* 0x0000000600007c36 */ /* 0x001fe20008000000 */
[----:B------:R-:W-:Y:S01]  /*60530*/  ULDC UR6, c[0x0][0x248] ;  /* 0x0000920000067ab9 */ /* 0x000fe20000000800 */
[----:B--2---:R-:W-:-:S05]  /*60540*/  F2FP.SATFINITE.E5M2.F32.PACK_AB_MERGE_C R2, R23, R22, RZ ;  /* 0x000000161702723e */ /* 0x004fca00048060ff */
[----:B------:R0:W-:Y:S04]  /*60550*/  STL [R1+0xb0], R2 ;  /* 0x0000b00201007387 */ /* 0x0001e80000100800 */
[----:B------:R-:W2:Y:S04]  /*60560*/  LDL.LU R17, [R1+0xb00] ;  /* 0x000b000001117983 */ /* 0x000ea80000300800 */
[----:B------:R-:W2:Y:S01]  /*60570*/  LDL.LU R3, [R1+0xb04] ;  /* 0x000b040001037983 */ /* 0x000ea20000300800 */
[----:B0-----:R-:W-:-:S05]  /*60580*/  F2FP.SATFINITE.E5M2.F32.PACK_AB_MERGE_C R2, R25, R24, RZ ;  /* 0x000000181902723e */ /* 0x001fca00048060ff */
[----:B------:R-:W-:Y:S04]  /*60590*/  STL [R1+0xccc], R2 ;  /* 0x000ccc0201007387 */ /* 0x000fe80000100800 */
        /* <DEDUP_REMOVED lines=15> */
[----:B----4-:R-:W-:-:S02]  /*60690*/  F2FP.SATFINITE.E5M2.F32.PACK_AB_MERGE_C R2, R14, R6, RZ ;  /* 0x000000060e02723e */ /* 0x010fc400048060ff */
[----:B------:R-:W-:-:S03]  /*606a0*/  F2FP.SATFINITE.E5M2.F32.PACK_AB_MERGE_C R4, R11, R10, RZ ;  /* 0x0000000a0b04723e */ /* 0x000fc600048060ff */
[----:B------:R0:W-:Y:S04]  /*606b0*/  STL [R1+0xcdc], R2 ;  /* 0x000cdc0201007387 */ /* 0x0001e80000100800 */
[----:B------:R1:W-:Y:S04]  /*606c0*/  STL [R1+0xc98], R4 ;  /* 0x000c980401007387 */ /* 0x0003e80000100800 */
[----:B------:R4:W-:Y:S01]  /*606d0*/  STL [R1+0x520], R0 ;  /* 0x0005200001007387 */ /* 0x0009e20000100800 */
[----:B0-----:R-:W-:Y:S02]  /*606e0*/  F2FP.SATFINITE.E5M2.F32.PACK_AB_MERGE_C R2, R16, R15, RZ ;  /* 0x0000000f1002723e */ /* 0x001fe400048060ff */
[----:B-1----:R-:W-:Y:S01]  /*606f0*/  F2FP.SATFINITE.E5M2.F32.PACK_AB_MERGE_C R4, R21, R20, RZ ;  /* 0x000000141504723e */ /* 0x002fe200048060ff */
[----:B----4-:R-:W-:Y:S01]  /*60700*/  VIADD R0, R0, UR6 ;  /* 0x0000000600007c36 */ /* 0x010fe20008000000 */
[----:B------:R-:W-:Y:S01]  /*60710*/  ULDC UR6, c[0x0][0x248] ;  /* 0x0000920000067ab9 */ /* 0x000fe20000000800 */
[----:B------:R0:W-:Y:S04]  /*60720*/  STL [R1+0xbe8], R2 ;  /* 0x000be80201007387 */ /* 0x0001e80000100800 */
[----:B------:R-:W-:Y:S04]  /*60730*/  STL [R1+0xb38], R4 ;  /* 0x000b380401007387 */ /* 0x000fe80000100800 */
[----:B------:R1:W-:Y:S01]  /*60740*/  STL [R1+0x524], R0 ;  /* 0x0005240001007387 */ /* 0x0003e20000100800 */
[----:B0-----:R-:W-:Y:S01]  /*60750*/  F2FP.SATFINITE.E5M2.F32.PACK_AB_MERGE_C R2, R27, R26, RZ ;  /* 0x0000001a1b02723e */ /* 0x001fe200048060ff */
[----:B-1----:R-:W-:Y:S01]  /*60760*/  VIADD R0, R0, UR6 ;  /* 0x0000000600007c36 */ /* 0x002fe20008000000 */
[----:B------:R-:W-:-:S03]  /*60770*/  ULDC UR6, c[0x0][0x248] ;  /* 0x0000920000067ab9 */ /* 0x000fc60000000800 */
[----:B------:R-:W-:Y:S04]  /*60780*/  STL [R1+0xb30], R2 ;  /* 0x000b300201007387 */ /* 0x000fe80000100800 */
        /* <DEDUP_REMOVED lines=9> */
[----:B0-----:R-:W-:Y:S01]  /*60820*/  VIADD R0, R0, UR6 ;  /* 0x0000000600007c36 */ /* 0x001fe20008000000 */
[----:B------:R-:W-:Y:S01]  /*60830*/  ULDC UR6, c[0x0][0x248] ;  /* 0x0000920000067ab9 */ /* 0x000fe20000000800 */
[----:B--2---:R-:W-:-:S05]  /*60840*/  F2FP.SATFINITE.E5M2.F32.PACK_AB_MERGE_C R3, R3, R17, RZ ;  /* 0x000000110303723e */ /* 0x004fca00048060ff */
[----:B------:R0:W-:Y:S01]  /*60850*/  STL [R1+0xb18], R3 ;  /* 0x000b180301007387 */ /* 0x0001e20000100800 */
[----:B---3--:R-:W-:Y:S02]  /*60860*/  F2FP.SATFINITE.E5M2.F32.PACK_AB_MERGE_C R2, R7, R29, RZ ;  /* 0x0000001d0702723e */ /* 0x008fe400048060ff */
[----:B0-----:R-:W-:-:S03]  /*60870*/  F2FP.SATFINITE.E5M2.F32.PACK_AB_MERGE_C R3, R9, R8, RZ ;  /* 0x000000080903723e */ /* 0x001fc600048060ff */
[----:B------:R0:W-:Y:S04]  /*60880*/  STL [R1+0xb10], R2 ;  /* 0x000b100201007387 */ /* 0x0001e80000100800 */
[----:B------:R1:W-:Y:S04]  /*60890*/  STL [R1+0xb08], R3 ;  /* 0x000b080301007387 */ /* 0x0003e80000100800 */
[----:B------:R2:W-:Y:S01]  /*608a0*/  STL [R1+0x52c], R0 ;  /* 0x00052c0001007387 */ /* 0x0005e20000100800 */
[----:B0-----:R-:W-:Y:S02]  /*608b0*/  F2FP.SATFINITE.E5M2.F32.PACK_AB_MERGE_C R2, R13, R12, RZ ;  /* 0x0000000c0d02723e */ /* 0x001fe400048060ff */
[----:B-1----:R-:W-:Y:S01]  /*608c0*/  F2FP.SATFINITE.E5M2.F32.PACK_AB_MERGE_C R3, R19, R18, RZ ;  /* 0x000000121303723e */ /* 0x002fe200048060ff */
[----:B--2---:R-:W-:Y:S01]  /*608d0*/  VIADD R0, R0, UR6 ;  /* 0x0000000600007c36 */ /* 0x004fe20008000000 */
        /* <DEDUP_REMOVED lines=26> */
[----:B------:R-:W-:Y:S04]  /*60a80*/  STL [R1+0xad0], R3 ;  /* 0x000ad00301007387 */ /* 0x000fe80000100800 */
[----:B------:R1:W-:Y:S01]  /*60a90*/  STL [R1+0x548], R0 ;  /* 0x0005480001007387 */ /* 0x0003e20000100800 */
[----:B0-----:R-:W-:Y:S01]  /*60aa0*/  F2FP.SATFINITE.E5M2.F32.PACK_AB_MERGE_C R2, R21, R20, RZ ;  /* 0x000000141502723e */ /* 0x001fe200048060ff */
[----:B-1----:R-:W-:Y:S01]  /*60ab0*/  VIADD R0, R0, UR6 ;  /* 0x0000000600007c36 */ /* 0x002fe20008000000 */
[----:B------:R-:W-:-:S03]  /*60ac0*/  ULDC UR6, c[0x0][0x248] ;  /* 0x0000920000067ab9 */ /* 0x000fc60000000800 */
[----:B------:R0:W-:Y:S04]  /*60ad0*/  STL [R1+0xac4], R2 ;  /* 0x000ac40201007387 */ /* 0x0001e80000100800 */
[----:B------:R-:W4:Y:S04]  /*60ae0*/  LDL.LU R17, [R1+0xa80] ;  /* 0x000a800001117983 */ /* 0x000f280000300800 */
[----:B------:R-:W4:Y:S01]  /*60af0*/  LDL.LU R3, [R1+0xa84] ;  /* 0x000a840001037983 */ /* 0x000f220000300800 */
[----:B0-----:R-:W-:-:S05]  /*60b00*/  F2FP.SATFINITE.E5M2.F32.PACK_AB_MERGE_C R2, R27, R26, RZ ;  /* 0x0000001a1b02723e */ /* 0x001fca00048060ff */
        /* <DEDUP_REMOVED lines=29> */
[----:B------:R-:W-:Y:S04]  /*60ce0*/  STL [R1+0xa98], R2 ;  /* 0x000a980201007387 */ /* 0x000fe80000100800 */
[----:B------:R-:W2:Y:S04]  /*60cf0*/  LDL.LU R12, [R1+0xa58] ;  /* 0x000a5800010c7983 */ /* 0x000ea80000300800 */
[----:B------:R-:W2:Y:S04]  /*60d00*/  LDL.LU R13, [R1+0xa5c] ;  /* 0x000a5c00010d7983 */ /* 0x000ea80000300800 */
[----:B------:R-:W3:Y:S01]  /*60d10*/  LDL.LU R18, [R1+0xa40] ;  /* 0x000a400001127983 */ /* 0x000ee20000300800 */
[----:B0-----:R-:W-:Y:S01]  /*60d20*/  VIADD R0, R0, UR6 ;  /* 0x0000000600007c36 */ /* 0x001fe20008000000 */
[----:B------:R-:W-:-:S04]  /*60d30*/  ULDC UR6, c[0x0][0x248] ;  /* 0x0000920000067ab9 */ /* 0x000fc80000000800 */
[----:B------:R0:W-:Y:S04]  /*60d40*/  STL [R1+0x568], R0 ;  /* 0x0005680001007387 */ /* 0x0001e80000100800 */
[----:B------:R-:W3:Y:S04]  /*60d50*/  LDL.LU R19, [R1+0xa44] ;  /* 0x000a440001137983 */ /* 0x000ee80000300800 */
[----:B------:R-:W3:Y:S04]  /*60d60*/  LDL.LU R22, [R1+0xa48] ;  /* 0x000a480001167983 */ /* 0x000ee80000300800 */
[----:B------:R-:W3:Y:S04]  /*60d70*/  LDL.LU R23, [R1+0xa4c] ;  /* 0x000a4c0001177983 */ /* 0x000ee80000300800 */
[----:B------:R-:W3:Y:S04]  /*60d80*/  LDL.LU R24, [R1+0xa30] ;  /* 0x000a300001187983 */ /* 0x000ee80000300800 */
[----:B------:R-:W3:Y:S01]  /*60d90*/  LDL.LU R25, [R1+0xa34] ;  /* 0x000a340001197983 */ /* 0x000ee20000300800 */
[----:B----4-:R-:W-:Y:S01]  /*60da0*/  F2FP.SATFINITE.E5M2.F32.PACK_AB_MERGE_C R3, R3, R17, RZ ;  /* 0x000000110303723e */ /* 0x010fe200048060ff */
[----:B0-----:R-:W-:Y:S01]  /*60db0*/  VIADD R0, R0, UR6 ;  /* 0x0000000600007c36 */ /* 0x001fe20008000000 */
[----:B------:R-:W-:-:S03]  /*60dc0*/  ULDC UR6, c[0x0][0x248] ;  /* 0x0000920000067ab9 */ /* 0x000fc60000000800 */
[----:B------:R0:W-:Y:S01]  /*60dd0*/  STL [R1+0xa84], R3 ;  /* 0x000a840301007387 */ /* 0x0001e20000100800 */
[----:B------:R-:W-:Y:S02]  /*60de0*/  F2FP.SATFINITE.E5M2.F32.PACK_AB_MERGE_C R2, R7, R29, RZ ;  /* 0x0000001d0702723e */ /* 0x000fe400048060ff */
[----:B0-----:R-:W-:-:S03]  /*60df0*/  F2FP.SATFINITE.E5M2.F32.PACK_AB_MERGE_C R3, R9, R8, RZ ;  /* 0x000000080903723e */ /* 0x001fc600048060ff */
        /* <DEDUP_REMOVED lines=35> */
[----:B------:R2:W-:Y:S04]  /*61030*/  STL [R1+0x46c], R2 ;  /* 0x00046c0201007387 */ /* 0x0005e80000100800 */
[----:B------:R-:W3:Y:S04]  /*61040*/  LDL.LU R17, [R1+0xa00] ;  /* 0x000a000001117983 */ /* 0x000ee80000300800 */
[----:B0-----:R-:W3:Y:S01]  /*61050*/  LDL.LU R3, [R1+0xa04] ;  /* 0x000a040001037983 */ /* 0x001ee20000300800 */
[----:B-1----:R-:W-:Y:S01]  /*61060*/  VIADD R0, R0, UR6 ;  /* 0x0000000600007c36 */ /* 0x002fe20008000000 */
[----:B--2---:R-:W-:Y:S01]  /*61070*/  F2FP.SATFINITE.E5M2.F32.PACK_AB_MERGE_C R2, R25, R24, RZ ;  /* 0x000000181902723e */ /* 0x004fe200048060ff */
[----:B------:R-:W-:-:S04]  /*61080*/  ULDC UR6, c[0x0][0x248] ;  /* 0x0000920000067ab9 */ /* 0x000fc80000000800 */
[----:B------:R-:W-:Y:S04]  /*61090*/  STL [R1+0x420], R2 ;  /* 0x0004200201007387 */ /* 0x000fe80000100800 */
        /* <DEDUP_REMOVED lines=13> */
[----:B0-----:R-:W-:Y:S01]  /*61170*/  VIADD R0, R0, UR6 ;  /* 0x0000000600007c36 */ /* 0x001fe20008000000 */
[----:B------:R-:W-:Y:S01]  /*61180*/  ULDC UR6, c[0x0][0x248] ;  /* 0x0000920000067ab9 */ /* 0x000fe20000000800 */
[----:B----4-:R-:W-:-:S05]  /*61190*/  F2FP.SATFINITE.E5M2.F32.PACK_AB_MERGE_C R2, R14, R6, RZ ;  /* 0x000000060e02723e */ /* 0x010fca00048060ff */
[----:B------:R0:W-:Y:S01]  /*611a0*/  STL [R1+0x40c], R2 ;  /* 0x00040c0201007387 */ /* 0x0001e20000100800 */
[----:B------:R-:W-:Y:S02]  /*611b0*/  F2FP.SATFINITE.E5M2.F32.PACK_AB_MERGE_C R4, R11, R10, RZ ;  /* 0x0000000a0b04723e */ /* 0x000fe400048060ff */
[----:B0-----:R-:W-:-:S03]  /*611c0*/  F2FP.SATFINITE.E5M2.F32.PACK_AB_MERGE_C R2, R16, R15, RZ ;  /* 0x0000000f1002723e */ /* 0x001fc600048060ff */
[----:B------:R0:W-:Y:S04]  /*611d0*/  STL [R1+0x3c4], R4 ;  /* 0x0003c40401007387 */ /* 0x0001e80000100800 */
[----:B------:R1:W-:Y:S04]  /*611e0*/  STL [R1+0xa90], R0 ;  /* 0x000a900001007387 */ /* 0x0003e80000100800 */
[----:B------:R4:W-:Y:S01]  /*611f0*/  STL [R1+0x3c0], R2 ;  /* 0x0003c00201007387 */ /* 0x0009e20000100800 */
[----:B0-----:R-:W-:Y:S01]  /*61200*/  F2FP.SATFINITE.E5M2.F32.PACK_AB_MERGE_C R4, R21, R20, RZ ;  /* 0x000000141504723e */ /* 0x001fe200048060ff */
[----:B-1----:R-:W-:Y:S01]  /*61210*/  VIADD R0, R0, UR6 ;  /* 0x0000000600007c36 */ /* 0x002fe20008000000 */
[----:B----4-:R-:W-:Y:S01]  /*61220*/  F2FP.SATFINITE.E5M2.F32.PACK_AB_MERGE_C R2, R27, R26, RZ ;  /* 0x0000001a1b02723e */ /* 0x010fe200048060ff */
[----:B------:R-:W-:-:S02]  /*61230*/  ULDC UR6, c[0x0][0x248] ;  /* 0x0000920000067ab9 */ /* 0x000fc40000000800 */
[----:B------:R-:W-:Y:S04]  /*61240*/  STL [R1+0x34c], R4 ;  /* 0x00034c0401007387 */ /* 0x000fe80000100800 */
[----:B------:R0:W-:Y:S04]  /*61250*/  STL [R1+0xa94], R0 ;  /* 0x000a940001007387 */ /* 0x0001e80000100800 */
[----:B------:R-:W-:Y:S04]  /*61260*/  STL [R1+0x348], R2 ;  /* 0x0003480201007387 */ /* 0x000fe80000100800 */
[----:B------:R-:W4:Y:S04]  /*61270*/  LDL.LU R10, [R1+0x9d8] ;  /* 0x0009d800010a7983 */ /* 0x000f280000300800 */
[----:B------:R-:W4:Y:S04]  /*61280*/  LDL.LU R11, [R1+0x9dc] ;  /* 0x0009dc00010b7983 */ /* 0x000f280000300800 */
[----:B------:R-:W4:Y:S01]  /*61290*/  LDL.LU R15, [R1+0x9c0] ;  /* 0x0009c000010f7983 */ /* 0x000f220000300800 */
[----:B0-----:R-:W-:Y:S01]  /*612a0*/  VIADD R0, R0, UR6 ;  /* 0x0000000600007c36 */ /* 0x001fe20008000000 */
[----:B------:R-:W-:-:S04]  /*612b0*/  ULDC UR6, c[0x0][0x248] ;  /* 0x0000920000067ab9 */ /* 0x000fc80000000800 */
        /* <DEDUP_REMOVED lines=8> */
[----:B---3--:R-:W-:-:S05]  /*61340*/  F2FP.SATFINITE.E5M2.F32.PACK_AB_MERGE_C R3, R3, R17, RZ ;  /* 0x000000110303723e */ /* 0x008fca00048060ff */
[----:B------:R0:W-:Y:S01]  /*61350*/  STL [R1+0x300], R3 ;  /* 0x0003000301007387 */ /* 0x0001e20000100800 */
[----:B--2---:R-:W-:Y:S02]  /*61360*/  F2FP.SATFINITE.E5M2.F32.PACK_AB_MERGE_C R2, R7, R29, RZ ;  /* 0x0000001d0702723e */ /* 0x004fe400048060ff */
[----:B0-----:R-:W-:-:S03]  /*61370*/  F2FP.SATFINITE.E5M2.F32.PACK_AB_MERGE_C R3, R9, R8, RZ ;  /* 0x000000080903723e */ /* 0x001fc600048060ff */
[----:B------:R0:W-:Y:S04]  /*61380*/  STL [R1+0x2ec], R2 ;  /* 0x0002ec0201007387 */ /* 0x0001e80000100800 */
[----:B------:R1:W-:Y:S04]  /*61390*/  STL [R1+0x288], R3 ;  /* 0x0002880301007387 */ /* 0x0003e80000100800 */
[----:B------:R2:W-:Y:S01]  /*613a0*/  STL [R1+0xa14], R0 ;  /* 0x000a140001007387 */ /* 0x0005e20000100800 */
[----:B0-----:R-:W-:Y:S02]  /*613b0*/  F2FP.SATFINITE.E5M2.F32.PACK_AB_MERGE_C R2, R13, R12, RZ ;  /* 0x0000000c0d02723e */ /* 0x001fe400048060ff */
[----:B-1----:R-:W-:Y:S01]  /*613c0*/  F2FP.SATFINITE.E5M2.F32.PACK_AB_MERGE_C R3, R19, R18, RZ ;  /* 0x000000121303723e */ /* 0x002fe200048060ff */
[----:B--2---:R-:W-:-:S02]  /*613d0*/  VIADD R0, R0, UR6 ;  /* 0x0000000600007c36 */ /* 0x004fc40008000000 */
[----:B------:R0:W-:Y:S04]  /*613e0*/  STL [R1+0x284], R2 ;  /* 0x0002840201007387 */ /* 0x0001e80000100800 */
[----:B------:R-:W-:Y:S01]  /*613f0*/  STL [R1+0x240], R3 ;  /* 0x0002400301007387 */ /* 0x000fe20000100800 */
[----:B------:R-:W-:-:S03]  /*61400*/  ULDC UR6, c[0x0][0x248] ;  /* 0x0000920000067ab9 */ /* 0x000fc60000000800 */
[----:B------:R-:W-:Y:S01]  /*61410*/  STL [R1+0x9f0], R0 ;  /* 0x0009f00001007387 */ /* 0x000fe20000100800 */
[----:B0-----:R-:W-:-:S05]  /*61420*/  F2FP.SATFINITE.E5M2.F32.PACK_AB_MERGE_C R2, R23, R22, RZ ;  /* 0x000000161702723e */ /* 0x001fca00048060ff */
[----:B------:R0:W-:Y:S02]  /*61430*/  STL [R1+0x22c], R2 ;  /* 0x00022c0201007387 */ /* 0x0001e40000100800 */
[----:B0-----:R-:W-:Y:S02]  /*61440*/  F2FP.SATFINITE.E5M2.F32.PACK_AB_MERGE_C R2, R25, R24, RZ ;  /* 0x000000181902723e */ /* 0x001fe400048060ff */
[----:B------:R-:W2:Y:S04]  /*61450*/  LDL.LU R24, [R1+0x9b8] ;  /* 0x0009b80001187983 */ /* 0x000ea80000300800 */
[----:B------:R-:W2:Y:S01]  /*61460*/  LDL.LU R25, [R1+0x9bc] ;  /* 0x0009bc0001197983 */ /* 0x000ea20000300800 */
[----:B------:R-:W-:-:S03]  /*61470*/  VIADD R0, R0, UR6 ;  /* 0x0000000600007c36 */ /* 0x000fc60008000000 */
[----:B------:R-:W-:Y:S01]  /*61480*/  STL [R1+0x1e8], R2 ;  /* 0x0001e80201007387 */ /* 0x000fe20000100800 */
        /* <DEDUP_REMOVED lines=18> */
[----:B------:R4:W-:Y:S04]  /*615b0*/  STL [R1+0x19c], R2 ;  /* 0x00019c0201007387 */ /* 0x0009e80000100800 */
[----:B------:R-:W3:Y:S04]  /*615c0*/  LDL.LU R17, [R1+0x980] ;  /* 0x0009800001117983 */ /* 0x000ee80000300800 */
[----:B0-----:R-:W3:Y:S01]  /*615d0*/  LDL.LU R3, [R1+0x984] ;  /* 0x0009840001037983 */ /* 0x001ee20000300800 */
[----:B-1----:R-:W-:Y:S01]  /*615e0*/  VIADD R0, R0, UR6 ;  /* 0x0000000600007c36 */ /* 0x002fe20008000000 */
[----:B----4-:R-:W-:Y:S01]  /*615f0*/  F2FP.SATFINITE.E5M2.F32.PACK_AB_MERGE_C R2, R27, R26, RZ ;  /* 0x0000001a1b02723e */ /* 0x010fe200048060ff */
[----:B------:R-:W-:-:S04]  /*61600*/  ULDC UR6, c[0x0][0x248] ;  /* 0x0000920000067ab9 */ /* 0x000fc80000000800 */
[----:B------:R2:W-:Y:S04]  /*61610*/  STL [R1+0x160], R2 ;  /* 0x0001600201007387 */ /* 0x0005e80000100800 */
        /* <DEDUP_REMOVED lines=11> */
[----:B--2---:R-:W-:-:S03]  /*616d0*/  F2FP.SATFINITE.E5M2.F32.PACK_AB_MERGE_C R2, R25, R24, RZ ;  /* 0x000000181902723e */ /* 0x004fc600048060ff */
[----:B------:R-:W2:Y:S04]  /*616e0*/  LDL.LU R24, [R1+0x1130] ;  /* 0x0011300001187983 */ /* 0x000ea80000300800 */
[----:B------:R3:W-:Y:S04]  /*616f0*/  STL [R1+0x15c], R2 ;  /* 0x00015c0201007387 */ /* 0x0007e80000100800 */
[----:B------:R-:W2:Y:S01]  /*61700*/  LDL.LU R25, [R1+0x1134] ;  /* 0x0011340001197983 */ /* 0x000ea20000300800 */
[----:B0-----:R-:W-:Y:S01]  /*61710*/  VIADD R0, R0, UR6 ;  /* 0x0000000600007c36 */ /* 0x001fe20008000000 */
[----:B------:R-:W-:Y:S01]  /*61720*/  ULDC UR6, c[0x0][0x248] ;  /* 0x0000920000067ab9 */ /* 0x000fe20000000800 */
[----:B---3--:R-:W-:-:S03]  /*61730*/  F2FP.SATFINITE.E5M2.F32.PACK_AB_MERGE_C R2, R9, R8, RZ ;  /* 0x000000080902723e */ /* 0x008fc600048060ff */
[----:B------:R-:W-:Y:S04]  /*61740*/  STL [R1+0x9b0], R0 ;  /* 0x0009b00001007387 */ /* 0x000fe80000100800 */
[----:B------:R0:W-:Y:S01]  /*61750*/  STL [R1+0x13c], R2 ;  /* 0x00013c0201007387 */ /* 0x0001e20000100800 */
[----:B------:R-:W-:Y:S02]  /*61760*/  F2FP.SATFINITE.E5M2.F32.PACK_AB_MERGE_C R4, R19, R18, RZ ;  /* 0x000000121304723e */ /* 0x000fe400048060ff */
[----:B0-----:R-:W-:Y:S01]  /*61770*/  F2FP.SATFINITE.E5M2.F32.PACK_AB_MERGE_C R2, R13, R12, RZ ;  /* 0x0000000c0d02723e */ /* 0x001fe200048060ff */
[----:B------:R-:W-:Y:S01]  /*61780*/  VIADD R0, R0, UR6 ;  /* 0x0000000600007c36 */ /* 0x000fe20008000000 */
[----:B------:R-:W-:-:S03]  /*61790*/  ULDC UR6, c[0x0][0x248] ;  /* 0x0000920000067ab9 */ /* 0x000fc60000000800 */
[----:B------:R0:W-:Y:S04]  /*617a0*/  STL [R1+0x138], R2 ;  /* 0x0001380201007387 */ /* 0x0001e80000100800 */
[----:B------:R-:W-:Y:S04]  /*617b0*/  STL [R1+0x114], R4 ;  /* 0x0001140401007387 */ /* 0x000fe80000100800 */
[----:B------:R1:W-:Y:S01]  /*617c0*/  STL [R1+0x9a0], R0 ;  /* 0x0009a00001007387 */ /* 0x0003e20000100800 */
[----:B0-----:R-:W-:Y:S01]  /*617d0*/  F2FP.SATFINITE.E5M2.F32.PACK_AB_MERGE_C R2, R23, R22, RZ ;  /* 0x000000161702723e */ /* 0x001fe200048060ff */
[----:B-1----:R-:W-:Y:S01]  /*617e0*/  VIADD R0, R0, UR6 ;  /* 0x0000000600007c36 */ /* 0x002fe20008000000 */
[----:B------:R-:W-:-:S03]  /*617f0*/  ULDC UR6, c[0x0][0x248] ;  /* 0x0000920000067ab9 */ /* 0x000fc60000000800 */
[----:B------:R-:W-:Y:S04]  /*61800*/  STL [R1+0x110], R2 ;  /* 0x0001100201007387 */ /* 0x000fe80000100800 */
        /* <DEDUP_REMOVED lines=9> */
[----:B------:R-:W-:-:S05]  /*618a0*/  F2FP.SATFINITE.E5M2.F32.PACK_AB_MERGE_C R3, R3, R17, RZ ;  /* 0x000000110303723e */ /* 0x000fca00048060ff */
[----:B------:R1:W-:Y:S01]  /*618b0*/  STL [R1+0xf4], R3 ;  /* 0x0000f40301007387 */ /* 0x0003e20000100800 */
[----:B0-----:R-:W-:Y:S01]  /*618c0*/  VIADD R0, R0, UR6 ;  /* 0x0000000600007c36 */ /* 0x001fe20008000000 */
[----:B------:R-:W-:Y:S01]  /*618d0*/  ULDC UR6, c[0x0][0x248] ;  /* 0x0000920000067ab9 */ /* 0x000fe20000000800 */
[----:B----4-:R-:W-:Y:S02]  /*618e0*/  F2FP.SATFINITE.E5M2.F32.PACK_AB_MERGE_C R2, R7, R29, RZ ;  /* 0x0000001d0702723e */ /* 0x010fe400048060ff */
[----:B-1----:R-:W-:-:S03]  /*618f0*/  F2FP.SATFINITE.E5M2.F32.PACK_AB_MERGE_C R3, R11, R10, RZ ;  /* 0x0000000a0b03723e */ /* 0x002fc600048060ff */
[----:B------:R0:W-:Y:S04]  /*61900*/  STL [R1+0xf0], R2 ;  /* 0x0000f00201007387 */ /* 0x0001e80000100800 */
[----:B------:R1:W-:Y:S04]  /*61910*/  STL [R1+0xd0], R3 ;  /* 0x0000d00301007387 */ /* 0x0003e80000100800 */
[----:B------:R4:W-:Y:S01]  /*61920*/  STL [R1+0x980], R0 ;  /* 0x0009800001007387 */ /* 0x0009e20000100800 */
[----:B0-----:R-:W-:Y:S02]  /*61930*/  F2FP.SATFINITE.E5M2.F32.PACK_AB_MERGE_C R2, R16, R15, RZ ;  /* 0x0000000f1002723e */ /* 0x001fe400048060ff */
[----:B-1----:R-:W-:Y:S01]  /*61940*/  F2FP.SATFINITE.E5M2.F32.PACK_AB_MERGE_C R3, R21, R20, RZ ;  /* 0x000000141503723e */ /* 0x002fe200048060ff */
[----:B----4-:R-:W-:-:S02]  /*61950*/  VIADD R0, R0, UR6 ;  /* 0x0000000600007c36 */ /* 0x010fc40008000000 */
[----:B------:R0:W-:Y:S04]  /*61960*/  STL [R1+0xcc], R2 ;  /* 0x0000cc0201007387 */ /* 0x0001e80000100800 */
[----:B------:R-:W-:Y:S01]  /*61970*/  STL [R1+0xa0], R3 ;  /* 0x0000a00301007387 */ /* 0x000fe20000100800 */
[----:B------:R-:W-:-:S03]  /*61980*/  ULDC UR6, c[0x0][0x248] ;  /* 0x0000920000067ab9 */ /* 0x000fc60000000800 */
[----:B------:R1:W-:Y:S01]  /*61990*/  STL [R1+0x970], R0 ;  /* 0x0009700001007387 */ /* 0x0003e20000100800 */
[----:B0-----:R-:W-:-:S03]  /*619a0*/  F2FP.SATFINITE.E5M2.F32.PACK_AB_MERGE_C R2, R27, R26, RZ ;  /* 0x0000001a1b02723e */ /* 0x001fc600048060ff */
[----:B------:R-:W4:Y:S04]  /*619b0*/  LDL.LU R26, [R1+0x958] ;  /* 0x00095800011a7983 */ /* 0x000f280000300800 */
[----:B------:R2:W-:Y:S04]  /*619c0*/  STL [R1+0x9c], R2 ;  /* 0x00009c0201007387 */ /* 0x0005e80000100800 */
[----:B------:R-:W4:Y:S01]  /*619d0*/  LDL.LU R27, [R1+0x95c] ;  /* 0x00095c00011b7983 */ /* 0x000f220000300800 */
[----:B-1----:R-:W-:-:S03]  /*619e0*/  VIADD R0, R0, UR6 ;  /* 0x0000000600007c36 */ /* 0x002fc60008000000 */
[----:B------:R-:W4:Y:S04]  /*619f0*/  LDL.LU R10, [R1+0x940] ;  /* 0x00094000010a7983 */ /* 0x000f280000300800 */
[----:B------:R-:W4:Y:S01]  /*61a00*/  LDL.LU R11, [R1+0x944] ;  /* 0x00094400010b7983 */ /* 0x000f220000300800 */
[----:B------:R-:W-:Y:S01]  /*61a10*/  ULDC UR6, c[0x0][0x248] ;  /* 0x0000920000067ab9 */ /* 0x000fe20000000800 */
[----:B--2---:R-:W-:-:S05]  /*61a20*/  F2FP.SATFINITE.E5M2.F32.PACK_AB_MERGE_C R2, R25, R24, RZ ;  /* 0x000000181902723e */ /* 0x004fca00048060ff */
[----:B------:R-:W-:Y:S04]  /*61a30*/  STL [R1+0x80], R2 ;  /* 0x0000800201007387 */ /* 0x000fe80000100800 */
[----:B------:R0:W-:Y:S04]  /*61a40*/  STL [R1+0x974], R0 ;  /* 0x0009740001007387 */ /* 0x0001e80000100800 */
        /* <DEDUP_REMOVED lines=8> */
[----:B---3--:R-:W-:-:S02]  /*61ad0*/  F2FP.SATFINITE.E5M2.F32.PACK_AB_MERGE_C R2, R9, R8, RZ ;  /* 0x000000080902723e */ /* 0x008fc400048060ff */
        /* <DEDUP_REMOVED lines=9> */
[----:B------:R-:W3:Y:S01]  /*61b70*/  LDL.LU R3, [R1+0x924] ;  /* 0x0009240001037983 */ /* 0x000ee20000300800 */
        /* <DEDUP_REMOVED lines=11> */
[----:B0-----:R-:W-:-:S03]  /*61c30*/  VIADD R0, R0, UR6 ;  /* 0x0000000600007c36 */ /* 0x001fc60008000000 */
[----:B------:R-:W3:Y:S01]  /*61c40*/  LDL.LU R18, [R1+0x908] ;  /* 0x0009080001127983 */ /* 0x000ee20000300800 */
[----:B------:R-:W-:Y:S01]  /*61c50*/  ULDC UR6, c[0x0][0x248] ;  /* 0x0000920000067ab9 */ /* 0x000fe20000000800 */
[----:B----4-:R-:W-:Y:S02]  /*61c60*/  F2FP.SATFINITE.E5M2.F32.PACK_AB_MERGE_C R2, R27, R26, RZ ;  /* 0x0000001a1b02723e */ /* 0x010fe400048060ff */
[----:B------:R-:W-:-:S03]  /*61c70*/  F2FP.SATFINITE.E5M2.F32.PACK_AB_MERGE_C R4, R11, R10, RZ ;  /* 0x0000000a0b04723e */ /* 0x000fc600048060ff */
[----:B------:R-:W-:Y:S04]  /*61c80*/  STL [R1+0xb80], R2 ;  /* 0x000b800201007387 */ /* 0x000fe80000100800 */
[----:B------:R-:W4:Y:S04]  /*61c90*/  LDL.LU R19, [R1+0x90c] ;  /* 0x00090c0001137983 */ /* 0x000f280000300800 */
[----:B------:R-:W4:Y:S04]  /*61ca0*/  LDL.LU R26, [R1+0x8f0] ;  /* 0x0008f000011a7983 */ /* 0x000f280000300800 */
[----:B------:R0:W-:Y:S04]  /*61cb0*/  STL [R1+0x950], R0 ;  /* 0x0009500001007387 */ /* 0x0001e80000100800 */
[----:B------:R-:W4:Y:S04]  /*61cc0*/  LDL.LU R27, [R1+0x8f4] ;  /* 0x0008f400011b7983 */ /* 0x000f280000300800 */
[----:B------:R1:W-:Y:S01]  /*61cd0*/  STL [R1+0xa8c], R4 ;  /* 0x000a8c0401007387 */ /* 0x0003e20000100800 */
[----:B0-----:R-:W-:Y:S01]  /*61ce0*/  VIADD R0, R0, UR6 ;  /* 0x0000000600007c36 */ /* 0x001fe20008000000 */
[----:B------:R-:W-:Y:S01]  /*61cf0*/  ULDC UR6, c[0x0][0x248] ;  /* 0x0000920000067ab9 */ /* 0x000fe20000000800 */
[----:B--2---:R-:W-:-:S02]  /*61d00*/  F2FP.SATFINITE.E5M2.F32.PACK_AB_MERGE_C R2, R16, R15, RZ ;  /* 0x0000000f1002723e */ /* 0x004fc400048060ff */
[----:B-1----:R-:W-:-:S03]  /*61d10*/  F2FP.SATFINITE.E5M2.F32.PACK_AB_MERGE_C R4, R21, R20, RZ ;  /* 0x000000141504723e */ /* 0x002fc600048060ff */
[----:B------:R0:W-:Y:S04]  /*61d20*/  STL [R1+0xb60], R2 ;  /* 0x000b600201007387 */ /* 0x0001e80000100800 */
[----:B------:R-:W-:Y:S04]  /*61d30*/  STL [R1+0xa6c], R4 ;  /* 0x000a6c0401007387 */ /* 0x000fe80000100800 */
[----:B------:R1:W-:Y:S01]  /*61d40*/  STL [R1+0x940], R0 ;  /* 0x0009400001007387 */ /* 0x0003e20000100800 */
[----:B0-----:R-:W-:Y:S01]  /*61d50*/  F2FP.SATFINITE.E5M2.F32.PACK_AB_MERGE_C R2, R25, R24, RZ ;  /* 0x000000181902723e */ /* 0x001fe200048060ff */
[----:B-1----:R-:W-:Y:S01]  /*61d60*/  VIADD R0, R0, UR6 ;  /* 0x0000000600007c36 */ /* 0x002fe20008000000 */
[----:B------:R-:W-:-:S03]  /*61d70*/  ULDC UR6, c[0x0][0x248] ;  /* 0x0000920000067ab9 */ /* 0x000fc60000000800 */
[----:B------:R-:W-:Y:S04]  /*61d80*/  STL [R1+0xa0c], R2 ;  /* 0x000a0c0201007387 */ /* 0x000fe80000100800 */
[----:B------:R-:W2:Y:S04]  /*61d90*/  LDL.LU R10, [R1+0x8f8] ;  /* 0x0008f800010a7983 */ /* 0x000ea80000300800 */
[----:B------:R-:W2:Y:S04]  /*61da0*/  LDL.LU R11, [R1+0x8fc] ;  /* 0x0008fc00010b7983 */ /* 0x000ea80000300800 */
[----:B------:R-:W2:Y:S04]  /*61db0*/  LDL.LU R15, [R1+0x8e0] ;  /* 0x0008e000010f7983 */ /* 0x000ea80000300800 */
[----:B------:R0:W-:Y:S04]  /*61dc0*/  STL [R1+0x930], R0 ;  /* 0x0009300001007387 */ /* 0x0001e80000100800 */
[----:B------:R-:W2:Y:S04]  /*61dd0*/  LDL.LU R16, [R1+0x8e4] ;  /* 0x0008e40001107983 */ /* 0x000ea80000300800 */
[----:B------:R-:W2:Y:S04]  /*61de0*/  LDL.LU R20, [R1+0x8e8] ;  /* 0x0008e80001147983 */ /* 0x000ea80000300800 */
[----:B------:R-:W2:Y:S04]  /*61df0*/  LDL.LU R21, [R1+0x8ec] ;  /* 0x0008ec0001157983 */ /* 0x000ea80000300800 */
[----:B------:R-:W2:Y:S04]  /*61e00*/  LDL.LU R24, [R1+0x8d0] ;  /* 0x0008d00001187983 */ /* 0x000ea80000300800 */
[----:B------:R-:W2:Y:S01]  /*61e10*/  LDL.LU R25, [R1+0x8d4] ;  /* 0x0008d40001197983 */ /* 0x000ea20000300800 */
[----:B0-----:R-:W-:Y:S01]  /*61e20*/  VIADD R0, R0, UR6 ;  /* 0x0000000600007c36 */ /* 0x001fe20008000000 */
[----:B------:R-:W-:Y:S01]  /*61e30*/  ULDC UR6, c[0x0][0x248] ;  /* 0x0000920000067ab9 */ /* 0x000fe20000000800 */
[----:B---3--:R-:W-:-:S05]  /*61e40*/  F2FP.SATFINITE.E5M2.F32.PACK_AB_MERGE_C R3, R3, R17, RZ ;  /* 0x000000110303723e */ /* 0x008fca00048060ff */
[----:B------:R0:W-:Y:S01]  /*61e50*/  STL [R1+0xa08], R3 ;  /* 0x000a080301007387 */ /* 0x0001e20000100800 */
[----:B------:R-:W-:Y:S02]  /*61e60*/  F2FP.SATFINITE.E5M2.F32.PACK_AB_MERGE_C R2, R7, R29, RZ ;  /* 0x0000001d0702723e */ /* 0x000fe400048060ff */
[----:B0-----:R-:W-:-:S03]  /*61e70*/  F2FP.SATFINITE.E5M2.F32.PACK_AB_MERGE_C R3, R9, R8, RZ ;  /* 0x000000080903723e */ /* 0x001fc600048060ff */
[----:B------:R0:W-:Y:S04]  /*61e80*/  STL [R1+0xb90], R2 ;  /* 0x000b900201007387 */ /* 0x0001e80000100800 */
[----:B------:R-:W-:Y:S04]  /*61e90*/  STL [R1+0x9e0], R3 ;  /* 0x0009e00301007387 */ /* 0x000fe80000100800 */
[----:B------:R1:W-:Y:S01]  /*61ea0*/  STL [R1+0x920], R0 ;  /* 0x0009200001007387 */ /* 0x0003e20000100800 */
[----:B0-----:R-:W-:-:S05]  /*61eb0*/  F2FP.SATFINITE.E5M2.F32.PACK_AB_MERGE_C R2, R13, R12, RZ ;  /* 0x0000000c0d02723e */ /* 0x001fca00048060ff */
[----:B------:R0:W-:Y:S01]  /*61ec0*/  STL [R1+0x9ac], R2 ;  /* 0x0009ac0201007387 */ /* 0x0001e20000100800 */
[----:B-1----:R-:W-:Y:S01]  /*61ed0*/  VIADD R0, R0, UR6 ;  /* 0x0000000600007c36 */ /* 0x002fe20008000000 */
[----:B----4-:R-:W-:Y:S01]  /*61ee0*/  F2FP.SATFINITE.E5M2.F32.PACK_AB_MERGE_C R3, R19, R18, RZ ;  /* 0x000000121303723e */ /* 0x010fe200048060ff */
[----:B------:R-:W-:Y:S01]  /*61ef0*/  ULDC UR6, c[0x0][0x248] ;  /* 0x0000920000067ab9 */ /* 0x000fe20000000800 */
[----:B0-----:R-:W-:Y:S02]  /*61f00*/  F2FP.SATFINITE.E5M2.F32.PACK_AB_MERGE_C R2, R23, R22, RZ ;  /* 0x000000161702723e */ /* 0x001fe400048060ff */
[----:B------:R-:W3:Y:S04]  /*61f10*/  LDL.LU R22, [R1+0x8d8] ;  /* 0x0008d80001167983 */ /* 0x000ee80000300800 */
[----:B------:R-:W3:Y:S04]  /*61f20*/  LDL.LU R23, [R1+0x8dc] ;  /* 0x0008dc0001177983 */ /* 0x000ee80000300800 */
[----:B------:R0:W-:Y:S04]  /*61f30*/  STL [R1+0x944], R2 ;  /* 0x0009440201007387 */ /* 0x0001e80000100800 */
[----:B------:R1:W-:Y:S04]  /*61f40*/  STL [R1+0x910], R0 ;  /* 0x0009100001007387 */ /* 0x0003e80000100800 */
[----:B------:R-:W-:Y:S04]  /*61f50*/  STL [R1+0xbb0], R3 ;  /* 0x000bb00301007387 */ /* 0x000fe80000100800 */
[----:B------:R-:W4:Y:S04]  /*61f60*/  LDL.LU R8, [R1+0x8c0] ;  /* 0x0008c00001087983 */ /* 0x000f280000300800 */
[----:B------:R-:W4:Y:S01]  /*61f70*/  LDL.LU R9, [R1+0x8c4] ;  /* 0x0008c40001097983 */ /* 0x000f220000300800 */
[----:B0-----:R-:W-:Y:S01]  /*61f80*/  F2FP.SATFINITE.E5M2.F32.PACK_AB_MERGE_C R2, R27, R26, RZ ;  /* 0x0000001a1b02723e */ /* 0x001fe200048060ff */
[----:B-1----:R-:W-:Y:S01]  /*61f90*/  VIADD R0, R0, UR6 ;  /* 0x0000000600007c36 */ /* 0x002fe20008000000 */
[----:B------:R-:W-:-:S03]  /*61fa0*/  ULDC UR6, c[0x0][0x248] ;  /* 0x0000920000067ab9 */ /* 0x000fc60000000800 */
[----:B------:R-:W-:Y:S04]  /*61fb0*/  STL [R1+0x92c], R2 ;  /* 0x00092c0201007387 */ /* 0x000fe80000100800 */
[----:B------:R0:W-:Y:S04]  /*61fc0*/  STL [R1+0x900], R0 ;  /* 0x0009000001007387 */ /* 0x0001e80000100800 */
        /* <DEDUP_REMOVED lines=8> */
[----:B--2---:R-:W-:-:S02]  /*62050*/  F2FP.SATFINITE.E5M2.F32.PACK_AB_MERGE_C R2, R11, R10, RZ ;  /* 0x0000000a0b02723e */ /* 0x004fc400048060ff */
        /* <DEDUP_REMOVED lines=23> */
[----:B------:R0:W-:Y:S04]  /*621d0*/  STL [R1+0x8e8], R2 ;  /* 0x0008e80201007387 */ /* 0x0001e80000100800 */
[----:B------:R-:W3:Y:S04]  /*621e0*/  LDL.LU R16, [R1+0x884] ;  /* 0x0008840001107983 */ /* 0x000ee80000300800 */
[----:B------:R-:W3:Y:S04]  /*621f0*/  LDL.LU R20, [R1+0x888] ;  /* 0x0008880001147983 */ /* 0x000ee80000300800 */
[----:B------:R1:W-:Y:S04]  /*62200*/  STL [R1+0x8d0], R0 ;  /* 0x0008d00001007387 */ /* 0x0003e80000100800 */
[----:B------:R-:W3:Y:S01]  /*62210*/  LDL.LU R21, [R1+0x88c] ;  /* 0x00088c0001157983 */ /* 0x000ee20000300800 */
[----:B----4-:R-:W-:-:S03]  /*62220*/  F2FP.SATFINITE.E5M2.F32.PACK_AB_MERGE_C R4, R9, R8, RZ ;  /* 0x000000080904723e */ /* 0x010fc600048060ff */
[----:B------:R-:W4:Y:S04]  /*62230*/  LDL.LU R22, [R1+0x870] ;  /* 0x0008700001167983 */ /* 0x000f280000300800 */
[----:B------:R-:W4:Y:S04]  /*62240*/  LDL.LU R23, [R1+0x874] ;  /* 0x0008740001177983 */ /* 0x000f280000300800 */
[----:B------:R1:W-:Y:S01]  /*62250*/  STL [R1+0x8dc], R4 ;  /* 0x0008dc0401007387 */ /* 0x0003e20000100800 */
[----:B0-----:R-:W-:Y:S01]  /*62260*/  F2FP.SATFINITE.E5M2.F32.PACK_AB_MERGE_C R2, R13, R12, RZ ;  /* 0x0000000c0d02723e */ /* 0x001fe200048060ff */
[----:B-1----:R-:W-:Y:S01]  /*62270*/  VIADD R0, R0, UR6 ;  /* 0x0000000600007c36 */ /* 0x002fe20008000000 */
[----:B------:R-:W-:-:S03]  /*62280*/  ULDC UR6, c[0x0][0x248] ;  /* 0x0000920000067ab9 */ /* 0x000fc60000000800 */
[----:B------:R0:W-:Y:S01]  /*62290*/  STL [R1+0xc9c], R2 ;  /* 0x000c9c0201007387 */ /* 0x0001e20000100800 */
[----:B------:R-:W-:-:S05]  /*622a0*/  F2FP.SATFINITE.E5M2.F32.PACK_AB_MERGE_C R4, R19, R18, RZ ;  /* 0x000000121304723e */ /* 0x000fca00048060ff */
[----:B------:R-:W-:Y:S01]  /*622b0*/  STL [R1+0x8c8], R4 ;  /* 0x0008c80401007387 */ /* 0x000fe20000100800 */
[----:B0-----:R-:W-:-:S03]  /*622c0*/  F2FP.SATFINITE.E5M2.F32.PACK_AB_MERGE_C R2, R27, R26, RZ ;  /* 0x0000001a1b02723e */ /* 0x001fc600048060ff */
        /* <DEDUP_REMOVED lines=17> */
[----:B------:R-:W-:Y:S02]  /*623e0*/  F2FP.SATFINITE.E5M2.F32.PACK_AB_MERGE_C R2, R7, R29, RZ ;  /* 0x0000001d0702723e */ /* 0x000fe400048060ff */
[----:B0-----:R-:W-:-:S03]  /*623f0*/  F2FP.SATFINITE.E5M2.F32.PACK_AB_MERGE_C R3, R11, R10, RZ ;  /* 0x0000000a0b03723e */ /* 0x001fc600048060ff */
[----:B------:R0:W-:Y:S04]  /*62400*/  STL [R1+0xca8], R2 ;  /* 0x000ca80201007387 */ /* 0x0001e80000100800 */
[----:B------:R-:W-:Y:S04]  /*62410*/  STL [R1+0x8a4], R3 ;  /* 0x0008a40301007387 */ /* 0x000fe80000100800 */
[----:B------:R1:W-:Y:S01]  /*62420*/  STL [R1+0x8a0], R0 ;  /* 0x0008a00001007387 */ /* 0x0003e20000100800 */
[----:B0-----:R-:W-:-:S03]  /*62430*/  F2FP.SATFINITE.E5M2.F32.PACK_AB_MERGE_C R2, R25, R24, RZ ;  /* 0x000000181902723e */ /* 0x001fc600048060ff */
[----:B------:R-:W2:Y:S04]  /*62440*/  LDL.LU R24, [R1+0x858] ;  /* 0x0008580001187983 */ /* 0x000ea80000300800 */
[----:B------:R0:W-:Y:S04]  /*62450*/  STL [R1+0x894], R2 ;  /* 0x0008940201007387 */ /* 0x0001e80000100800 */
[----:B------:R-:W2:Y:S01]  /*62460*/  LDL.LU R25, [R1+0x85c] ;  /* 0x00085c0001197983 */ /* 0x000ea20000300800 */
[----:B-1----:R-:W-:Y:S01]  /*62470*/  VIADD R0, R0, UR6 ;  /* 0x0000000600007c36 */ /* 0x002fe20008000000 */
[----:B------:R-:W-:Y:S01]  /*62480*/  ULDC UR6, c[0x0][0x248] ;  /* 0x0000920000067ab9 */ /* 0x000fe20000000800 */
[----:B---3--:R-:W-:-:S02]  /*62490*/  F2FP.SATFINITE.E5M2.F32.PACK_AB_MERGE_C R3, R16, R15, RZ ;  /* 0x0000000f1003723e */ /* 0x008fc400048060ff */
[----:B0-----:R-:W-:-:S03]  /*624a0*/  F2FP.SATFINITE.E5M2.F32.PACK_AB_MERGE_C R2, R21, R20, RZ ;  /* 0x000000141502723e */ /* 0x001fc600048060ff */
[----:B------:R-:W-:Y:S04]  /*624b0*/  STL [R1+0x44c], R3 ;  /* 0x00044c0301007387 */ /* 0x000fe80000100800 */
[----:B------:R0:W-:Y:S04]  /*624c0*/  STL [R1+0x890], R0 ;  /* 0x0008900001007387 */ /* 0x0001e80000100800 */
[----:B------:R4:W-:Y:S04]  /*624d0*/  STL [R1+0xcac], R2 ;  /* 0x000cac0201007387 */ /* 0x0009e80000100800 */
[----:B------:R-:W3:Y:S04]  /*624e0*/  LDL.LU R10, [R1+0x840] ;  /* 0x00084000010a7983 */ /* 0x000ee80000300800 */
[----:B------:R-:W3:Y:S01]  /*624f0*/  LDL.LU R11, [R1+0x844] ;  /* 0x00084400010b7983 */ /* 0x000ee20000300800 */
[----:B0-----:R-:W-:Y:S01]  /*62500*/  VIADD R0, R0, UR6 ;  /* 0x0000000600007c36 */ /* 0x001fe20008000000 */
        /* <DEDUP_REMOVED lines=10> */
[----:B0-----:R-:W-:Y:S01]  /*625b0*/  F2FP.SATFINITE.E5M2.F32.PACK_AB_MERGE_C R2, R9, R8, RZ ;  /* 0x000000080902723e */ /* 0x001fe200048060ff */
[----:B-1----:R-:W-:Y:S01]  /*625c0*/  VIADD R0, R0, UR6 ;  /* 0x0000000600007c36 */ /* 0x002fe20008000000 */
[----:B------:R-:W-:-:S03]  /*625d0*/  ULDC UR6, c[0x0][0x248] ;  /* 0x0000920000067ab9 */ /* 0x000fc60000000800 */
[----:B------:R0:W-:Y:S01]  /*625e0*/  STL [R1+0x3e4], R2 ;  /* 0x0003e40201007387 */ /* 0x0001e20000100800 */
[----:B------:R-:W-:Y:S02]  /*625f0*/  F2FP.SATFINITE.E5M2.F32.PACK_AB_MERGE_C R3, R13, R12, RZ ;  /* 0x0000000c0d03723e */ /* 0x000fe400048060ff */
[----:B0-----:R-:W-:-:S03]  /*62600*/  F2FP.SATFINITE.E5M2.F32.PACK_AB_MERGE_C R2, R19, R18, RZ ;  /* 0x000000121302723e */ /* 0x001fc600048060ff */
[----:B------:R0:W-:Y:S04]  /*62610*/  STL [R1+0x388], R3 ;  /* 0x0003880301007387 */ /* 0x0001e80000100800 */
[----:B------:R1:W-:Y:S04]  /*62620*/  STL [R1+0x870], R0 ;  /* 0x0008700001007387 */ /* 0x0003e80000100800 */
[----:B------:R1:W-:Y:S04]  /*62630*/  STL [R1+0xcb8], R2 ;  /* 0x000cb80201007387 */ /* 0x0003e80000100800 */
[----:B------:R-:W4:Y:S04]  /*62640*/  LDL.LU R17, [R1+0x820] ;  /* 0x0008200001117983 */ /* 0x000f280000300800 */
[----:B0-----:R-:W4:Y:S01]  /*62650*/  LDL.LU R3, [R1+0x824] ;  /* 0x0008240001037983 */ /* 0x001f220000300800 */
[----:B-1----:R-:W-:Y:S01]  /*62660*/  VIADD R0, R0, UR6 ;  /* 0x0000000600007c36 */ /* 0x002fe20008000000 */
[----:B------:R-:W-:Y:S01]  /*62670*/  ULDC UR6, c[0x0][0x248] ;  /* 0x0000920000067ab9 */ /* 0x000fe20000000800 */
[----:B------:R-:W-:-:S05]  /*62680*/  F2FP.SATFINITE.E5M2.F32.PACK_AB_MERGE_C R2, R27, R26, RZ ;  /* 0x0000001a1b02723e */ /* 0x000fca00048060ff */
[----:B------:R-:W-:Y:S04]  /*62690*/  STL [R1+0x324], R2 ;  /* 0x0003240201007387 */ /* 0x000fe80000100800 */
        /* <DEDUP_REMOVED lines=9> */
[----:B------:R-:W-:Y:S04]  /*62730*/  STL [R1+0x320], R2 ;  /* 0x0003200201007387 */ /* 0x000fe80000100800 */
        /* <DEDUP_REMOVED lines=12> */
[----:B----4-:R-:W-:Y:S02]  /*62800*/  F2FP.SATFINITE.E5M2.F32.PACK_AB_MERGE_C R2, R16, R15, RZ ;  /* 0x0000000f1002723e */ /* 0x010fe400048060ff */
[----:B0-----:R-:W-:-:S03]  /*62810*/  F2FP.SATFINITE.E5M2.F32.PACK_AB_MERGE_C R4, R21, R20, RZ ;  /* 0x000000141504723e */ /* 0x001fc600048060ff */
        /* <DEDUP_REMOVED lines=9> */
[----:B------:R-:W4:Y:S04]  /*628b0*/  LDL.LU R15, [R1+0x7e0] ;  /* 0x0007e000010f7983 */ /* 0x000f280000300800 */
[----:B------:R-:W-:Y:S04]  /*628c0*/  STL [R1+0x830], R0 ;  /* 0x0008300001007387 */ /* 0x000fe80000100800 */
[----:B------:R-:W4:Y:S04]  /*628d0*/  LDL.LU R16, [R1+0x7e4] ;  /* 0x0007e40001107983 */ /* 0x000f280000300800 */
[----:B------:R-:W4:Y:S04]  /*628e0*/  LDL.LU R20, [R1+0x7e8] ;  /* 0x0007e80001147983 */ /* 0x000f280000300800 */
[----:B------:R-:W4:Y:S04]  /*628f0*/  LDL.LU R21, [R1+0x7ec] ;  /* 0x0007ec0001157983 */ /* 0x000f280000300800 */
[----:B------:R-:W4:Y:S04]  /*62900*/  LDL.LU R22, [R1+0x7d0] ;  /* 0x0007d00001167983 */ /* 0x000f280000300800 */
[----:B------:R-:W4:Y:S01]  /*62910*/  LDL.LU R23, [R1+0x7d4] ;  /* 0x0007d40001177983 */ /* 0x000f220000300800 */
[----:B0-----:R-:W-:-:S05]  /*62920*/  F2FP.SATFINITE.E5M2.F32.PACK_AB_MERGE_C R2, R3, R17, RZ ;  /* 0x000000110302723e */ /* 0x001fca00048060ff */
[----:B------:R0:W-:Y:S01]  /*62930*/  STL [R1+0x210], R2 ;  /* 0x0002100201007387 */ /* 0x0001e20000100800 */
[----:B------:R-:W-:Y:S02]  /*62940*/  F2FP.SATFINITE.E5M2.F32.PACK_AB_MERGE_C R3, R7, R29, RZ ;  /* 0x0000001d0703723e */ /* 0x000fe400048060ff */
[----:B0-----:R-:W-:-:S03]  /*62950*/  F2FP.SATFINITE.E5M2.F32.PACK_AB_MERGE_C R2, R27, R26, RZ ;  /* 0x0000001a1b02723e */ /* 0x001fc600048060ff */
[----:B------:R-:W-:Y:S04]  /*62960*/  STL [R1+0xcc8], R3 ;  /* 0x000cc80301007387 */ /* 0x000fe80000100800 */
[----:B------:R-:W4:Y:S04]  /*62970*/  LDL.LU R26, [R1+0x7d8] ;  /* 0x0007d800011a7983 */ /* 0x000f280000300800 */
[----:B------:R-:W4:Y:S01]  /*62980*/  LDL.LU R27, [R1+0x7dc] ;  /* 0x0007dc00011b7983 */ /* 0x000f220000300800 */
[----:B------:R-:W-:-:S03]  /*62990*/  VIADD R0, R0, UR6 ;  /* 0x0000000600007c36 */ /* 0x000fc60008000000 */
[----:B------:R-:W-:Y:S01]  /*629a0*/  STL [R1+0x1d0], R2 ;  /* 0x0001d00201007387 */ /* 0x000fe20000100800 */
[----:B------:R-:W-:-:S03]  /*629b0*/  ULDC UR6, c[0x0][0x248] ;  /* 0x0000920000067ab9 */ /* 0x000fc60000000800 */
[----:B------:R0:W-:Y:S02]  /*629c0*/  STL [R1+0x820], R0 ;  /* 0x0008200001007387 */ /* 0x0001e40000100800 */
[----:B0-----:R-:W-:Y:S01]  /*629d0*/  VIADD R0, R0, UR6 ;  /* 0x0000000600007c36 */ /* 0x001fe20008000000 */
[----:B------:R-:W-:Y:S01]  /*629e0*/  ULDC UR6, c[0x0][0x248] ;  /* 0x0000920000067ab9 */ /* 0x000fe20000000800 */
[----:B--2---:R-:W-:Y:S02]  /*629f0*/  F2FP.SATFINITE.E5M2.F32.PACK_AB_MERGE_C R2, R9, R8, RZ ;  /* 0x000000080902723e */ /* 0x004fe400048060ff */
        /* <DEDUP_REMOVED lines=22> */
[----:B----4-:R-:W-:-:S03]  /*62b60*/  F2FP.SATFINITE.E5M2.F32.PACK_AB_MERGE_C R3, R16, R15, RZ ;  /* 0x0000000f1003723e */ /* 0x010fc600048060ff */
        /* <DEDUP_REMOVED lines=10> */
[----:B------:R0:W-:Y:S04]  /*62c10*/  STL [R1+0x100], R2 ;  /* 0x0001000201007387 */ /* 0x0001e80000100800 */
[----:B------:R1:W-:Y:S04]  /*62c20*/  STL [R1+0x7e0], R0 ;  /* 0x0007e00001007387 */ /* 0x0003e80000100800 */
[----:B------:R-:W4:Y:S04]  /*62c30*/  LDL.LU R20, [R1+0x7a8] ;  /* 0x0007a80001147983 */ /* 0x000f280000300800 */
[----:B------:R-:W4:Y:S04]  /*62c40*/  LDL.LU R21, [R1+0x7ac] ;  /* 0x0007ac0001157983 */ /* 0x000f280000300800 */
[----:B------:R-:W4:Y:S01]  /*62c50*/  LDL.LU R10, [R1+0x790] ;  /* 0x00079000010a7983 */ /* 0x000f220000300800 */
[----:B0-----:R-:W-:Y:S01]  /*62c60*/  F2FP.SATFINITE.E5M2.F32.PACK_AB_MERGE_C R2, R27, R26, RZ ;  /* 0x0000001a1b02723e */ /* 0x001fe200048060ff */
[----:B-1----:R-:W-:Y:S01]  /*62c70*/  VIADD R0, R0, UR6 ;  /* 0x0000000600007c36 */ /* 0x002fe20008000000 */
[----:B------:R-:W-:-:S03]  /*62c80*/  ULDC UR6, c[0x0][0x248] ;  /* 0x0000920000067ab9 */ /* 0x000fc60000000800 */
[----:B------:R-:W-:Y:S04]  /*62c90*/  STL [R1+0xfc], R2 ;  /* 0x0000fc0201007387 */ /* 0x000fe80000100800 */
        /* <DEDUP_REMOVED lines=34> */
[----:B----4-:R-:W-:-:S05]  /*62ec0*/  F2FP.SATFINITE.E5M2.F32.PACK_AB_MERGE_C R3, R21, R20, RZ ;  /* 0x000000141503723e */ /* 0x010fca00048060ff */
[----:B------:R1:W-:Y:S04]  /*62ed0*/  STL [R1+0x2030], R3 ;  /* 0x0020300301007387 */ /* 0x0003e80000100800 */
[----:B------:R-:W3:Y:S04]  /*62ee0*/  LDL.LU R20, [R1+0x770] ;  /* 0x0007700001147983 */ /* 0x000ee80000300800 */
[----:B------:R-:W3:Y:S04]  /*62ef0*/  LDL.LU R21, [R1+0x774] ;  /* 0x0007740001157983 */ /* 0x000ee80000300800 */
[----:B------:R4:W-:Y:S01]  /*62f00*/  STL [R1+0x7a0], R0 ;  /* 0x0007a00001007387 */ /* 0x0009e20000100800 */
[----:B0-----:R-:W-:-:S02]  /*62f10*/  F2FP.SATFINITE.E5M2.F32.PACK_AB_MERGE_C R2, R11, R10, RZ ;  /* 0x0000000a0b02723e */ /* 0x001fc400048060ff */
[----:B-1----:R-:W-:-:S03]  /*62f20*/  F2FP.SATFINITE.E5M2.F32.PACK_AB_MERGE_C R3, R16, R15, RZ ;  /* 0x0000000f1003723e */ /* 0x002fc600048060ff */
[----:B------:R0:W-:Y:S01]  /*62f30*/  STL [R1+0x74], R2 ;  /* 0x0000740201007387 */ /* 0x0001e20000100800 */
[----:B----4-:R-:W-:Y:S01]  /*62f40*/  VIADD R0, R0, UR6 ;  /* 0x0000000600007c36 */ /* 0x010fe20008000000 */
[----:B------:R-:W-:Y:S02]  /*62f50*/  F2FP.SATFINITE.E5M2.F32.PACK_AB_MERGE_C R5, R27, R26, RZ ;  /* 0x0000001a1b05723e */ /* 0x000fe400048060ff */
[----:B------:R-:W-:Y:S01]  /*62f60*/  STL [R1+0x70], R3 ;  /* 0x0000700301007387 */ /* 0x000fe20000100800 */
[----:B------:R-:W-:Y:S01]  /*62f70*/  ULDC UR6, c[0x0][0x248] ;  /* 0x0000920000067ab9 */ /* 0x000fe20000000800 */
[----:B0-----:R-:W-:-:S05]  /*62f80*/  F2FP.SATFINITE.E5M2.F32.PACK_AB_MERGE_C R2, R23, R22, RZ ;  /* 0x000000161702723e */ /* 0x001fca00048060ff */
        /* <DEDUP_REMOVED lines=19> */
[----:B------:R1:W-:Y:S01]  /*630c0*/  STL [R1+0x38], R2 ;  /* 0x0000380201007387 */ /* 0x0003e20000100800 */
[----:B0-----:R-:W-:Y:S02]  /*630d0*/  F2FP.SATFINITE.E5M2.F32.PACK_AB_MERGE_C R3, R19, R18, RZ ;  /* 0x000000121303723e */ /* 0x001fe400048060ff */
[----:B-1----:R-:W-:-:S03]  /*630e0*/  F2FP.SATFINITE.E5M2.F32.PACK_AB_MERGE_C R2, R25, R24, RZ ;  /* 0x000000181902723e */ /* 0x002fc600048060ff */
[----:B------:R-:W-:Y:S04]  /*630f0*/  STL [R1+0x14], R3 ;  /* 0x0000140301007387 */ /* 0x000fe80000100800 */
[----:B------:R0:W-:Y:S04]  /*63100*/  STL [R1+0x798], R0 ;  /* 0x0007980001007387 */ /* 0x0001e80000100800 */
[----:B------:R3:W-:Y:S04]  /*63110*/  STL [R1+0xd58], R2 ;  /* 0x000d580201007387 */ /* 0x0007e80000100800 */
[----:B------:R-:W2:Y:S04]  /*63120*/  LDL.LU R14, [R1+0x758] ;  /* 0x00075800010e7983 */ /* 0x000ea80000300800 */
[----:B------:R-:W2:Y:S04]  /*63130*/  LDL.LU R17, [R1+0x75c] ;  /* 0x00075c0001117983 */ /* 0x000ea80000300800 */
[----:B------:R-:W2:Y:S01]  /*63140*/  LDL.LU R24, [R1+0x740] ;  /* 0x0007400001187983 */ /* 0x000ea20000300800 */
[----:B0-----:R-:W-:Y:S01]  /*63150*/  VIADD R0, R0, UR6 ;  /* 0x0000000600007c36 */ /* 0x001fe20008000000 */
[----:B------:R-:W-:-:S04]  /*63160*/  ULDC UR6, c[0x0][0x248] ;  /* 0x0000920000067ab9 */ /* 0x000fc80000000800 */
[----:B------:R0:W-:Y:S04]  /*63170*/  STL [R1+0x780], R0 ;  /* 0x0007800001007387 */ /* 0x0001e80000100800 */
[----:B------:R-:W2:Y:S04]  /*63180*/  LDL.LU R25, [R1+0x744] ;  /* 0x0007440001197983 */ /* 0x000ea80000300800 */
[----:B------:R-:W2:Y:S04]  /*63190*/  LDL.LU R29, [R1+0x748] ;  /* 0x00074800011d7983 */ /* 0x000ea80000300800 */
[----:B------:R-:W2:Y:S01]  /*631a0*/  LDL.LU R7, [R1+0x74c] ;  /* 0x00074c0001077983 */ /* 0x000ea20000300800 */
[----:B---3--:R-:W-:-:S05]  /*631b0*/  F2FP.SATFINITE.E5M2.F32.PACK_AB_MERGE_C R2, R21, R20, RZ ;  /* 0x000000141502723e */ /* 0x008fca00048060ff */
        /* <DEDUP_REMOVED lines=15> */
[----:B------:R-:W-:Y:S04]  /*632b0*/  STL [R1+0xa28], R3 ;  /* 0x000a280301007387 */ /* 0x000fe80000100800 */
[----:B------:R0:W-:Y:S04]  /*632c0*/  STL [R1+0x770], R0 ;  /* 0x0007700001007387 */ /* 0x0001e80000100800 */
[----:B------:R1:W-:Y:S04]  /*632d0*/  STL [R1+0x9ec], R2 ;  /* 0x0009ec0201007387 */ /* 0x0003e80000100800 */
[----:B------:R-:W4:Y:S04]  /*632e0*/  LDL.LU R10, [R1+0x710] ;  /* 0x00071000010a7983 */ /* 0x000f280000300800 */
[----:B------:R-:W4:Y:S01]  /*632f0*/  LDL.LU R11, [R1+0x714] ;  /* 0x00071400010b7983 */ /* 0x000f220000300800 */
[----:B0-----:R-:W-:Y:S01]  /*63300*/  VIADD R0, R0, UR6 ;  /* 0x0000000600007c36 */ /* 0x001fe20008000000 */
[----:B-1----:R-:W-:Y:S01]  /*63310*/  F2FP.SATFINITE.E5M2.F32.PACK_AB_MERGE_C R2, R27, R26, RZ ;  /* 0x0000001a1b02723e */ /* 0x002fe200048060ff */
        /* <DEDUP_REMOVED lines=9> */
[----:B--2---:R-:W-:-:S05]  /*633b0*/  F2FP.SATFINITE.E5M2.F32.PACK_AB_MERGE_C R3, R17, R14, RZ ;  /* 0x0000000e1103723e */ /* 0x004fca00048060ff */
[----:B------:R-:W-:Y:S01]  /*633c0*/  STL [R1+0x958], R3 ;  /* 0x0009580301007387 */ /* 0x000fe20000100800 */
[----:B0-----:R-:W-:-:S03]  /*633d0*/  F2FP.SATFINITE.E5M2.F32.PACK_AB_MERGE_C R2, R25, R24, RZ ;  /* 0x000000181902723e */ /* 0x001fc600048060ff */
[----:B------:R-:W2:Y:S04]  /*633e0*/  LDL.LU R24, [R1+0x6f0] ;  /* 0x0006f00001187983 */ /* 0x000ea80000300800 */
[----:B------:R-:W2:Y:S01]  /*633f0*/  LDL.LU R25, [R1+0x6f4] ;  /* 0x0006f40001197983 */ /* 0x000ea20000300800 */
[----:B-1----:R-:W-:-:S03]  /*63400*/  VIADD R0, R0, UR6 ;  /* 0x0000000600007c36 */ /* 0x002fc60008000000 */
[----:B------:R0:W-:Y:S01]  /*63410*/  STL [R1+0x834], R2 ;  /* 0x0008340201007387 */ /* 0x0001e20000100800 */
[----:B------:R-:W-:-:S03]  /*63420*/  ULDC UR6, c[0x0][0x248] ;  /* 0x0000920000067ab9 */ /* 0x000fc60000000800 */
[----:B------:R1:W-:Y:S01]  /*63430*/  STL [R1+0x750], R0 ;  /* 0x0007500001007387 */ /* 0x0003e20000100800 */
[----:B0-----:R-:W-:Y:S01]  /*63440*/  F2FP.SATFINITE.E5M2.F32.PACK_AB_MERGE_C R2, R7, R29, RZ ;  /* 0x0000001d0702723e */ /* 0x001fe200048060ff */
[----:B-1----:R-:W-:-:S04]  /*63450*/  VIADD R0, R0, UR6 ;  /* 0x0000000600007c36 */ /* 0x002fc80008000000 */
[----:B------:R0:W-:Y:S01]  /*63460*/  STL [R1+0x824], R2 ;  /* 0x0008240201007387 */ /* 0x0001e20000100800 */
[----:B------:R-:W-:Y:S01]  /*63470*/  ULDC UR6, c[0x0][0x248] ;  /* 0x0000920000067ab9 */ /* 0x000fe20000000800 */
[----:B---3--:R-:W-:Y:S02]  /*63480*/  F2FP.SATFINITE.E5M2.F32.PACK_AB_MERGE_C R3, R9, R8, RZ ;  /* 0x000000080903723e */ /* 0x008fe400048060ff */
[----:B0-----:R-:W-:-:S03]  /*63490*/  F2FP.SATFINITE.E5M2.F32.PACK_AB_MERGE_C R2, R13, R12, RZ ;  /* 0x0000000c0d02723e */ /* 0x001fc600048060ff */
[----:B------:R0:W-:Y:S04]  /*634a0*/  STL [R1+0x7fc], R3 ;  /* 0x0007fc0301007387 */ /* 0x0001e80000100800 */
[----:B------:R1:W-:Y:S04]  /*634b0*/  STL [R1+0x740], R0 ;  /* 0x0007400001007387 */ /* 0x0003e80000100800 */
[----:B------:R3:W-:Y:S01]  /*634c0*/  STL [R1+0x81c], R2 ;  /* 0x00081c0201007387 */ /* 0x0007e20000100800 */
[----:B0-----:R-:W-:Y:S01]  /*634d0*/  F2FP.SATFINITE.E5M2.F32.PACK_AB_MERGE_C R3, R19, R18, RZ ;  /* 0x000000121303723e */ /* 0x001fe200048060ff */
[----:B-1----:R-:W-:Y:S01]  /*634e0*/  VIADD R0, R0, UR6 ;  /* 0x0000000600007c36 */ /* 0x002fe20008000000 */
[----:B---3--:R-:W-:Y:S01]  /*634f0*/  F2FP.SATFINITE.E5M2.F32.PACK_AB_MERGE_C R2, R21, R20, RZ ;  /* 0x000000141502723e */ /* 0x008fe200048060ff */
[----:B------:R-:W-:-:S02]  /*63500*/  ULDC UR6, c[0x0][0x248] ;  /* 0x0000920000067ab9 */ /* 0x000fc40000000800 */
[----:B------:R-:W-:Y:S04]  /*63510*/  STL [R1+0x7dc], R3 ;  /* 0x0007dc0301007387 */ /* 0x000fe80000100800 */
[----:B------:R0:W-:Y:S04]  /*63520*/  STL [R1+0x730], R0 ;  /* 0x0007300001007387 */ /* 0x0001e80000100800 */
[----:B------:R-:W-:Y:S04]  /*63530*/  STL [R1+0x7cc], R2 ;  /* 0x0007cc0201007387 */ /* 0x000fe80000100800 */
[----:B------:R-:W3:Y:S04]  /*63540*/  LDL.LU R14, [R1+0x6f8] ;  /* 0x0006f800010e7983 */ /* 0x000ee80000300800 */
[----:B------:R-:W3:Y:S04]  /*63550*/  LDL.LU R17, [R1+0x6fc] ;  /* 0x0006fc0001117983 */ /* 0x000ee80000300800 */
        /* <DEDUP_REMOVED lines=16> */
[----:B------:R-:W-:Y:S04]  /*63660*/  STL [R1+0x774], R3 ;  /* 0x0007740301007387 */ /* 0x000fe80000100800 */
        /* <DEDUP_REMOVED lines=8> */
[----:B------:R-:W-:-:S03]  /*636f0*/  ULDC UR6, c[0x0][0x248] ;  /* 0x0000920000067ab9 */ /* 0x000fc60000000800 */
[----:B------:R0:W-:Y:S04]  /*63700*/  STL [R1+0x700], R0 ;  /* 0x0007000001007387 */ /* 0x0001e80000100800 */
[----:B------:R-:W4:Y:S01]  /*63710*/  LDL.LU R29, [R1+0x6c8] ;  /* 0x0006c800011d7983 */ /* 0x000f220000300800 */
[----:B--2---:R-:W-:-:S05]  /*63720*/  F2FP.SATFINITE.E5M2.F32.PACK_AB_MERGE_C R2, R25, R24, RZ ;  /* 0x000000181902723e */ /* 0x004fca00048060ff */
        /* <DEDUP_REMOVED lines=16> */
[----:B------:R-:W-:Y:S04]  /*63830*/  STL [R1+0x704], R3 ;  /* 0x0007040301007387 */ /* 0x000fe80000100800 */
[----:B------:R0:W-:Y:S04]  /*63840*/  STL [R1+0x6f0], R0 ;  /* 0x0006f00001007387 */ /* 0x0001e80000100800 */
[----:B------:R1:W-:Y:S04]  /*63850*/  STL [R1+0x6fc], R2 ;  /* 0x0006fc0201007387 */ /* 0x0003e80000100800 */
[----:B------:R-:W3:Y:S04]  /*63860*/  LDL.LU R12, [R1+0x690] ;  /* 0x00069000010c7983 */ /* 0x000ee80000300800 */
[----:B------:R-:W3:Y:S01]  /*63870*/  LDL.LU R13, [R1+0x694] ;  /* 0x00069400010d7983 */ /* 0x000ee20000300800 */
[----:B0-----:R-:W-:Y:S01]  /*63880*/  VIADD R0, R0, UR6 ;  /* 0x0000000600007c36 */ /* 0x001fe20008000000 */
[----:B-1----:R-:W-:Y:S01]  /*63890*/  F2FP.SATFINITE.E5M2.F32.PACK_AB_MERGE_C R2, R21, R20, RZ ;  /* 0x000000141502723e */ /* 0x002fe200048060ff */
[----:B------:R-:W-:-:S04]  /*638a0*/  ULDC UR6, c[0x0][0x248] ;  /* 0x0000920000067ab9 */ /* 0x000fc80000000800 */
[----:B------:R-:W-:Y:S04]  /*638b0*/  STL [R1+0x408], R2 ;  /* 0x0004080201007387 */ /* 0x000fe80000100800 */
[----:B------:R0:W-:Y:S04]  /*638c0*/  STL [R1+0x6e0], R0 ;  /* 0x0006e00001007387 */ /* 0x0001e80000100800 */
[----:B------:R-:W3:Y:S04]  /*638d0*/  LDL.LU R18, [R1+0x698] ;  /* 0x0006980001127983 */ /* 0x000ee80000300800 */
[----:B------:R-:W3:Y:S04]  /*638e0*/  LDL.LU R19, [R1+0x69c] ;  /* 0x00069c0001137983 */ /* 0x000ee80000300800 */
[----:B------:R-:W3:Y:S04]  /*638f0*/  LDL.LU R20, [R1+0x680] ;  /* 0x0006800001147983 */ /* 0x000ee80000300800 */
[----:B------:R-:W3:Y:S01]  /*63900*/  LDL.LU R21, [R1+0x684] ;  /* 0x0006840001157983 */ /* 0x000ee20000300800 */
[----:B0-----:R-:W-:Y:S01]  /*63910*/  VIADD R0, R0, UR6 ;  /* 0x0000000600007c36 */ /* 0x001fe20008000000 */
[----:B------:R-:W-:Y:S01]  /*63920*/  ULDC UR6, c[0x0][0x248] ;  /* 0x0000920000067ab9 */ /* 0x000fe20000000800 */
[----:B----4-:R-:W-:-:S02]  /*63930*/  F2FP.SATFINITE.E5M2.F32.PACK_AB_MERGE_C R2, R27, R26, RZ ;  /* 0x0000001a1b02723e */ /* 0x010fc400048060ff */
[----:B------:R-:W4:Y:S04]  /*63940*/  LDL.LU R26, [R1+0x688] ;  /* 0x00068800011a7983 */ /* 0x000f280000300800 */
[----:B------:R-:W4:Y:S04]  /*63950*/  LDL.LU R27, [R1+0x68c] ;  /* 0x00068c00011b7983 */ /* 0x000f280000300800 */
[----:B------:R0:W-:Y:S02]  /*63960*/  STL [R1+0x424], R2 ;  /* 0x0004240201007387 */ /* 0x0001e40000100800 */
[----:B0-----:R-:W-:-:S02]  /*63970*/  F2FP.SATFINITE.E5M2.F32.PACK_AB_MERGE_C R2, R23, R22, RZ ;  /* 0x000000161702723e */ /* 0x001fc400048060ff */
[----:B------:R-:W4:Y:S04]  /*63980*/  LDL.LU R22, [R1+0x670] ;  /* 0x0006700001167983 */ /* 0x000f280000300800 */
[----:B------:R-:W4:Y:S04]  /*63990*/  LDL.LU R23, [R1+0x674] ;  /* 0x0006740001177983 */ /* 0x000f280000300800 */
[----:B------:R-:W-:Y:S04]  /*639a0*/  STL [R1+0x3a8], R2 ;  /* 0x0003a80201007387 */ /* 0x000fe80000100800 */
[----:B------:R0:W-:Y:S02]  /*639b0*/  STL [R1+0x6d0], R0 ;  /* 0x0006d00001007387 */ /* 0x0001e40000100800 */
[----:B0-----:R-:W-:Y:S01]  /*639c0*/  VIADD R0, R0, UR6 ;  /* 0x0000000600007c36 */ /* 0x001fe20008000000 */
[----:B------:R-:W-:Y:S01]  /*639d0*/  ULDC UR6, c[0x0][0x248] ;  /* 0x0000920000067ab9 */ /* 0x000fe20000000800 */
[----:B--2---:R-:W-:-:S02]  /*639e0*/  F2FP.SATFINITE.E5M2.F32.PACK_AB_MERGE_C R2, R7, R29, RZ ;  /* 0x0000001d0702723e */ /* 0x004fc400048060ff */
[----:B------:R-:W-:-:S03]  /*639f0*/  F2FP.SATFINITE.E5M2.F32.PACK_AB_MERGE_C R3, R9, R8, RZ ;  /* 0x000000080903723e */ /* 0x000fc600048060ff */
        /* <DEDUP_REMOVED lines=20> */
[----:B------:R-:W2:Y:S01]  /*63b40*/  LDL.LU R25, [R1+0x66c] ;  /* 0x00066c0001197983 */ /* 0x000ea20000300800 */
[----:B0-----:R-:W-:Y:S01]  /*63b50*/  VIADD R0, R0, UR6 ;  /* 0x0000000600007c36 */ /* 0x001fe20008000000 */
[----:B------:R-:W-:Y:S01]  /*63b60*/  ULDC UR6, c[0x0][0x248] ;  /* 0x0000920000067ab9 */ /* 0x000fe20000000800 */
[----:B---3--:R-:W-:-:S05]  /*63b70*/  F2FP.SATFINITE.E5M2.F32.PACK_AB_MERGE_C R3, R13, R12, RZ ;  /* 0x0000000c0d03723e */ /* 0x008fca00048060ff */
[----:B------:R-:W-:Y:S01]  /*63b80*/  STL [R1+0x280], R3 ;  /* 0x0002800301007387 */ /* 0x000fe20000100800 */
[----:B------:R-:W-:-:S03]  /*63b90*/  F2FP.SATFINITE.E5M2.F32.PACK_AB_MERGE_C R2, R19, R18, RZ ;  /* 0x000000121302723e */ /* 0x000fc600048060ff */
[----:B------:R-:W3:Y:S04]  /*63ba0*/  LDL.LU R18, [R1+0x650] ;  /* 0x0006500001127983 */ /* 0x000ee80000300800 */
[----:B------:R0:W-:Y:S04]  /*63bb0*/  STL [R1+0x28c], R2 ;  /* 0x00028c0201007387 */ /* 0x0001e80000100800 */
[----:B------:R-:W3:Y:S04]  /*63bc0*/  LDL.LU R19, [R1+0x654] ;  /* 0x0006540001137983 */ /* 0x000ee80000300800 */
[----:B------:R1:W-:Y:S01]  /*63bd0*/  STL [R1+0x690], R0 ;  /* 0x0006900001007387 */ /* 0x0003e20000100800 */
[----:B0-----:R-:W-:-:S05]  /*63be0*/  F2FP.SATFINITE.E5M2.F32.PACK_AB_MERGE_C R2, R21, R20, RZ ;  /* 0x000000141502723e */ /* 0x001fca00048060ff */
[----:B------:R4:W-:Y:S04]  /*63bf0*/  STL [R1+0x224], R2 ;  /* 0x0002240201007387 */ /* 0x0009e80000100800 */
[----:B------:R-:W3:Y:S04]  /*63c00*/  LDL.LU R20, [R1+0x658] ;  /* 0x0006580001147983 */ /* 0x000ee80000300800 */
[----:B------:R-:W3:Y:S01]  /*63c10*/  LDL.LU R21, [R1+0x65c] ;  /* 0x00065c0001157983 */ /* 0x000ee20000300800 */
[----:B-1----:R-:W-:Y:S01]  /*63c20*/  VIADD R0, R0, UR6 ;  /* 0x0000000600007c36 */ /* 0x002fe20008000000 */
[----:B------:R-:W-:Y:S01]  /*63c30*/  ULDC UR6, c[0x0][0x248] ;  /* 0x0000920000067ab9 */ /* 0x000fe20000000800 */
[----:B----4-:R-:W-:-:S05]  /*63c40*/  F2FP.SATFINITE.E5M2.F32.PACK_AB_MERGE_C R2, R27, R26, RZ ;  /* 0x0000001a1b02723e */ /* 0x010fca00048060ff */
[----:B------:R0:W-:Y:S04]  /*63c50*/  STL [R1+0x220], R2 ;  /* 0x0002200201007387 */ /* 0x0001e80000100800 */
[----:B------:R-:W4:Y:S04]  /*63c60*/  LDL.LU R26, [R1+0x640] ;  /* 0x00064000011a7983 */ /* 0x000f280000300800 */
[----:B------:R-:W4:Y:S04]  /*63c70*/  LDL.LU R27, [R1+0x644] ;  /* 0x00064400011b7983 */ /* 0x000f280000300800 */
[----:B------:R1:W-:Y:S04]  /*63c80*/  STL [R1+0x680], R0 ;  /* 0x0006800001007387 */ /* 0x0003e80000100800 */
[----:B------:R-:W4:Y:S01]  /*63c90*/  LDL.LU R29, [R1+0x648] ;  /* 0x00064800011d7983 */ /* 0x000f220000300800 */
[----:B0-----:R-:W-:-:S05]  /*63ca0*/  F2FP.SATFINITE.E5M2.F32.PACK_AB_MERGE_C R2, R23, R22, RZ ;  /* 0x000000161702723e */ /* 0x001fca00048060ff */
        /* <DEDUP_REMOVED lines=10> */
[----:B-1----:R-:W-:Y:S01]  /*63d50*/  VIADD R0, R0, UR6 ;  /* 0x0000000600007c36 */ /* 0x002fe20008000000 */
[----:B------:R-:W-:Y:S01]  /*63d60*/  ULDC UR6, c[0x0][0x248] ;  /* 0x0000920000067ab9 */ /* 0x000fe20000000800 */
[----:B--2---:R-:W-:-:S02]  /*63d70*/  F2FP.SATFINITE.E5M2.F32.PACK_AB_MERGE_C R2, R17, R14, RZ ;  /* 0x0000000e1102723e */ /* 0x004fc400048060ff */
[----:B------:R-:W-:-:S03]  /*63d80*/  F2FP.SATFINITE.E5M2.F32.PACK_AB_MERGE_C R3, R16, R15, RZ ;  /* 0x0000000f1003723e */ /* 0x000fc600048060ff */
[----:B------:R0:W-:Y:S04]  /*63d90*/  STL [R1+0x1ec], R2 ;  /* 0x0001ec0201007387 */ /* 0x0001e80000100800 */
[----:B------:R-:W-:Y:S04]  /*63da0*/  STL [R1+0x194], R3 ;  /* 0x0001940301007387 */ /* 0x000fe80000100800 */
[----:B------:R1:W-:Y:S04]  /*63db0*/  STL [R1+0x670], R0 ;  /* 0x0006700001007387 */ /* 0x0003e80000100800 */
[----:B------:R-:W2:Y:S01]  /*63dc0*/  LDL.LU R15, [R1+0x610] ;  /* 0x00061000010f7983 */ /* 0x000ea20000300800 */
[----:B0-----:R-:W-:-:S05]  /*63dd0*/  F2FP.SATFINITE.E5M2.F32.PACK_AB_MERGE_C R2, R25, R24, RZ ;  /* 0x000000181902723e */ /* 0x001fca00048060ff */
[----:B------:R3:W-:Y:S04]  /*63de0*/  STL [R1+0x190], R2 ;  /* 0x0001900201007387 */ /* 0x0007e80000100800 */
[----:B------:R-:W2:Y:S04]  /*63df0*/  LDL.LU R16, [R1+0x614] ;  /* 0x0006140001107983 */ /* 0x000ea80000300800 */
[----:B------:R-:W2:Y:S04]  /*63e00*/  LDL.LU R24, [R1+0x618] ;  /* 0x0006180001187983 */ /* 0x000ea80000300800 */
[----:B------:R-:W2:Y:S01]  /*63e10*/  LDL.LU R25, [R1+0x61c] ;  /* 0x00061c0001197983 */ /* 0x000ea20000300800 */
[----:B-1----:R-:W-:Y:S01]  /*63e20*/  VIADD R0, R0, UR6 ;  /* 0x0000000600007c36 */ /* 0x002fe20008000000 */
[----:B------:R-:W-:Y:S01]  /*63e30*/  ULDC UR6, c[0x0][0x248] ;  /* 0x0000920000067ab9 */ /* 0x000fe20000000800 */
[----:B---3--:R-:W-:-:S02]  /*63e40*/  F2FP.SATFINITE.E5M2.F32.PACK_AB_MERGE_C R2, R19, R18, RZ ;  /* 0x000000121302723e */ /* 0x008fc400048060ff */
[----:B------:R-:W3:Y:S04]  /*63e50*/  LDL.LU R18, [R1+0x600] ;  /* 0x0006000001127983 */ /* 0x000ee80000300800 */
[----:B------:R-:W3:Y:S04]  /*63e60*/  LDL.LU R19, [R1+0x604] ;  /* 0x0006040001137983 */ /* 0x000ee80000300800 */
[----:B------:R0:W-:Y:S04]  /*63e70*/  STL [R1+0x158], R2 ;  /* 0x0001580201007387 */ /* 0x0001e80000100800 */
[----:B------:R1:W-:Y:S01]  /*63e80*/  STL [R1+0x660], R0 ;  /* 0x0006600001007387 */ /* 0x0003e20000100800 */
[----:B0-----:R-:W-:-:S03]  /*63e90*/  F2FP.SATFINITE.E5M2.F32.PACK_AB_MERGE_C R2, R21, R20, RZ ;  /* 0x000000141502723e */ /* 0x001fc600048060ff */
[----:B------:R-:W3:Y:S04]  /*63ea0*/  LDL.LU R20, [R1+0x608] ;  /* 0x0006080001147983 */ /* 0x000ee80000300800 */
[----:B------:R-:W3:Y:S04]  /*63eb0*/  LDL.LU R21, [R1+0x60c] ;  /* 0x00060c0001157983 */ /* 0x000ee80000300800 */
[----:B------:R4:W-:Y:S01]  /*63ec0*/  STL [R1+0x164], R2 ;  /* 0x0001640201007387 */ /* 0x0009e20000100800 */
[----:B-1----:R-:W-:Y:S01]  /*63ed0*/  VIADD R0, R0, UR6 ;  /* 0x0000000600007c36 */ /* 0x002fe20008000000 */
[----:B------:R-:W-:Y:S01]  /*63ee0*/  ULDC UR6, c[0x0][0x248] ;  /* 0x0000920000067ab9 */ /* 0x000fe20000000800 */
[----:B----4-:R-:W-:-:S02]  /*63ef0*/  F2FP.SATFINITE.E5M2.F32.PACK_AB_MERGE_C R2, R27, R26, RZ ;  /* 0x0000001a1b02723e */ /* 0x010fc400048060ff */
[----:B------:R-:W4:Y:S04]  /*63f00*/  LDL.LU R26, [R1+0x5f0] ;  /* 0x0005f000011a7983 */ /* 0x000f280000300800 */
[----:B------:R-:W4:Y:S04]  /*63f10*/  LDL.LU R27, [R1+0x5f4] ;  /* 0x0005f400011b7983 */ /* 0x000f280000300800 */
[----:B------:R0:W-:Y:S04]  /*63f20*/  STL [R1+0x130], R2 ;  /* 0x0001300201007387 */ /* 0x0001e80000100800 */
[----:B------:R1:W-:Y:S01]  /*63f30*/  STL [R1+0x650], R0 ;  /* 0x0006500001007387 */ /* 0x0003e20000100800 */
[----:B0-----:R-:W-:Y:S01]  /*63f40*/  F2FP.SATFINITE.E5M2.F32.PACK_AB_MERGE_C R2, R7, R29, RZ ;  /* 0x0000001d0702723e */ /* 0x001fe200048060ff */
[----:B-1----:R-:W-:Y:S01]  /*63f50*/  VIADD R0, R0, UR6 ;  /* 0x0000000600007c36 */ /* 0x002fe20008000000 */
[----:B------:R-:W-:Y:S01]  /*63f60*/  F2FP.SATFINITE.E5M2.F32.PACK_AB_MERGE_C R3, R9, R8, RZ ;  /* 0x000000080903723e */ /* 0x000fe200048060ff */
[----:B------:R-:W-:-:S02]  /*63f70*/  ULDC UR6, c[0x0][0x248] ;  /* 0x0000920000067ab9 */ /* 0x000fc40000000800 */
[----:B------:R0:W-:Y:S04]  /*63f80*/  STL [R1+0x12c], R2 ;  /* 0x00012c0201007387 */ /* 0x0001e80000100800 */
[----:B------:R1:W-:Y:S04]  /*63f90*/  STL [R1+0x10c], R3 ;  /* 0x00010c0301007387 */ /* 0x0003e80000100800 */
[----:B------:R1:W-:Y:S01]  /*63fa0*/  STL [R1+0x640], R0 ;  /* 0x0006400001007387 */ /* 0x0003e20000100800 */
[----:B0-----:R-:W-:Y:S02]  /*63fb0*/  F2FP.SATFINITE.E5M2.F32.PACK_AB_MERGE_C R2, R11, R10, RZ ;  /* 0x0000000a0b02723e */ /* 0x001fe400048060ff */
[----:B-1----:R-:W-:Y:S01]  /*63fc0*/  F2FP.SATFINITE.E5M2.F32.PACK_AB_MERGE_C R3, R13, R12, RZ ;  /* 0x0000000c0d03723e */ /* 0x002fe200048060ff */
[----:B------:R-:W-:Y:S01]  /*63fd0*/  VIADD R0, R0, UR6 ;  /* 0x0000000600007c36 */ /* 0x000fe20008000000 */
        /* <DEDUP_REMOVED lines=9> */
[----:B------:R-:W4:Y:S04]  /*64070*/  LDL.LU R17, [R1+0x5fc] ;  /* 0x0005fc0001117983 */ /* 0x000f280000300800 */
[----:B------:R-:W4:Y:S04]  /*64080*/  LDL.LU R22, [R1+0x5e0] ;  /* 0x0005e00001167983 */ /* 0x000f280000300800 */
[----:B------:R1:W-:Y:S04]  /*64090*/  STL [R1+0x620], R0 ;  /* 0x0006200001007387 */ /* 0x0003e80000100800 */
[----:B------:R-:W4:Y:S01]  /*640a0*/  LDL.LU R23, [R1+0x5e4] ;  /* 0x0005e40001177983 */ /* 0x000f220000300800 */
[----:B--2---:R-:W-:-:S02]  /*640b0*/  F2FP.SATFINITE.E5M2.F32.PACK_AB_MERGE_C R3, R16, R15, RZ ;  /* 0x0000000f1003723e */ /* 0x004fc400048060ff */
[----:B0-----:R-:W-:-:S03]  /*640c0*/  F2FP.SATFINITE.E5M2.F32.PACK_AB_MERGE_C R2, R25, R24, RZ ;  /* 0x000000181902723e */ /* 0x001fc600048060ff */
[----:B------:R-:W-:Y:S04]  /*640d0*/  STL [R1+0xc8], R3 ;  /* 0x0000c80301007387 */ /* 0x000fe80000100800 */
[----:B------:R-:W2:Y:S04]  /*640e0*/  LDL.LU R24, [R1+0x5e8] ;  /* 0x0005e80001187983 */ /* 0x000ea80000300800 */
[----:B------:R-:W2:Y:S04]  /*640f0*/  LDL.LU R25, [R1+0x5ec] ;  /* 0x0005ec0001197983 */ /* 0x000ea80000300800 */
[----:B------:R3:W-:Y:S01]  /*64100*/  STL [R1+0xd4], R2 ;  /* 0x0000d40201007387 */ /* 0x0007e20000100800 */
[----:B-1----:R-:W-:-:S03]  /*64110*/  VIADD R0, R0, UR6 ;  /* 0x0000000600007c36 */ /* 0x002fc60008000000 */
[----:B------:R-:W2:Y:S04]  /*64120*/  LDL.LU R13, [R1+0x5d0] ;  /* 0x0005d000010d7983 */ /* 0x000ea80000300800 */
[----:B------:R-:W2:Y:S01]  /*64130*/  LDL.LU R16, [R1+0x5d4] ;  /* 0x0005d40001107983 */ /* 0x000ea20000300800 */
[----:B------:R-:W-:-:S03]  /*64140*/  ULDC UR6, c[0x0][0x248] ;  /* 0x0000920000067ab9 */ /* 0x000fc60000000800 */
[----:B------:R0:W-:Y:S01]  /*64150*/  STL [R1+0x610], R0 ;  /* 0x0006100001007387 */ /* 0x0001e20000100800 */
[----:B---3--:R-:W-:-:S05]  /*64160*/  F2FP.SATFINITE.E5M2.F32.PACK_AB_MERGE_C R2, R19, R18, RZ ;  /* 0x000000121302723e */ /* 0x008fca00048060ff */
[----:B------:R1:W-:Y:S04]  /*64170*/  STL [R1+0x98], R2 ;  /* 0x0000980201007387 */ /* 0x0003e80000100800 */
[----:B------:R-:W3:Y:S04]  /*64180*/  LDL.LU R15, [R1+0x5d8] ;  /* 0x0005d800010f7983 */ /* 0x000ee80000300800 */
[----:B------:R-:W3:Y:S01]  /*64190*/  LDL.LU R18, [R1+0x5dc] ;  /* 0x0005dc0001127983 */ /* 0x000ee20000300800 */
[----:B0-----:R-:W-:Y:S01]  /*641a0*/  VIADD R0, R0, UR6 ;  /* 0x0000000600007c36 */ /* 0x001fe20008000000 */
[----:B------:R-:W-:Y:S01]  /*641b0*/  ULDC UR6, c[0x0][0x248] ;  /* 0x0000920000067ab9 */ /* 0x000fe20000000800 */
[----:B-1----:R-:W-:-:S05]  /*641c0*/  F2FP.SATFINITE.E5M2.F32.PACK_AB_MERGE_C R2, R21, R20, RZ ;  /* 0x000000141502723e */ /* 0x002fca00048060ff */
[----:B------:R4:W-:Y:S04]  /*641d0*/  STL [R1+0x94], R2 ;  /* 0x0000940201007387 */ /* 0x0009e80000100800 */
[----:B------:R-:W3:Y:S04]  /*641e0*/  LDL.LU R19, [R1+0x5c0] ;  /* 0x0005c00001137983 */ /* 0x000ee80000300800 */
[----:B------:R-:W3:Y:S04]  /*641f0*/  LDL.LU R20, [R1+0x5c4] ;  /* 0x0005c40001147983 */ /* 0x000ee80000300800 */
[----:B------:R0:W-:Y:S04]  /*64200*/  STL [R1+0x600], R0 ;  /* 0x0006000001007387 */ /* 0x0001e80000100800 */
[----:B------:R-:W3:Y:S01]  /*64210*/  LDL.LU R29, [R1+0x5c8] ;  /* 0x0005c800011d7983 */ /* 0x000ee20000300800 */
[----:B----4-:R-:W-:-:S05]  /*64220*/  F2FP.SATFINITE.E5M2.F32.PACK_AB_MERGE_C R2, R27, R26, RZ ;  /* 0x0000001a1b02723e */ /* 0x010fca00048060ff */
        /* <DEDUP_REMOVED lines=12> */
[----:B------:R-:W-:-:S02]  /*642f0*/  F2FP.SATFINITE.E5M2.F32.PACK_AB_MERGE_C R3, R17, R14, RZ ;  /* 0x0000000e1103723e */ /* 0x000fc400048060ff */
[----:B-1----:R-:W-:-:S03]  /*64300*/  F2FP.SATFINITE.E5M2.F32.PACK_AB_MERGE_C R2, R23, R22, RZ ;  /* 0x000000161702723e */ /* 0x002fc600048060ff */
[----:B------:R-:W-:Y:S04]  /*64310*/  STL [R1+0x84], R3 ;  /* 0x0000840301007387 */ /* 0x000fe80000100800 */
[----:B------:R-:W4:Y:S04]  /*64320*/  LDL.LU R22, [R1+0x10f0] ;  /* 0x0010f00001167983 */ /* 0x000f280000300800 */
[----:B------:R-:W4:Y:S04]  /*64330*/  LDL.LU R23, [R1+0x10f4] ;  /* 0x0010f40001177983 */ /* 0x000f280000300800 */
[----:B------:R2:W-:Y:S04]  /*64340*/  STL [R1+0x60], R2 ;  /* 0x0000600201007387 */ /* 0x0005e80000100800 */
[----:B------:R0:W-:Y:S01]  /*64350*/  STL [R1+0x5f0], R0 ;  /* 0x0005f00001007387 */ /* 0x0001e20000100800 */
[----:B--2---:R-:W-:-:S03]  /*64360*/  F2FP.SATFINITE.E5M2.F32.PACK_AB_MERGE_C R2, R25, R24, RZ ;  /* 0x000000181902723e */ /* 0x004fc600048060ff */
[----:B------:R-:W2:Y:S04]  /*64370*/  LDL.LU R24, [R1+0x10f8] ;  /* 0x0010f80001187983 */ /* 0x000ea80000300800 */
[----:B------:R-:W2:Y:S04]  /*64380*/  LDL.LU R25, [R1+0x10fc] ;  /* 0x0010fc0001197983 */ /* 0x000ea80000300800 */
[----:B------:R1:W-:Y:S01]  /*64390*/  STL [R1+0x5c], R2 ;  /* 0x00005c0201007387 */ /* 0x0003e20000100800 */
[----:B0-----:R-:W-:Y:S01]  /*643a0*/  VIADD R0, R0, UR6 ;  /* 0x0000000600007c36 */ /* 0x001fe20008000000 */
[----:B------:R-:W-:Y:S01]  /*643b0*/  ULDC UR6, c[0x0][0x248] ;  /* 0x0000920000067ab9 */ /* 0x000fe20000000800 */
[----:B-1----:R-:W-:-:S02]  /*643c0*/  F2FP.SATFINITE.E5M2.F32.PACK_AB_MERGE_C R2, R16, R13, RZ ;  /* 0x0000000d1002723e */ /* 0x002fc400048060ff */
[----:B------:R-:W2:Y:S04]  /*643d0*/  LDL.LU R13, [R1+0x5a0] ;  /* 0x0005a000010d7983 */ /* 0x000ea80000300800 */
[----:B------:R-:W2:Y:S04]  /*643e0*/  LDL.LU R16, [R1+0x5a4] ;  /* 0x0005a40001107983 */ /* 0x000ea80000300800 */
[----:B------:R3:W-:Y:S04]  /*643f0*/  STL [R1+0x48], R2 ;  /* 0x0000480201007387 */ /* 0x0007e80000100800 */
[----:B------:R0:W-:Y:S01]  /*64400*/  STL [R1+0x5e0], R0 ;  /* 0x0005e00001007387 */ /* 0x0001e20000100800 */
[----:B---3--:R-:W-:-:S03]  /*64410*/  F2FP.SATFINITE.E5M2.F32.PACK_AB_MERGE_C R2, R18, R15, RZ ;  /* 0x0000000f1202723e */ /* 0x008fc600048060ff */
[----:B------:R-:W3:Y:S04]  /*64420*/  LDL.LU R15, [R1+0x5a8] ;  /* 0x0005a800010f7983 */ /* 0x000ee80000300800 */
[----:B------:R-:W3:Y:S04]  /*64430*/  LDL.LU R18, [R1+0x5ac] ;  /* 0x0005ac0001127983 */ /* 0x000ee80000300800 */
[----:B------:R1:W-:Y:S01]  /*64440*/  STL [R1+0x4c], R2 ;  /* 0x00004c0201007387 */ /* 0x0003e20000100800 */
[----:B0-----:R-:W-:Y:S01]  /*64450*/  VIADD R0, R0, UR6 ;  /* 0x0000000600007c36 */ /* 0x001fe20008000000 */
[----:B------:R-:W-:Y:S01]  /*64460*/  ULDC UR6, c[0x0][0x248] ;  /* 0x0000920000067ab9 */ /* 0x000fe20000000800 */
[----:B-1----:R-:W-:-:S02]  /*64470*/  F2FP.SATFINITE.E5M2.F32.PACK_AB_MERGE_C R2, R20, R19, RZ ;  /* 0x000000131402723e */ /* 0x002fc400048060ff */
[----:B------:R-:W3:Y:S04]  /*64480*/  LDL.LU R19, [R1+0x580] ;  /* 0x0005800001137983 */ /* 0x000ee80000300800 */
[----:B------:R-:W3:Y:S04]  /*64490*/  LDL.LU R20, [R1+0x584] ;  /* 0x0005840001147983 */ /* 0x000ee80000300800 */
[----:B------:R4:W-:Y:S04]  /*644a0*/  STL [R1+0x30], R2 ;  /* 0x0000300201007387 */ /* 0x0009e80000100800 */
[----:B------:R0:W-:Y:S01]  /*644b0*/  STL [R1+0x5d0], R0 ;  /* 0x0005d00001007387 */ /* 0x0001e20000100800 */
[----:B----4-:R-:W-:Y:S01]  /*644c0*/  F2FP.SATFINITE.E5M2.F32.PACK_AB_MERGE_C R2, R7, R29, RZ ;  /* 0x0000001d0702723e */ /* 0x010fe200048060ff */
[----:B0-----:R-:W-:Y:S01]  /*644d0*/  VIADD R0, R0, UR6 ;  /* 0x0000000600007c36 */ /* 0x001fe20008000000 */
[----:B------:R-:W-:Y:S01]  /*644e0*/  F2FP.SATFINITE.E5M2.F32.PACK_AB_MERGE_C R3, R9, R8, RZ ;  /* 0x000000080903723e */ /* 0x000fe200048060ff */
[----:B------:R-:W-:-:S02]  /*644f0*/  ULDC UR6, c[0x0][0x248] ;  /* 0x0000920000067ab9 */ /* 0x000fc40000000800 */
[----:B------:R0:W-:Y:S04]  /*64500*/  STL [R1+0x1c], R2 ;  /* 0x00001c0201007387 */ /* 0x0001e80000100800 */
[----:B------:R-:W-:Y:S04]  /*64510*/  STL [R1+0x8], R3 ;  /* 0x0000080301007387 */ /* 0x000fe80000100800 */
[----:B------:R1:W-:Y:S01]  /*64520*/  STL [R1+0x5c0], R0 ;  /* 0x0005c00001007387 */ /* 0x0003e20000100800 */
[----:B0-----:R-:W-:Y:S02]  /*64530*/  F2FP.SATFINITE.E5M2.F32.PACK_AB_MERGE_C R2, R11, R10, RZ ;  /* 0x0000000a0b02723e */ /* 0x001fe400048060ff */
[----:B------:R-:W-:Y:S01]  /*64540*/  F2FP.SATFINITE.E5M2.F32.PACK_AB_MERGE_C R27, R27, R26, RZ ;  /* 0x0000001a1b1b723e */ /* 0x000fe200048060ff */
[----:B-1----:R-:W-:Y:S01]  /*64550*/  VIADD R0, R0, UR6 ;  /* 0x0000000600007c36 */ /* 0x002fe20008000000 */
[----:B------:R-:W-:Y:S01]  /*64560*/  ULDC UR6, c[0x0][0x248] ;  /* 0x0000920000067ab9 */ /* 0x000fe20000000800 */
[----:B------:R0:W-:Y:S02]  /*64570*/  STL [R1+0xc], R2 ;  /* 0x00000c0201007387 */ /* 0x0001e40000100800 */
[----:B0-----:R-:W-:-:S05]  /*64580*/  F2FP.SATFINITE.E5M2.F32.PACK_AB_MERGE_C R2, R21, R12, RZ ;  /* 0x0000000c1502723e */ /* 0x001fca00048060ff */
[----:B------:R-:W-:Y:S04]  /*64590*/  STL [R1], R2 ;  /* 0x0000000201007387 */ /* 0x000fe80000100800 */
[----:B------:R0:W-:Y:S04]  /*645a0*/  STL [R1+0x5b0], R0 ;  /* 0x0005b00001007387 */ /* 0x0001e80000100800 */
[----:B------:R-:W-:Y:S04]  /*645b0*/  STL [R1+0x2054], R27 ;  /* 0x0020541b01007387 */ /* 0x000fe80000100800 */
[----:B------:R-:W4:Y:S04]  /*645c0*/  LDL.LU R21, [R1+0x588] ;  /* 0x0005880001157983 */ /* 0x000f280000300800 */
[----:B------:R-:W4:Y:S01]  /*645d0*/  LDL.LU R26, [R1+0x58c] ;  /* 0x00058c00011a7983 */ /* 0x000f220000300800 */
[----:B0-----:R-:W-:Y:S01]  /*645e0*/  VIADD R0, R0, UR6 ;  /* 0x0000000600007c36 */ /* 0x001fe20008000000 */
[----:B------:R-:W-:Y:S01]  /*645f0*/  ULDC UR6, c[0x0][0x248] ;  /* 0x0000920000067ab9 */ /* 0x000fe20000000800 */
[----:B------:R-:W-:-:S03]  /*64600*/  F2FP.SATFINITE.E5M2.F32.PACK_AB_MERGE_C R23, R23, R22, RZ ;  /* 0x000000161717723e */ /* 0x000fc600048060ff */
[----:B------:R0:W-:Y:S04]  /*64610*/  STL [R1+0x5b4], R0 ;  /* 0x0005b40001007387 */ /* 0x0001e80000100800 */
[----:B------:R-:W-:Y:S01]  /*64620*/  STL [R1+0x2058], R23 ;  /* 0x0020581701007387 */ /* 0x000fe20000100800 */
[----:B--2---:R-:W-:-:S05]  /*64630*/  F2FP.SATFINITE.E5M2.F32.PACK_AB_MERGE_C R24, R25, R24, RZ ;  /* 0x000000181918723e */ /* 0x004fca00048060ff */
[----:B------:R-:W-:Y:S04]  /*64640*/  STL [R1+0x205c], R24 ;  /* 0x00205c1801007387 */ /* 0x000fe80000100800 */
[----:B------:R-:W2:Y:S04]  /*64650*/  LDL.LU R22, [R1+0x570] ;  /* 0x0005700001167983 */ /* 0x000ea80000300800 */
[----:B------:R-:W2:Y:S01]  /*64660*/  LDL.LU R25, [R1+0x574] ;  /* 0x0005740001197983 */ /* 0x000ea20000300800 */
[----:B0-----:R-:W-:Y:S01]  /*64670*/  VIADD R0, R0, UR6 ;  /* 0x0000000600007c36 */ /* 0x001fe20008000000 */
[----:B------:R-:W-:Y:S01]  /*64680*/  ULDC UR6, c[0x0][0x248] ;  /* 0x0000920000067ab9 */ /* 0x000fe20000000800 */
[----:B------:R-:W-:-:S03]  /*64690*/  F2FP.SATFINITE.E5M2.F32.PACK_AB_MERGE_C R16, R16, R13, RZ ;  /* 0x0000000d1010723e */ /* 0x000fc600048060ff */
[----:B------:R0:W-:Y:S04]  /*646a0*/  STL [R1+0x5b8], R0 ;  /* 0x0005b80001007387 */ /* 0x0001e80000100800 */
[----:B------:R-:W-:Y:S01]  /*646b0*/  STL [R1+0x2060], R16 ;  /* 0x0020601001007387 */ /* 0x000fe20000100800 */
[----:B0-----:R-:W-:Y:S01]  /*646c0*/  VIADD R0, R0, UR6 ;  /* 0x0000000600007c36 */ /* 0x001fe20008000000 */
[----:B------:R-:W-:Y:S01]  /*646d0*/  ULDC UR6, c[0x0][0x248] ;  /* 0x0000920000067ab9 */ /* 0x000fe20000000800 */
[----:B---3--:R-:W-:Y:S02]  /*646e0*/  F2FP.SATFINITE.E5M2.F32.PACK_AB_MERGE_C R13, R18, R15, RZ ;  /* 0x0000000f120d723e */ /* 0x008fe400048060ff */
[----:B------:R-:W3:Y:S04]  /*646f0*/  LDL.LU R15, [R1+0x578] ;  /* 0x00057800010f7983 */ /* 0x000ee80000300800 */
[----:B------:R-:W3:Y:S04]  /*64700*/  LDL.LU R18, [R1+0x57c] ;  /* 0x00057c0001127983 */ /* 0x000ee80000300800 */
[----:B------:R-:W-:Y:S04]  /*64710*/  STL [R1+0x2064], R13 ;  /* 0x0020640d01007387 */ /* 0x000fe80000100800 */
[----:B------:R-:W3:Y:S04]  /*64720*/  LDL.LU R24, [R1+0x550] ;  /* 0x0005500001187983 */ /* 0x000ee80000300800 */
[----:B------:R-:W3:Y:S01]  /*64730*/  LDL.LU R23, [R1+0x554] ;  /* 0x0005540001177983 */ /* 0x000ee20000300800 */
[----:B------:R-:W-:-:S05]  /*64740*/  F2FP.SATFINITE.E5M2.F32.PACK_AB_MERGE_C R2, R20, R19, RZ ;  /* 0x000000131402723e */ /* 0x000fca00048060ff */
[----:B------:R0:W-:Y:S04]  /*64750*/  STL [R1+0x5a8], R2 ;  /* 0x0005a80201007387 */ /* 0x0001e80000100800 */
[----:B------:R1:W-:Y:S04]  /*64760*/  STL [R1+0x5a0], R0 ;  /* 0x0005a00001007387 */ /* 0x0003e80000100800 */
[----:B------:R-:W3:Y:S04]  /*64770*/  LDL.LU R27, [R1+0x558] ;  /* 0x00055800011b7983 */ /* 0x000ee80000300800 */
[----:B------:R-:W3:Y:S04]  /*64780*/  LDL.LU R5, [R1+0x55c] ;  /* 0x00055c0001057983 */ /* 0x000ee80000300800 */
[----:B------:R-:W3:Y:S04]  /*64790*/  LDL.LU R3, [R1+0x530] ;  /* 0x0005300001037983 */ /* 0x000ee80000300800 */
[----:B0-----:R-:W3:Y:S04]  /*647a0*/  LDL.LU R2, [R1+0x534] ;  /* 0x0005340001027983 */ /* 0x001ee80000300800 */
        /* <DEDUP_REMOVED lines=9> */
[----:B-1----:R-:W-:Y:S01]  /*64840*/  VIADD R0, R0, UR6 ;  /* 0x0000000600007c36 */ /* 0x002fe20008000000 */
[----:B------:R-:W-:Y:S01]  /*64850*/  ULDC UR6, c[0x0][0x248] ;  /* 0x0000920000067ab9 */ /* 0x000fe20000000800 */
[----:B----4-:R-:W-:-:S05]  /*64860*/  F2FP.SATFINITE.E5M2.F32.PACK_AB_MERGE_C R8, R26, R21, RZ ;  /* 0x000000151a08723e */ /* 0x010fca00048060ff */
[----:B------:R0:W-:Y:S04]  /*64870*/  STL [R1+0x588], R8 ;  /* 0x0005880801007387 */ /* 0x0001e80000100800 */
[----:B0-----:R-:W4:Y:S04]  /*64880*/  LDL.LU R8, [R1+0x4fc] ;  /* 0x0004fc0001087983 */ /* 0x001f280000300800 */
[----:B------:R-:W4:Y:S04]  /*64890*/  LDL.LU R21, [R1+0x4d0] ;  /* 0x0004d00001157983 */ /* 0x000f280000300800 */
[----:B------:R0:W-:Y:S04]  /*648a0*/  STL [R1+0x580], R0 ;  /* 0x0005800001007387 */ /* 0x0001e80000100800 */
[----:B------:R-:W4:Y:S04]  /*648b0*/  LDL.LU R26, [R1+0x4d4] ;  /* 0x0004d400011a7983 */ /* 0x000f280000300800 */
[----:B------:R-:W4:Y:S04]  /*648c0*/  LDL.LU R9, [R1+0x4d8] ;  /* 0x0004d80001097983 */ /* 0x000f280000300800 */
[----:B------:R-:W4:Y:S01]  /*648d0*/  LDL.LU R10, [R1+0x4dc] ;  /* 0x0004dc00010a7983 */ /* 0x000f220000300800 */
[----:B--2---:R-:W-:-:S05]  /*648e0*/  F2FP.SATFINITE.E5M2.F32.PACK_AB_MERGE_C R11, R25, R22, RZ ;  /* 0x00000016190b723e */ /* 0x004fca00048060ff */
[----:B------:R1:W-:Y:S04]  /*648f0*/  STL [R1+0x584], R11 ;  /* 0x0005840b01007387 */ /* 0x0003e80000100800 */
[----:B------:R-:W2:Y:S04]  /*64900*/  LDL.LU R22, [R1+0x4b0] ;  /* 0x0004b00001167983 */ /* 0x000ea80000300800 */
[----:B------:R-:W2:Y:S01]  /*64910*/  LDL.LU R25, [R1+0x4b4] ;  /* 0x0004b40001197983 */ /* 0x000ea20000300800 */
[----:B0-----:R-:W-:Y:S01]  /*64920*/  VIADD R0, R0, UR6 ;  /* 0x0000000600007c36 */ /* 0x001fe20008000000 */
[----:B------:R-:W-:-:S02]  /*64930*/  ULDC UR6, c[0x0][0x248] ;  /* 0x0000920000067ab9 */ /* 0x000fc40000000800 */
[----:B-1----:R-:W2:Y:S01]  /*64940*/  LDL.LU R11, [R1+0x4b8] ;  /* 0x0004b800010b7983 */ /* 0x002ea20000300800 */
[----:B---3--:R-:W-:-:S05]  /*64950*/  F2FP.SATFINITE.E5M2.F32.PACK_AB_MERGE_C R12, R18, R15, RZ ;  /* 0x0000000f120c723e */ /* 0x008fca00048060ff */
[----:B------:R0:W-:Y:S01]  /*64960*/  STL [R1+0x574], R12 ;  /* 0x0005740c01007387 */ /* 0x0001e20000100800 */
[----:B------:R-:W-:-:S03]  /*64970*/  F2FP.SATFINITE.E5M2.F32.PACK_AB_MERGE_C R13, R23, R24, RZ ;  /* 0x00000018170d723e */ /* 0x000fc600048060ff */
[----:B0-----:R-:W3:Y:S04]  /*64980*/  LDL.LU R12, [R1+0x4bc] ;  /* 0x0004bc00010c7983 */ /* 0x001ee80000300800 */
[----:B------:R-:W3:Y:S04]  /*64990*/  LDL.LU R15, [R1+0x490] ;  /* 0x00049000010f7983 */ /* 0x000ee80000300800 */
[----:B------:R0:W-:Y:S04]  /*649a0*/  STL [R1+0x570], R0 ;  /* 0x0005700001007387 */ /* 0x0001e80000100800 */
[----:B------:R-:W3:Y:S01]  /*649b0*/  LDL.LU R18, [R1+0x494] ;  /* 0x0004940001127983 */ /* 0x000ee20000300800 */
[----:B------:R-:W-:-:S03]  /*649c0*/  F2FP.SATFINITE.E5M2.F32.PACK_AB_MERGE_C R5, R5, R27, RZ ;  /* 0x0000001b0505723e */ /* 0x000fc600048060ff */
[----:B------:R-:W-:Y:S01]  /*649d0*/  STL [R1+0x550], R13 ;  /* 0x0005500d01007387 */ /* 0x000fe20000100800 */
[----:B0-----:R-:W-:Y:S01]  /*649e0*/  VIADD R0, R0, UR6 ;  /* 0x0000000600007c36 */ /* 0x001fe20008000000 */
[----:B------:R-:W-:Y:S02]  /*649f0*/  F2FP.SATFINITE.E5M2.F32.PACK_AB_MERGE_C R3, R2, R3, RZ ;  /* 0x000000030203723e */ /* 0x000fe400048060ff */
[----:B------:R-:W-:Y:S01]  /*64a00*/  STL [R1+0x554], R5 ;  /* 0x0005540501007387 */ /* 0x000fe20000100800 */
[----:B------:R-:W-:Y:S01]  /*64a10*/  F2FP.SATFINITE.E5M2.F32.PACK_AB_MERGE_C R2, R4, R28, RZ ;  /* 0x0000001c0402723e */ /* 0x000fe200048060ff */
[----:B------:R-:W-:Y:S02]  /*64a20*/  ULDC UR6, c[0x0][0x248] ;  /* 0x0000920000067ab9 */ /* 0x000fe40000000800 */
[----:B------:R0:W-:Y:S04]  /*64a30*/  STL [R1+0x534], R3 ;  /* 0x0005340301007387 */ /* 0x0001e80000100800 */
[----:B------:R1:W-:Y:S04]  /*64a40*/  STL [R1+0x578], R0 ;  /* 0x0005780001007387 */ /* 0x0003e80000100800 */
[----:B------:R1:W-:Y:S01]  /*64a50*/  STL [R1+0x530], R2 ;  /* 0x0005300201007387 */ /* 0x0003e20000100800 */
[----:B0-----:R-:W-:Y:S01]  /*64a60*/  F2FP.SATFINITE.E5M2.F32.PACK_AB_MERGE_C R3, R14, R6, RZ ;  /* 0x000000060e03723e */ /* 0x001fe200048060ff */
[----:B-1----:R-:W-:Y:S01]  /*64a70*/  VIADD R0, R0, UR6 ;  /* 0x0000000600007c36 */ /* 0x002fe20008000000 */
[----:B------:R-:W-:Y:S01]  /*64a80*/  F2FP.SATFINITE.E5M2.F32.PACK_AB_MERGE_C R2, R29, R17, RZ ;  /* 0x000000111d02723e */ /* 0x000fe200048060ff */
[----:B------:R-:W-:-:S02]  /*64a90*/  ULDC UR6, c[0x0][0x248] ;  /* 0x0000920000067ab9 */ /* 0x000fc40000000800 */
[----:B------:R-:W-:Y:S04]  /*64aa0*/  STL [R1+0x510], R3 ;  /* 0x0005100301007387 */ /* 0x000fe80000100800 */
[----:B------:R-:W-:Y:S04]  /*64ab0*/  STL [R1+0x5a4], R0 ;  /* 0x0005a40001007387 */ /* 0x000fe80000100800 */
[----:B------:R0:W-:Y:S02]  /*64ac0*/  STL [R1+0x514], R2 ;  /* 0x0005140201007387 */ /* 0x0001e40000100800 */
[----:B0-----:R-:W-:Y:S01]  /*64ad0*/  F2FP.SATFINITE.E5M2.F32.PACK_AB_MERGE_C R2, R20, R19, RZ ;  /* 0x000000131402723e */ /* 0x001fe200048060ff */
[----:B------:R-:W-:Y:S01]  /*64ae0*/  VIADD R0, R0, UR6 ;  /* 0x0000000600007c36 */ /* 0x000fe20008000000 */
[----:B------:R-:W3:Y:S04]  /*64af0*/  LDL.LU R19, [R1+0x498] ;  /* 0x0004980001137983 */ /* 0x000ee80000300800 */
[----:B------:R-:W3:Y:S04]  /*64b00*/  LDL.LU R20, [R1+0x49c] ;  /* 0x00049c0001147983 */ /* 0x000ee80000300800 */
[----:B------:R-:W-:Y:S01]  /*64b10*/  STL [R1+0x4f4], R2 ;  /* 0x0004f40201007387 */ /* 0x000fe20000100800 */
[----:B------:R-:W-:-:S03]  /*64b20*/  ULDC UR6, c[0x0][0x248] ;  /* 0x0000920000067ab9 */ /* 0x000fc60000000800 */
[----:B------:R0:W-:Y:S01]  /*64b30*/  STL [R1+0x5cc], R0 ;  /* 0x0005cc0001007387 */ /* 0x0001e20000100800 */
[----:B----4-:R-:W-:Y:S01]  /*64b40*/  F2FP.SATFINITE.E5M2.F32.PACK_AB_MERGE_C R3, R8, R7, RZ ;  /* 0x000000070803723e */ /* 0x010fe200048060ff */
[----:B0-----:R-:W-:Y:S01]  /*64b50*/  VIADD R0, R0, UR6 ;  /* 0x0000000600007c36 */ /* 0x001fe20008000000 */
[----:B------:R-:W-:Y:S01]  /*64b60*/  ULDC UR6, c[0x0][0x248] ;  /* 0x0000920000067ab9 */ /* 0x000fe20000000800 */
[----:B------:R-:W-:Y:S02]  /*64b70*/  F2FP.SATFINITE.E5M2.F32.PACK_AB_MERGE_C R2, R26, R21, RZ ;  /* 0x000000151a02723e */ /* 0x000fe400048060ff */
[----:B------:R0:W-:Y:S04]  /*64b80*/  STL [R1+0x4f0], R3 ;  /* 0x0004f00301007387 */ /* 0x0001e80000100800 */
[----:B------:R-:W4:Y:S04]  /*64b90*/  LDL.LU R21, [R1+0x470] ;  /* 0x0004700001157983 */ /* 0x000f280000300800 */
[----:B------:R-:W4:Y:S04]  /*64ba0*/  LDL.LU R26, [R1+0x474] ;  /* 0x00047400011a7983 */ /* 0x000f280000300800 */
[----:B------:R2:W-:Y:S04]  /*64bb0*/  STL [R1+0x4d0], R2 ;  /* 0x0004d00201007387 */ /* 0x0005e80000100800 */
[----:B------:R1:W-:Y:S01]  /*64bc0*/  STL [R1+0x5e8], R0 ;  /* 0x0005e80001007387 */ /* 0x0003e20000100800 */
[----:B0-----:R-:W-:-:S05]  /*64bd0*/  F2FP.SATFINITE.E5M2.F32.PACK_AB_MERGE_C R3, R10, R9, RZ ;  /* 0x000000090a03723e */ /* 0x001fca00048060ff */
[----:B------:R-:W-:Y:S01]  /*64be0*/  STL [R1+0x4d4], R3 ;  /* 0x0004d40301007387 */ /* 0x000fe20000100800 */
[----:B--2---:R-:W-:-:S03]  /*64bf0*/  F2FP.SATFINITE.E5M2.F32.PACK_AB_MERGE_C R2, R25, R22, RZ ;  /* 0x000000161902723e */ /* 0x004fc600048060ff */
[----:B------:R-:W2:Y:S04]  /*64c00*/  LDL.LU R22, [R1+0x478] ;  /* 0x0004780001167983 */ /* 0x000ea80000300800 */
[----:B------:R-:W2:Y:S01]  /*64c10*/  LDL.LU R25, [R1+0x47c] ;  /* 0x00047c0001197983 */ /* 0x000ea20000300800 */
[----:B-1----:R-:W-:-:S03]  /*64c20*/  VIADD R0, R0, UR6 ;  /* 0x0000000600007c36 */ /* 0x002fc60008000000 */
[----:B------:R-:W-:Y:S01]  /*64c30*/  STL [R1+0x4b4], R2 ;  /* 0x0004b40201007387 */ /* 0x000fe20000100800 */
[----:B------:R-:W-:-:S03]  /*64c40*/  ULDC UR6, c[0x0][0x248] ;  /* 0x0000920000067ab9 */ /* 0x000fc60000000800 */
[----:B------:R0:W-:Y:S02]  /*64c50*/  STL [R1+0x624], R0 ;  /* 0x0006240001007387 */ /* 0x0001e40000100800 */
[----:B0-----:R-:W-:Y:S01]  /*64c60*/  VIADD R0, R0, UR6 ;  /* 0x0000000600007c36 */ /* 0x001fe20008000000 */
[----:B------:R-:W-:Y:S01]  /*64c70*/  ULDC UR6, c[0x0][0x248] ;  /* 0x0000920000067ab9 */ /* 0x000fe20000000800 */
[----:B---3--:R-:W-:Y:S02]  /*64c80*/  F2FP.SATFINITE.E5M2.F32.PACK_AB_MERGE_C R3, R12, R11, RZ ;  /* 0x0000000b0c03723e */ /* 0x008fe400048060ff */
[----:B------:R-:W-:-:S03]  /*64c90*/  F2FP.SATFINITE.E5M2.F32.PACK_AB_MERGE_C R2, R18, R15, RZ ;  /* 0x0000000f1202723e */ /* 0x000fc600048060ff */
[----:B------:R0:W-:Y:S04]  /*64ca0*/  STL [R1+0x4b0], R3 ;  /* 0x0004b00301007387 */ /* 0x0001e80000100800 */
[----:B------:R-:W3:Y:S04]  /*64cb0*/  LDL.LU R11, [R1+0x450] ;  /* 0x00045000010b7983 */ /* 0x000ee80000300800 */
[----:B------:R-:W3:Y:S04]  /*64cc0*/  LDL.LU R12, [R1+0x454] ;  /* 0x00045400010c7983 */ /* 0x000ee80000300800 */
[----:B------:R1:W-:Y:S04]  /*64cd0*/  STL [R1+0x248], R2 ;  /* 0x0002480201007387 */ /* 0x0003e80000100800 */
[----:B------:R1:W-:Y:S04]  /*64ce0*/  STL [R1+0x744], R0 ;  /* 0x0007440001007387 */ /* 0x0003e80000100800 */
[----:B------:R-:W3:Y:S04]  /*64cf0*/  LDL.LU R27, [R1+0x458] ;  /* 0x00045800011b7983 */ /* 0x000ee80000300800 */
[----:B------:R-:W3:Y:S04]  /*64d00*/  LDL.LU R5, [R1+0x45c] ;  /* 0x00045c0001057983 */ /* 0x000ee80000300800 */
[----:B0-----:R-:W3:Y:S04]  /*64d10*/  LDL.LU R3, [R1+0x430] ;  /* 0x0004300001037983 */ /* 0x001ee80000300800 */
[----:B-1----:R-:W3:Y:S04]  /*64d20*/  LDL.LU R2, [R1+0x434] ;  /* 0x0004340001027983 */ /* 0x002ee80000300800 */
[----:B------:R-:W3:Y:S04]  /*64d30*/  LDL.LU R28, [R1+0x438] ;  /* 0x00043800011c7983 */ /* 0x000ee80000300800 */
[----:B------:R-:W3:Y:S04]  /*64d40*/  LDL.LU R4, [R1+0x43c] ;  /* 0x00043c0001047983 */ /* 0x000ee80000300800 */
[----:B------:R-:W3:Y:S04]  /*64d50*/  LDL.LU R6, [R1+0x410] ;  /* 0x0004100001067983 */ /* 0x000ee80000300800 */
[----:B------:R-:W3:Y:S04]  /*64d60*/  LDL.LU R14, [R1+0x414] ;  /* 0x00041400010e7983 */ /* 0x000ee80000300800 */
[----:B------:R-:W3:Y:S04]  /*64d70*/  LDL.LU R15, [R1+0x418] ;  /* 0x00041800010f7983 */ /* 0x000ee80000300800 */
[----:B------:R-:W3:Y:S01]  /*64d80*/  LDL.LU R18, [R1+0x41c] ;  /* 0x00041c0001127983 */ /* 0x000ee20000300800 */
[----:B------:R-:W-:-:S03]  /*64d90*/  VIADD R0, R0, UR6 ;  /* 0x0000000600007c36 */ /* 0x000fc60008000000 */
[----:B------:R-:W3:Y:S01]  /*64da0*/  LDL.LU R17, [R1+0x3f0] ;  /* 0x0003f00001117983 */ /* 0x000ee20000300800 */
[----:B------:R-:W-:Y:S01]  /*64db0*/  ULDC UR6, c[0x0][0x248] ;  /* 0x0000920000067ab9 */ /* 0x000fe20000000800 */
[----:B------:R-:W-:-:S05]  /*64dc0*/  F2FP.SATFINITE.E5M2.F32.PACK_AB_MERGE_C R7, R20, R19, RZ ;  /* 0x000000131407723e */ /* 0x000fca00048060ff */
[----:B------:R0:W-:Y:S04]  /*64dd0*/  STL [R1+0x4b8], R7 ;  /* 0x0004b80701007387 */ /* 0x0001e80000100800 */
[----:B------:R-:W3:Y:S04]  /*64de0*/  LDL.LU R29, [R1+0x3f4] ;  /* 0x0003f400011d7983 */ /* 0x000ee80000300800 */
[----:B------:R-:W3:Y:S04]  /*64df0*/  LDL.LU R19, [R1+0x3f8] ;  /* 0x0003f80001137983 */ /* 0x000ee80000300800 */
[----:B------:R1:W-:Y:S04]  /*64e00*/  STL [R1+0x7a4], R0 ;  /* 0x0007a40001007387 */ /* 0x0003e80000100800 */
[----:B------:R-:W3:Y:S04]  /*64e10*/  LDL.LU R20, [R1+0x3fc] ;  /* 0x0003fc0001147983 */ /* 0x000ee80000300800 */
[----:B0-----:R-:W3:Y:S04]  /*64e20*/  LDL.LU R7, [R1+0x3d0] ;  /* 0x0003d00001077983 */ /* 0x001ee80000300800 */
[----:B------:R-:W3:Y:S01]  /*64e30*/  LDL.LU R8, [R1+0x3d4] ;  /* 0x0003d40001087983 */ /* 0x000ee20000300800 */
[----:B----4-:R-:W-:-:S05]  /*64e40*/  F2FP.SATFINITE.E5M2.F32.PACK_AB_MERGE_C R9, R26, R21, RZ ;  /* 0x000000151a09723e */ /* 0x010fca00048060ff */
[----:B------:R0:W-:Y:S04]  /*64e50*/  STL [R1+0x21c], R9 ;  /* 0x00021c0901007387 */ /* 0x0001e80000100800 */
[----:B------:R-:W4:Y:S04]  /*64e60*/  LDL.LU R21, [R1+0x3d8] ;  /* 0x0003d80001157983 */ /* 0x000f280000300800 */
[----:B------:R-:W4:Y:S01]  /*64e70*/  LDL.LU R26, [R1+0x3dc] ;  /* 0x0003dc00011a7983 */ /* 0x000f220000300800 */
[----:B-1----:R-:W-:Y:S01]  /*64e80*/  VIADD R0, R0, UR6 ;  /* 0x0000000600007c36 */ /* 0x002fe20008000000 */
[----:B------:R-:W-:-:S02]  /*64e90*/  ULDC UR6, c[0x0][0x248] ;  /* 0x0000920000067ab9 */ /* 0x000fc40000000800 */
[----:B0-----:R-:W4:Y:S01]  /*64ea0*/  LDL.LU R9, [R1+0x3b0] ;  /* 0x0003b00001097983 */ /* 0x001f220000300800 */
[----:B--2---:R-:W-:-:S05]  /*64eb0*/  F2FP.SATFINITE.E5M2.F32.PACK_AB_MERGE_C R10, R25, R22, RZ ;  /* 0x00000016190a723e */ /* 0x004fca00048060ff */
[----:B------:R0:W-:Y:S04]  /*64ec0*/  STL [R1+0x208], R10 ;  /* 0x0002080a01007387 */ /* 0x0001e80000100800 */
[----:B0-----:R-:W2:Y:S04]  /*64ed0*/  LDL.LU R10, [R1+0x3b4] ;  /* 0x0003b400010a7983 */ /* 0x001ea80000300800 */
[----:B------:R-:W2:Y:S04]  /*64ee0*/  LDL.LU R22, [R1+0x3b8] ;  /* 0x0003b80001167983 */ /* 0x000ea80000300800 */
[----:B------:R0:W-:Y:S04]  /*64ef0*/  STL [R1+0x7f8], R0 ;  /* 0x0007f80001007387 */ /* 0x0001e80000100800 */
[----:B------:R-:W2:Y:S01]  /*64f00*/  LDL.LU R25, [R1+0x3bc] ;  /* 0x0003bc0001197983 */ /* 0x000ea20000300800 */
[----:B0-----:R-:W-:Y:S01]  /*64f10*/  VIADD R0, R0, UR6 ;  /* 0x0000000600007c36 */ /* 0x001fe20008000000 */
[----:B------:R-:W-:Y:S01]  /*64f20*/  ULDC UR6, c[0x0][0x248] ;  /* 0x0000920000067ab9 */ /* 0x000fe20000000800 */
[----:B---3--:R-:W-:-:S02]  /*64f30*/  F2FP.SATFINITE.E5M2.F32.PACK_AB_MERGE_C R13, R12, R11, RZ ;  /* 0x0000000b0c0d723e */ /* 0x008fc400048060ff */
[----:B------:R-:W3:Y:S04]  /*64f40*/  LDL.LU R11, [R1+0x390] ;  /* 0x00039000010b7983 */ /* 0x000ee80000300800 */
[----:B------:R-:W3:Y:S01]  /*64f50*/  LDL.LU R12, [R1+0x394] ;  /* 0x00039400010c7983 */ /* 0x000ee20000300800 */
[----:B------:R-:W-:-:S03]  /*64f60*/  F2FP.SATFINITE.E5M2.F32.PACK_AB_MERGE_C R5, R5, R27, RZ ;  /* 0x0000001b0505723e */ /* 0x000fc600048060ff */
[----:B------:R-:W-:Y:S01]  /*64f70*/  STL [R1+0x1c8], R13 ;  /* 0x0001c80d01007387 */ /* 0x000fe20000100800 */
[----:B------:R-:W-:-:S03]  /*64f80*/  F2FP.SATFINITE.E5M2.F32.PACK_AB_MERGE_C R3, R2, R3, RZ ;  /* 0x000000030203723e */ /* 0x000fc600048060ff */
[----:B------:R-:W-:Y:S01]  /*64f90*/  STL [R1+0x450], R5 ;  /* 0x0004500501007387 */ /* 0x000fe20000100800 */
[----:B------:R-:W-:-:S03]  /*64fa0*/  F2FP.SATFINITE.E5M2.F32.PACK_AB_MERGE_C R2, R4, R28, RZ ;  /* 0x0000001c0402723e */ /* 0x000fc600048060ff */
        /* <DEDUP_REMOVED lines=8> */
[----:B------:R0:W-:Y:S04]  /*65030*/  STL [R1+0x88c], R0 ;  /* 0x00088c0001007387 */ /* 0x0001e80000100800 */
[----:B------:R-:W3:Y:S04]  /*65040*/  LDL.LU R15, [R1+0x398] ;  /* 0x00039800010f7983 */ /* 0x000ee80000300800 */
[----:B------:R1:W-:Y:S04]  /*65050*/  STL [R1+0x414], R2 ;  /* 0x0004140201007387 */ /* 0x0003e80000100800 */
[----:B------:R-:W3:Y:S01]  /*65060*/  LDL.LU R18, [R1+0x39c] ;  /* 0x00039c0001127983 */ /* 0x000ee20000300800 */
[----:B0-----:R-:W-:Y:S01]  /*65070*/  VIADD R0, R0, UR6 ;  /* 0x0000000600007c36 */ /* 0x001fe20008000000 */
[----:B------:R-:W-:Y:S01]  /*65080*/  ULDC UR6, c[0x0][0x248] ;  /* 0x0000920000067ab9 */ /* 0x000fe20000000800 */
[----:B------:R-:W-:-:S02]  /*65090*/  F2FP.SATFINITE.E5M2.F32.PACK_AB_MERGE_C R3, R29, R17, RZ ;  /* 0x000000111d03723e */ /* 0x000fc400048060ff */
[----:B-1----:R-:W-:-:S03]  /*650a0*/  F2FP.SATFINITE.E5M2.F32.PACK_AB_MERGE_C R2, R20, R19, RZ ;  /* 0x000000131402723e */ /* 0x002fc600048060ff */
[----:B------:R0:W-:Y:S04]  /*650b0*/  STL [R1+0x128], R3 ;  /* 0x0001280301007387 */ /* 0x0001e80000100800 */
[----:B------:R1:W-:Y:S04]  /*650c0*/  STL [R1+0x8d8], R0 ;  /* 0x0008d80001007387 */ /* 0x0003e80000100800 */
[----:B------:R-:W3:Y:S04]  /*650d0*/  LDL.LU R19, [R1+0x370] ;  /* 0x0003700001137983 */ /* 0x000ee80000300800 */
[----:B------:R4:W-:Y:S04]  /*650e0*/  STL [R1+0x11c], R2 ;  /* 0x00011c0201007387 */ /* 0x0009e80000100800 */
[----:B------:R-:W3:Y:S01]  /*650f0*/  LDL.LU R20, [R1+0x374] ;  /* 0x0003740001147983 */ /* 0x000ee20000300800 */
[----:B0-----:R-:W-:Y:S01]  /*65100*/  F2FP.SATFINITE.E5M2.F32.PACK_AB_MERGE_C R3, R8, R7, RZ ;  /* 0x000000070803723e */ /* 0x001fe200048060ff */
[----:B-1----:R-:W-:Y:S01]  /*65110*/  VIADD R0, R0, UR6 ;  /* 0x0000000600007c36 */ /* 0x002fe20008000000 */
[----:B------:R-:W-:-:S03]  /*65120*/  ULDC UR6, c[0x0][0x248] ;  /* 0x0000920000067ab9 */ /* 0x000fc60000000800 */
[----:B------:R-:W-:Y:S01]  /*65130*/  STL [R1+0xf8], R3 ;  /* 0x0000f80301007387 */ /* 0x000fe20000100800 */
[----:B----4-:R-:W-:-:S03]  /*65140*/  F2FP.SATFINITE.E5M2.F32.PACK_AB_MERGE_C R2, R26, R21, RZ ;  /* 0x000000151a02723e */ /* 0x010fc600048060ff */
[----:B------:R0:W-:Y:S04]  /*65150*/  STL [R1+0x918], R0 ;  /* 0x0009180001007387 */ /* 0x0001e80000100800 */
[----:B------:R-:W4:Y:S04]  /*65160*/  LDL.LU R21, [R1+0x378] ;  /* 0x0003780001157983 */ /* 0x000f280000300800 */
[----:B------:R1:W-:Y:S04]  /*65170*/  STL [R1+0x3d4], R2 ;  /* 0x0003d40201007387 */ /* 0x0003e80000100800 */
[----:B------:R-:W4:Y:S01]  /*65180*/  LDL.LU R26, [R1+0x37c] ;  /* 0x00037c00011a7983 */ /* 0x000f220000300800 */
[----:B0-----:R-:W-:Y:S01]  /*65190*/  VIADD R0, R0, UR6 ;  /* 0x0000000600007c36 */ /* 0x001fe20008000000 */
[----:B------:R-:W-:Y:S01]  /*651a0*/  ULDC UR6, c[0x0][0x248] ;  /* 0x0000920000067ab9 */ /* 0x000fe20000000800 */
[----:B--2---:R-:W-:-:S02]  /*651b0*/  F2FP.SATFINITE.E5M2.F32.PACK_AB_MERGE_C R3, R10, R9, RZ ;  /* 0x000000090a03723e */ /* 0x004fc400048060ff */
[----:B-1----:R-:W-:-:S03]  /*651c0*/  F2FP.SATFINITE.E5M2.F32.PACK_AB_MERGE_C R2, R25, R22, RZ ;  /* 0x000000161902723e */ /* 0x002fc600048060ff */
[----:B------:R0:W-:Y:S04]  /*651d0*/  STL [R1+0xe4], R3 ;  /* 0x0000e40301007387 */ /* 0x0001e80000100800 */
[----:B------:R1:W-:Y:S04]  /*651e0*/  STL [R1+0x954], R0 ;  /* 0x0009540001007387 */ /* 0x0003e80000100800 */
[----:B------:R-:W2:Y:S04]  /*651f0*/  LDL.LU R22, [R1+0x350] ;  /* 0x0003500001167983 */ /* 0x000ea80000300800 */
[----:B------:R1:W-:Y:S04]  /*65200*/  STL [R1+0xd8], R2 ;  /* 0x0000d80201007387 */ /* 0x0003e80000100800 */
[----:B------:R-:W2:Y:S04]  /*65210*/  LDL.LU R25, [R1+0x354] ;  /* 0x0003540001197983 */ /* 0x000ea80000300800 */
[----:B0-----:R-:W2:Y:S01]  /*65220*/  LDL.LU R3, [R1+0x358] ;  /* 0x0003580001037983 */ /* 0x001ea20000300800 */
[----:B-1----:R-:W-:-:S03]  /*65230*/  VIADD R0, R0, UR6 ;  /* 0x0000000600007c36 */ /* 0x002fc60008000000 */
[----:B------:R-:W2:Y:S01]  /*65240*/  LDL.LU R2, [R1+0x35c] ;  /* 0x00035c0001027983 */ /* 0x000ea20000300800 */
[----:B------:R-:W-:Y:S01]  /*65250*/  ULDC UR6, c[0x0][0x248] ;  /* 0x0000920000067ab9 */ /* 0x000fe20000000800 */
[----:B---3--:R-:W-:-:S05]  /*65260*/  F2FP.SATFINITE.E5M2.F32.PACK_AB_MERGE_C R4, R12, R11, RZ ;  /* 0x0000000b0c04723e */ /* 0x008fca00048060ff */
[----:B------:R0:W-:Y:S04]  /*65270*/  STL [R1+0xa4], R4 ;  /* 0x0000a40401007387 */ /* 0x0001e80000100800 */
[----:B------:R1:W-:Y:S04]  /*65280*/  STL [R1+0x998], R0 ;  /* 0x0009980001007387 */ /* 0x0003e80000100800 */
[----:B------:R-:W3:Y:S04]  /*65290*/  LDL.LU R28, [R1+0x330] ;  /* 0x00033000011c7983 */ /* 0x000ee80000300800 */
[----:B0-----:R-:W3:Y:S04]  /*652a0*/  LDL.LU R4, [R1+0x334] ;  /* 0x0003340001047983 */ /* 0x001ee80000300800 */
[----:B------:R-:W3:Y:S04]  /*652b0*/  LDL.LU R6, [R1+0x338] ;  /* 0x0003380001067983 */ /* 0x000ee80000300800 */
[----:B------:R-:W3:Y:S04]  /*652c0*/  LDL.LU R14, [R1+0x33c] ;  /* 0x00033c00010e7983 */ /* 0x000ee80000300800 */
[----:B------:R-:W3:Y:S04]  /*652d0*/  LDL.LU R17, [R1+0x310] ;  /* 0x0003100001117983 */ /* 0x000ee80000300800 */
[----:B------:R-:W3:Y:S04]  /*652e0*/  LDL.LU R29, [R1+0x314] ;  /* 0x00031400011d7983 */ /* 0x000ee80000300800 */
[----:B------:R-:W3:Y:S01]  /*652f0*/  LDL.LU R7, [R1+0x318] ;  /* 0x0003180001077983 */ /* 0x000ee20000300800 */
[----:B-1----:R-:W-:Y:S01]  /*65300*/  VIADD R0, R0, UR6 ;  /* 0x0000000600007c36 */ /* 0x002fe20008000000 */
[----:B------:R-:W-:Y:S01]  /*65310*/  ULDC UR6, c[0x0][0x248] ;  /* 0x0000920000067ab9 */ /* 0x000fe20000000800 */
[----:B------:R-:W-:-:S05]  /*65320*/  F2FP.SATFINITE.E5M2.F32.PACK_AB_MERGE_C R5, R18, R15, RZ ;  /* 0x0000000f1205723e */ /* 0x000fca00048060ff */
[----:B------:R0:W-:Y:S04]  /*65330*/  STL [R1+0x3f0], R5 ;  /* 0x0003f00501007387 */ /* 0x0001e80000100800 */
[----:B------:R-:W3:Y:S04]  /*65340*/  LDL.LU R8, [R1+0x31c] ;  /* 0x00031c0001087983 */ /* 0x000ee80000300800 */
[----:B------:R-:W3:Y:S04]  /*65350*/  LDL.LU R9, [R1+0x2f0] ;  /* 0x0002f00001097983 */ /* 0x000ee80000300800 */
[----:B------:R1:W-:Y:S04]  /*65360*/  STL [R1+0x9d4], R0 ;  /* 0x0009d40001007387 */ /* 0x0003e80000100800 */
[----:B------:R-:W3:Y:S04]  /*65370*/  LDL.LU R10, [R1+0x2f4] ;  /* 0x0002f400010a7983 */ /* 0x000ee80000300800 */
[----:B------:R-:W3:Y:S04]  /*65380*/  LDL.LU R11, [R1+0x2f8] ;  /* 0x0002f800010b7983 */ /* 0x000ee80000300800 */
[----:B------:R-:W3:Y:S01]  /*65390*/  LDL.LU R12, [R1+0x2fc] ;  /* 0x0002fc00010c7983 */ /* 0x000ee20000300800 */
[----:B0-----:R-:W-:Y:S01]  /*653a0*/  F2FP.SATFINITE.E5M2.F32.PACK_AB_MERGE_C R5, R20, R19, RZ ;  /* 0x000000131405723e */ /* 0x001fe200048060ff */
[----:B-1----:R-:W-:Y:S01]  /*653b0*/  VIADD R0, R0, UR6 ;  /* 0x0000000600007c36 */ /* 0x002fe20008000000 */
[----:B------:R-:W-:-:S03]  /*653c0*/  ULDC UR6, c[0x0][0x248] ;  /* 0x0000920000067ab9 */ /* 0x000fc60000000800 */
[----:B------:R4:W-:Y:S04]  /*653d0*/  STL [R1+0x90], R5 ;  /* 0x0000900501007387 */ /* 0x0009e80000100800 */
[----:B------:R-:W3:Y:S04]  /*653e0*/  LDL.LU R15, [R1+0x2d0] ;  /* 0x0002d000010f7983 */ /* 0x000ee80000300800 */
[----:B------:R-:W3:Y:S04]  /*653f0*/  LDL.LU R18, [R1+0x2d4] ;  /* 0x0002d40001127983 */ /* 0x000ee80000300800 */
[----:B------:R-:W3:Y:S01]  /*65400*/  LDL.LU R19, [R1+0x2d8] ;  /* 0x0002d80001137983 */ /* 0x000ee20000300800 */
[----:B----4-:R-:W-:-:S05]  /*65410*/  F2FP.SATFINITE.E5M2.F32.PACK_AB_MERGE_C R5, R26, R21, RZ ;  /* 0x000000151a05723e */ /* 0x010fca00048060ff */
[----:B------:R2:W-:Y:S04]  /*65420*/  STL [R1+0x88], R5 ;  /* 0x0000880501007387 */ /* 0x0005e80000100800 */
[----:B------:R-:W4:Y:S04]  /*65430*/  LDL.LU R20, [R1+0x2dc] ;  /* 0x0002dc0001147983 */ /* 0x000f280000300800 */
[----:B------:R-:W4:Y:S04]  /*65440*/  LDL.LU R21, [R1+0x2b0] ;  /* 0x0002b00001157983 */ /* 0x000f280000300800 */
[----:B------:R0:W-:Y:S04]  /*65450*/  STL [R1+0xab4], R0 ;  /* 0x000ab40001007387 */ /* 0x0001e80000100800 */
[----:B------:R-:W4:Y:S01]  /*65460*/  LDL.LU R26, [R1+0x2b4] ;  /* 0x0002b400011a7983 */ /* 0x000f220000300800 */
[----:B--2---:R-:W-:-:S03]  /*65470*/  F2FP.SATFINITE.E5M2.F32.PACK_AB_MERGE_C R5, R25, R22, RZ ;  /* 0x000000161905723e */ /* 0x004fc600048060ff */
[----:B------:R-:W2:Y:S04]  /*65480*/  LDL.LU R22, [R1+0x2b8] ;  /* 0x0002b80001167983 */ /* 0x000ea80000300800 */
[----:B------:R-:W2:Y:S04]  /*65490*/  LDL.LU R25, [R1+0x2bc] ;  /* 0x0002bc0001197983 */ /* 0x000ea80000300800 */
[----:B------:R1:W-:Y:S01]  /*654a0*/  STL [R1+0x6c], R5 ;  /* 0x00006c0501007387 */ /* 0x0003e20000100800 */
[----:B0-----:R-:W-:Y:S01]  /*654b0*/  VIADD R0, R0, UR6 ;  /* 0x0000000600007c36 */ /* 0x001fe20008000000 */
[----:B------:R-:W-:Y:S01]  /*654c0*/  ULDC UR6, c[0x0][0x248] ;  /* 0x0000920000067ab9 */ /* 0x000fe20000000800 */
[----:B-1----:R-:W-:-:S05]  /*654d0*/  F2FP.SATFINITE.E5M2.F32.PACK_AB_MERGE_C R5, R2, R3, RZ ;  /* 0x000000030205723e */ /* 0x002fca00048060ff */
[----:B------:R0:W-:Y:S01]  /*654e0*/  STL [R1+0x2038], R5 ;  /* 0x0020380501007387 */ /* 0x0001e20000100800 */
[----:B---3--:R-:W-:Y:S02]  /*654f0*/  F2FP.SATFINITE.E5M2.F32.PACK_AB_MERGE_C R2, R4, R28, RZ ;  /* 0x0000001c0402723e */ /* 0x008fe400048060ff */
[----:B0-----:R-:W-:-:S03]  /*65500*/  F2FP.SATFINITE.E5M2.F32.PACK_AB_MERGE_C R5, R14, R6, RZ ;  /* 0x000000060e05723e */ /* 0x001fc600048060ff */
[----:B------:R-:W-:Y:S04]  /*65510*/  STL [R1+0x58], R2 ;  /* 0x0000580201007387 */ /* 0x000fe80000100800 */
[----:B------:R0:W-:Y:S04]  /*65520*/  STL [R1+0xaec], R0 ;  /* 0x000aec0001007387 */ /* 0x0001e80000100800 */
[----:B------:R1:W-:Y:S01]  /*65530*/  STL [R1+0x203c], R5 ;  /* 0x00203c0501007387 */ /* 0x0003e20000100800 */
[----:B0-----:R-:W-:Y:S01]  /*65540*/  VIADD R0, R0, UR6 ;  /* 0x0000000600007c36 */ /* 0x001fe20008000000 */
[----:B-1----:R-:W-:Y:S01]  /*65550*/  F2FP.SATFINITE.E5M2.F32.PACK_AB_MERGE_C R5, R29, R17, RZ ;  /* 0x000000111d05723e */ /* 0x002fe200048060ff */
[----:B------:R-:W-:Y:S01]  /*65560*/  ULDC UR6, c[0x0][0x248] ;  /* 0x0000920000067ab9 */ /* 0x000fe20000000800 */
[----:B------:R-:W-:-:S03]  /*65570*/  F2FP.SATFINITE.E5M2.F32.PACK_AB_MERGE_C R3, R8, R7, RZ ;  /* 0x000000070803723e */ /* 0x000fc600048060ff */
[----:B------:R-:W-:Y:S04]  /*65580*/  STL [R1+0x2040], R5 ;  /* 0x0020400501007387 */ /* 0x000fe80000100800 */
[----:B------:R0:W-:Y:S04]  /*65590*/  STL [R1+0xb9c], R0 ;  /* 0x000b9c0001007387 */ /* 0x0001e80000100800 */
[----:B------:R1:W-:Y:S01]  /*655a0*/  STL [R1+0x2044], R3 ;  /* 0x0020440301007387 */ /* 0x0003e20000100800 */
[----:B0-----:R-:W-:Y:S01]  /*655b0*/  VIADD R0, R0, UR6 ;  /* 0x0000000600007c36 */ /* 0x001fe20008000000 */
[----:B------:R-:W-:Y:S01]  /*655c0*/  ULDC UR6, c[0x0][0x248] ;  /* 0x0000920000067ab9 */ /* 0x000fe20000000800 */
[----:B-1----:R-:W-:-:S02]  /*655d0*/  F2FP.SATFINITE.E5M2.F32.PACK_AB_MERGE_C R3, R10, R9, RZ ;  /* 0x000000090a03723e */ /* 0x002fc400048060ff */
[----:B------:R-:W-:-:S03]  /*655e0*/  F2FP.SATFINITE.E5M2.F32.PACK_AB_MERGE_C R5, R12, R11, RZ ;  /* 0x0000000b0c05723e */ /* 0x000fc600048060ff */
[----:B------:R0:W-:Y:S04]  /*655f0*/  STL [R1+0x2048], R3 ;  /* 0x0020480301007387 */ /* 0x0001e80000100800 */
[----:B------:R1:W-:Y:S04]  /*65600*/  STL [R1+0xbac], R0 ;  /* 0x000bac0001007387 */ /* 0x0003e80000100800 */
[----:B------:R-:W-:Y:S01]  /*65610*/  STL [R1+0x2068], R5 ;  /* 0x0020680501007387 */ /* 0x000fe20000100800 */
[----:B0-----:R-:W-:Y:S01]  /*65620*/  F2FP.SATFINITE.E5M2.F32.PACK_AB_MERGE_C R3, R18, R15, RZ ;  /* 0x0000000f1203723e */ /* 0x001fe200048060ff */
[----:B-1----:R-:W-:Y:S01]  /*65630*/  VIADD R0, R0, UR6 ;  /* 0x0000000600007c36 */ /* 0x002fe20008000000 */
[----:B------:R-:W-:-:S03]  /*65640*/  ULDC UR6, c[0x0][0x248] ;  /* 0x0000920000067ab9 */ /* 0x000fc60000000800 */
[----:B------:R-:W-:Y:S04]  /*65650*/  STL [R1+0x206c], R3 ;  /* 0x00206c0301007387 */ /* 0x000fe80000100800 */
[----:B------:R0:W-:Y:S01]  /*65660*/  STL [R1+0xbc0], R0 ;  /* 0x000bc00001007387 */ /* 0x0001e20000100800 */
[----:B----4-:R-:W-:Y:S02]  /*65670*/  F2FP.SATFINITE.E5M2.F32.PACK_AB_MERGE_C R2, R20, R19, RZ ;  /* 0x000000131402723e */ /* 0x010fe400048060ff */
[----:B------:R-:W-:Y:S01]  /*65680*/  F2FP.SATFINITE.E5M2.F32.PACK_AB_MERGE_C R26, R26, R21, RZ ;  /* 0x000000151a1a723e */ /* 0x000fe200048060ff */
[----:B0-----:R-:W-:Y:S02]  /*65690*/  VIADD R0, R0, UR6 ;  /* 0x0000000600007c36 */ /* 0x001fe40008000000 */
[----:B------:R-:W-:Y:S04]  /*656a0*/  STL [R1+0x2070], R2 ;  /* 0x0020700201007387 */ /* 0x000fe80000100800 */
[----:B------:R-:W-:Y:S01]  /*656b0*/  STL [R1+0x2074], R26 ;  /* 0x0020741a01007387 */ /* 0x000fe20000100800 */
[----:B------:R-:W-:-:S03]  /*656c0*/  ULDC UR6, c[0x0][0x248] ;  /* 0x0000920000067ab9 */ /* 0x000fc60000000800 */
[----:B------:R-:W-:Y:S01]  /*656d0*/  STL [R1+0xbd4], R0 ;  /* 0x000bd40001007387 */ /* 0x000fe20000100800 */
[----:B--2---:R-:W-:-:S05]  /*656e0*/  F2FP.SATFINITE.E5M2.F32.PACK_AB_MERGE_C R25, R25, R22, RZ ;  /* 0x000000161919723e */ /* 0x004fca00048060ff */
[----:B------:R-:W-:Y:S04]  /*656f0*/  STL [R1+0x2078], R25 ;  /* 0x0020781901007387 */ /* 0x000fe80000100800 */
[----:B------:R-:W2:Y:S04]  /*65700*/  LDL.LU R22, [R1+0x294] ;  /* 0x0002940001167983 */ /* 0x000ea80000300800 */
[----:B------:R-:W3:Y:S04]  /*65710*/  LDL.LU R28, [R1+0x29c] ;  /* 0x00029c00011c7983 */ /* 0x000ee80000300800 */
[----:B---3--:R0:W-:Y:S04]  /*65720*/  STL [R1+0x2088], R28 ;  /* 0x0020881c01007387 */ /* 0x0081e80000100800 */
[----:B0-----:R-:W2:Y:S04]  /*65730*/  LDL.LU R28, [R1+0x290] ;  /* 0x00029000011c7983 */ /* 0x001ea80000300800 */
[----:B------:R-:W3:Y:S01]  /*65740*/  LDL.LU R21, [R1+0x274] ;  /* 0x0002740001157983 */ /* 0x000ee20000300800 */
[----:B------:R-:W-:Y:S01]  /*65750*/  VIADD R0, R0, UR6 ;  /* 0x0000000600007c36 */ /* 0x000fe20008000000 */
[----:B------:R-:W-:-:S02]  /*65760*/  ULDC UR6, c[0x0][0x248] ;  /* 0x0000920000067ab9 */ /* 0x000fc40000000800 */
[----:B---3--:R0:W-:Y:S04]  /*65770*/  STL [R1+0x2084], R21 ;  /* 0x0020841501007387 */ /* 0x0081e80000100800 */
[----:B0-----:R-:W3:Y:S04]  /*65780*/  LDL.LU R21, [R1+0x298] ;  /* 0x0002980001157983 */ /* 0x001ee80000300800 */
[----:B------:R-:W4:Y:S04]  /*65790*/  LDL.LU R20, [R1+0x27c] ;  /* 0x00027c0001147983 */ /* 0x000f280000300800 */
[----:B----4-:R0:W-:Y:S04]  /*657a0*/  STL [R1+0x2080], R20 ;  /* 0x0020801401007387 */ /* 0x0101e80000100800 */
[----:B------:R-:W-:Y:S04]  /*657b0*/  STL [R1+0xbe4], R0 ;  /* 0x000be40001007387 */ /* 0x000fe80000100800 */
[----:B0-----:R-:W4:Y:S04]  /*657c0*/  LDL.LU R20, [R1+0x270] ;  /* 0x0002700001147983 */ /* 0x001f280000300800 */
[----:B------:R-:W3:Y:S01]  /*657d0*/  LDL.LU R25, [R1+0x250] ;  /* 0x0002500001197983 */ /* 0x000ee20000300800 */
[----:B--2---:R-:W-:-:S03]  /*657e0*/  F2FP.SATFINITE.E5M2.F32.PACK_AB_MERGE_C R22, R22, R28, RZ ;  /* 0x0000001c1616723e */ /* 0x004fc600048060ff */
[----:B---3--:R0:W-:Y:S04]  /*657f0*/  STL [R1+0x207c], R25 ;  /* 0x00207c1901007387 */ /* 0x0081e80000100800 */
[----:B0-----:R-:W2:Y:S04]  /*65800*/  LDL.LU R25, [R1+0x278] ;  /* 0x0002780001197983 */ /* 0x001ea80000300800 */
        /* <DEDUP_REMOVED lines=23> */
[----:B------:R-:W4:Y:S02]  /*65980*/  LDL.LU R28, [R1+0x2088] ;  /* 0x00208800011c7983 */ /* 0x000f240000300800 */
[----:B----4-:R-:W-:-:S02]  /*65990*/  F2FP.SATFINITE.E5M2.F32.PACK_AB_MERGE_C R28, R28, R21, RZ ;  /* 0x000000151c1c723e */ /* 0x010fc400048060ff */
[----:B------:R-:W4:Y:S02]  /*659a0*/  LDL.LU R21, [R1+0x2084] ;  /* 0x0020840001157983 */ /* 0x000f240000300800 */
[----:B----4-:R-:W-:Y:S02]  /*659b0*/  F2FP.SATFINITE.E5M2.F32.PACK_AB_MERGE_C R21, R21, R20, RZ ;  /* 0x000000141515723e */ /* 0x010fe400048060ff */
[----:B------:R-:W2:Y:S01]  /*659c0*/  LDL.LU R20, [R1+0x2080] ;  /* 0x0020800001147983 */ /* 0x000ea20000300800 */
[----:B------:R-:W-:Y:S01]  /*659d0*/  VIADD R0, R0, UR6 ;  /* 0x0000000600007c36 */ /* 0x000fe20008000000 */
[----:B------:R-:W-:Y:S01]  /*659e0*/  ULDC UR6, c[0x0][0x248] ;  /* 0x0000920000067ab9 */ /* 0x000fe20000000800 */
[----:B--2---:R-:W-:Y:S02]  /*659f0*/  F2FP.SATFINITE.E5M2.F32.PACK_AB_MERGE_C R20, R20, R25, RZ ;  /* 0x000000191414723e */ /* 0x004fe400048060ff */
[----:B------:R-:W2:Y:S04]  /*65a00*/  LDL.LU R25, [R1+0x207c] ;  /* 0x00207c0001197983 */ /* 0x000ea80000300800 */
[----:B------:R0:W-:Y:S01]  /*65a10*/  STL [R1+0xbf8], R0 ;  /* 0x000bf80001007387 */ /* 0x0001e20000100800 */
[----:B---3--:R-:W-:-:S02]  /*65a20*/  F2FP.SATFINITE.E5M2.F32.PACK_AB_MERGE_C R4, R4, R26, RZ ;  /* 0x0000001a0404723e */ /* 0x008fc400048060ff */
[----:B------:R-:W-:Y:S01]  /*65a30*/  F2FP.SATFINITE.E5M2.F32.PACK_AB_MERGE_C R10, R10, R2, RZ ;  /* 0x000000020a0a723e */ /* 0x000fe200048060ff */
[----:B0-----:R-:W-:Y:S01]  /*65a40*/  VIADD R0, R0, UR6 ;  /* 0x0000000600007c36 */ /* 0x001fe20008000000 */
[----:B------:R-:W-:Y:S01]  /*65a50*/  ULDC UR6, c[0x0][0x248] ;  /* 0x0000920000067ab9 */ /* 0x000fe20000000800 */
[----:B------:R-:W-:Y:S02]  /*65a60*/  F2FP.SATFINITE.E5M2.F32.PACK_AB_MERGE_C R8, R8, R3, RZ ;  /* 0x000000030808723e */ /* 0x000fe400048060ff */
[----:B------:R-:W-:Y:S02]  /*65a70*/  F2FP.SATFINITE.E5M2.F32.PACK_AB_MERGE_C R6, R6, R5, RZ ;  /* 0x000000050606723e */ /* 0x000fe400048060ff */
[----:B------:R-:W-:Y:S02]  /*65a80*/  F2FP.SATFINITE.E5M2.F32.PACK_AB_MERGE_C R29, R29, R13, RZ ;  /* 0x0000000d1d1d723e */ /* 0x000fe400048060ff */
[----:B------:R-:W-:Y:S02]  /*65a90*/  F2FP.SATFINITE.E5M2.F32.PACK_AB_MERGE_C R7, R7, R16, RZ ;  /* 0x000000100707723e */ /* 0x000fe400048060ff */
[----:B------:R-:W-:-:S02]  /*65aa0*/  F2FP.SATFINITE.E5M2.F32.PACK_AB_MERGE_C R9, R9, R24, RZ ;  /* 0x000000180909723e */ /* 0x000fc400048060ff */
[----:B------:R-:W-:Y:S02]  /*65ab0*/  F2FP.SATFINITE.E5M2.F32.PACK_AB_MERGE_C R14, R14, R27, RZ ;  /* 0x0000001b0e0e723e */ /* 0x000fe400048060ff */
[----:B------:R-:W-:Y:S02]  /*65ac0*/  F2FP.SATFINITE.E5M2.F32.PACK_AB_MERGE_C R11, R11, R23, RZ ;  /* 0x000000170b0b723e */ /* 0x000fe400048060ff */
[----:B------:R-:W-:Y:S02]  /*65ad0*/  F2FP.SATFINITE.E5M2.F32.PACK_AB_MERGE_C R12, R12, R17, RZ ;  /* 0x000000110c0c723e */ /* 0x000fe400048060ff */
[----:B--2---:R-:W-:Y:S02]  /*65ae0*/  F2FP.SATFINITE.E5M2.F32.PACK_AB_MERGE_C R19, R19, R25, RZ ;  /* 0x000000191313723e */ /* 0x004fe400048060ff */
[----:B------:R-:W2:Y:S04]  /*65af0*/  LDL.LU R25, [R1+0x2078] ;  /* 0x0020780001197983 */ /* 0x000ea80000300800 */
[----:B------:R-:W3:Y:S04]  /*65b00*/  LDL.LU R26, [R1+0x2074] ;  /* 0x00207400011a7983 */ /* 0x000ee80000300800 */
[----:B------:R0:W-:Y:S04]  /*65b10*/  STL [R1+0xc10], R0 ;  /* 0x000c100001007387 */ /* 0x0001e80000100800 */
[----:B------:R-:W4:Y:S04]  /*65b20*/  LDL.LU R2, [R1+0x2070] ;  /* 0x0020700001027983 */ /* 0x000f280000300800 */
[----:B------:R-:W4:Y:S01]  /*65b30*/  LDL.LU R3, [R1+0x206c] ;  /* 0x00206c0001037983 */ /* 0x000f220000300800 */
[----:B0-----:R-:W-:Y:S01]  /*65b40*/  VIADD R0, R0, UR6 ;  /* 0x0000000600007c36 */ /* 0x001fe20008000000 */
[----:B------:R-:W-:-:S04]  /*65b50*/  ULDC UR6, c[0x0][0x248] ;  /* 0x0000920000067ab9 */ /* 0x000fc80000000800 */
[----:B------:R0:W-:Y:S04]  /*65b60*/  STL [R1+0xc20], R0 ;  /* 0x000c200001007387 */ /* 0x0001e80000100800 */
[----:B------:R-:W4:Y:S04]  /*65b70*/  LDL.LU R5, [R1+0x2068] ;  /* 0x0020680001057983 */ /* 0x000f280000300800 */
[----:B------:R-:W2:Y:S01]  /*65b80*/  LDL.LU R13, [R1+0x2064] ;  /* 0x00206400010d7983 */ /* 0x000ea20000300800 */
[----:B0-----:R-:W-:Y:S01]  /*65b90*/  VIADD R0, R0, UR6 ;  /* 0x0000000600007c36 */ /* 0x001fe20008000000 */
[----:B------:R-:W-:-:S04]  /*65ba0*/  ULDC UR6, c[0x0][0x248] ;  /* 0x0000920000067ab9 */ /* 0x000fc80000000800 */
[----:B------:R0:W-:Y:S04]  /*65bb0*/  STL [R1+0xc30], R0 ;  /* 0x000c300001007387 */ /* 0x0001e80000100800 */
[----:B------:R-:W3:Y:S04]  /*65bc0*/  LDL.LU R16, [R1+0x2060] ;  /* 0x0020600001107983 */ /* 0x000ee80000300800 */
[----:B------:R-:W4:Y:S01]  /*65bd0*/  LDL.LU R24, [R1+0x205c] ;  /* 0x00205c0001187983 */ /* 0x000f220000300800 */
[----:B0-----:R-:W-:Y:S01]  /*65be0*/  VIADD R0, R0, UR6 ;  /* 0x0000000600007c36 */ /* 0x001fe20008000000 */
[----:B------:R-:W-:-:S04]  /*65bf0*/  ULDC UR6, c[0x0][0x248] ;  /* 0x0000920000067ab9 */ /* 0x000fc80000000800 */
[----:B------:R0:W-:Y:S04]  /*65c00*/  STL [R1+0xc44], R0 ;  /* 0x000c440001007387 */ /* 0x0001e80000100800 */
[----:B------:R-:W4:Y:S04]  /*65c10*/  LDL.LU R23, [R1+0x2058] ;  /* 0x0020580001177983 */ /* 0x000f280000300800 */
[----:B------:R-:W4:Y:S04]  /*65c20*/  LDL.LU R27, [R1+0x2054] ;  /* 0x00205400011b7983 */ /* 0x000f280000300800 */
[----:B------:R1:W-:Y:S01]  /*65c30*/  STL [R1+0xd54], R14 ;  /* 0x000d540e01007387 */ /* 0x0003e20000100800 */
[----:B0-----:R-:W-:Y:S01]  /*65c40*/  VIADD R0, R0, UR6 ;  /* 0x0000000600007c36 */ /* 0x001fe20008000000 */
[----:B------:R-:W-:-:S02]  /*65c50*/  ULDC UR6, c[0x0][0x248] ;  /* 0x0000920000067ab9 */ /* 0x000fc40000000800 */
[----:B-1----:R-:W4:Y:S04]  /*65c60*/  LDL.LU R14, [R1+0x2050] ;  /* 0x00205000010e7983 */ /* 0x002f280000300800 */
[----:B------:R0:W-:Y:S04]  /*65c70*/  STL [R1+0xc54], R0 ;  /* 0x000c540001007387 */ /* 0x0001e80000100800 */
[----:B------:R-:W4:Y:S01]  /*65c80*/  LDL.LU R17, [R1+0x204c] ;  /* 0x00204c0001117983 */ /* 0x000f220000300800 */
[----:B------:R-:W-:Y:S01]  /*65c90*/  F2FP.SATFINITE.E5M2.F32.PACK_AB_MERGE_C R15, R18, R15, RZ ;  /* 0x0000000f120f723e */ /* 0x000fe200048060ff */
[----:B0-----:R-:W-:Y:S01]  /*65ca0*/  VIADD R0, R0, UR6 ;  /* 0x0000000600007c36 */ /* 0x001fe20008000000 */
[----:B------:R-:W-:-:S04]  /*65cb0*/  ULDC UR6, c[0x0][0x248] ;  /* 0x0000920000067ab9 */ /* 0x000fc80000000800 */
[----:B------:R0:W-:Y:S02]  /*65cc0*/  STL [R1+0xc64], R0 ;  /* 0x000c640001007387 */ /* 0x0001e40000100800 */
[----:B0-----:R-:W-:Y:S01]  /*65cd0*/  VIADD R0, R0, UR6 ;  /* 0x0000000600007c36 */ /* 0x001fe20008000000 */
[----:B------:R-:W-:-:S04]  /*65ce0*/  ULDC UR6, c[0x0][0x248] ;  /* 0x0000920000067ab9 */ /* 0x000fc80000000800 */
[----:B------:R-:W-:Y:S01]  /*65cf0*/  STL [R1+0xc70], R0 ;  /* 0x000c700001007387 */ /* 0x000fe20000100800 */
[----:B--2---:R-:W-:Y:S02]  /*65d00*/  LOP3.LUT R13, R13, 0xffff, RZ, 0xc0, !PT ;  /* 0x0000ffff0d0d7812 */ /* 0x004fe400078ec0ff */
[----:B---3--:R-:W-:Y:S02]  /*65d10*/  LOP3.LUT R16, R16, 0xffff, RZ, 0xc0, !PT ;  /* 0x0000ffff10107812 */ /* 0x008fe400078ec0ff */
[----:B----4-:R-:W-:Y:S02]  /*65d20*/  LOP3.LUT R17, R17, 0xffff, RZ, 0xc0, !PT ;  /* 0x0000ffff11117812 */ /* 0x010fe400078ec0ff */
[----:B------:R-:W-:Y:S02]  /*65d30*/  LOP3.LUT R14, R14, 0xffff, RZ, 0xc0, !PT ;  /* 0x0000ffff0e0e7812 */ /* 0x000fe400078ec0ff */
[----:B------:R-:W-:Y:S02]  /*65d40*/  SHF.R.U32.HI R18, RZ, 0x8, R17 ;  /* 0x00000008ff127819 */ /* 0x000fe40000011611 */
[----:B------:R-:W-:-:S02]  /*65d50*/  PRMT R17, R17, 0x3340, R16 ;  /* 0x0000334011117816 */ /* 0x000fc40000000010 */
[----:B------:R-:W-:-:S03]  /*65d60*/  SHF.R.U32.HI R16, RZ, 0x8, R16 ;  /* 0x00000008ff107819 */ /* 0x000fc60000011610 */
[----:B------:R0:W-:Y:S01]  /*65d70*/  STL [R1+0x14dc], R17 ;  /* 0x0014dc1101007387 */ /* 0x0001e20000100800 */
[----:B------:R-:W-:Y:S02]  /*65d80*/  LOP3.LUT R16, R16, 0xffff, RZ, 0xc0, !PT ;  /* 0x0000ffff10107812 */ /* 0x000fe400078ec0ff */
[----:B------:R-:W-:Y:S02]  /*65d90*/  LOP3.LUT R18, R18, 0xffff, RZ, 0xc0, !PT ;  /* 0x0000ffff12127812 */ /* 0x000fe400078ec0ff */
[----:B0-----:R-:W-:Y:S02]  /*65da0*/  SHF.R.U32.HI R17, RZ, 0x8, R14 ;  /* 0x00000008ff117819 */ /* 0x001fe4000001160e */
[----:B------:R-:W-:Y:S02]  /*65db0*/  PRMT R14, R14, 0x3340, R13 ;  /* 0x000033400e0e7816 */ /* 0x000fe4000000000d */
[----:B------:R-:W-:-:S03]  /*65dc0*/  PRMT R18, R18, 0x3340, R16 ;  /* 0x0000334012127816 */ /* 0x000fc60000000010 */
[----:B------:R0:W-:Y:S04]  /*65dd0*/  STL [R1+0x14d8], R14 ;  /* 0x0014d80e01007387 */ /* 0x0001e80000100800 */
[----:B0-----:R-:W2:Y:S04]  /*65de0*/  LDL.LU R14, [R1+0xb0] ;  /* 0x0000b000010e7983 */ /* 0x001ea80000300800 */
[----:B------:R-:W3:Y:S01]  /*65df0*/  LDL.LU R16, [R1+0xb4] ;  /* 0x0000b40001107983 */ /* 0x000ee20000300800 */
[----:B------:R-:W-:Y:S02]  /*65e00*/  SHF.R.U32.HI R13, RZ, 0x8, R13 ;  /* 0x00000008ff0d7819 */ /* 0x000fe4000001160d */
[----:B------:R-:W-:-:S02]  /*65e10*/  LOP3.LUT R17, R17, 0xffff, RZ, 0xc0, !PT ;  /* 0x0000ffff11117812 */ /* 0x000fc400078ec0ff */
[----:B------:R-:W-:Y:S01]  /*65e20*/  LOP3.LUT R13, R13, 0xffff, RZ, 0xc0, !PT ;  /* 0x0000ffff0d0d7812 */ /* 0x000fe200078ec0ff */
[----:B------:R-:W-:Y:S01]  /*65e30*/  VIADD R0, R0, UR6 ;  /* 0x0000000600007c36 */ /* 0x000fe20008000000 */
[----:B------:R0:W-:Y:S01]  /*65e40*/  STL [R1+0x13dc], R18 ;  /* 0x0013dc1201007387 */ /* 0x0001e20000100800 */
[----:B------:R-:W-:Y:S02]  /*65e50*/  LOP3.LUT R12, R12, 0xffff, RZ, 0xc0, !PT ;  /* 0x0000ffff0c0c7812 */ /* 0x000fe400078ec0ff */
[----:B------:R-:W-:Y:S01]  /*65e60*/  PRMT R13, R17, 0x3340, R13 ;  /* 0x00003340110d7816 */ /* 0x000fe2000000000d */
[----:B------:R-:W-:Y:S01]  /*65e70*/  ULDC UR6, c[0x0][0x248] ;  /* 0x0000920000067ab9 */ /* 0x000fe20000000800 */
[----:B0-----:R-:W4:Y:S04]  /*65e80*/  LDL.LU R18, [R1+0x64] ;  /* 0x0000640001127983 */ /* 0x001f280000300800 */
[----:B------:R0:W-:Y:S04]  /*65e90*/  STL [R1+0xc5c], R0 ;  /* 0x000c5c0001007387 */ /* 0x0001e80000100800 */
[----:B------:R3:W-:Y:S01]  /*65ea0*/  STL [R1+0x13d8], R13 ;  /* 0x0013d80d01007387 */ /* 0x0007e20000100800 */
[----:B------:R-:W-:Y:S01]  /*65eb0*/  LOP3.LUT R15, R15, 0xffff, RZ, 0xc0, !PT ;  /* 0x0000ffff0f0f7812 */ /* 0x000fe200078ec0ff */
[----:B0-----:R-:W-:Y:S01]  /*65ec0*/  VIADD R0, R0, UR6 ;  /* 0x0000000600007c36 */ /* 0x001fe20008000000 */
[----:B------:R-:W-:-:S04]  /*65ed0*/  ULDC UR6, c[0x0][0x248] ;  /* 0x0000920000067ab9 */ /* 0x000fc80000000800 */
[----:B------:R-:W-:Y:S01]  /*65ee0*/  STL [R1+0xc68], R0 ;  /* 0x000c680001007387 */ /* 0x000fe20000100800 */
[----:B---3--:R-:W-:Y:S02]  /*65ef0*/  LOP3.LUT R13, R16, 0xffff, RZ, 0xc0, !PT ;  /* 0x0000ffff100d7812 */ /* 0x008fe400078ec0ff */
[----:B--2---:R-:W-:Y:S02]  /*65f00*/  LOP3.LUT R14, R14, 0xffff, RZ, 0xc0, !PT ;  /* 0x0000ffff0e0e7812 */ /* 0x004fe400078ec0ff */
[--C-:B------:R-:W-:Y:S02]  /*65f10*/  PRMT R17, R13, 0x3340, R12.reuse ;  /* 0x000033400d117816 */ /* 0x100fe4000000000c */
[----:B------:R-:W-:Y:S02]  /*65f20*/  SHF.R.U32.HI R16, RZ, 0x8, R13 ;  /* 0x00000008ff107819 */ /* 0x000fe4000001160d */
[----:B------:R-:W-:Y:S01]  /*65f30*/  SHF.R.U32.HI R12, RZ, 0x8, R12 ;  /* 0x00000008ff0c7819 */ /* 0x000fe2000001160c */
[----:B------:R0:W-:Y:S01]  /*65f40*/  STL [R1+0x14d4], R17 ;  /* 0x0014d41101007387 */ /* 0x0001e20000100800 */
[----:B------:R-:W-:-:S02]  /*65f50*/  LOP3.LUT R16, R16, 0xffff, RZ, 0xc0, !PT ;  /* 0x0000ffff10107812 */ /* 0x000fc400078ec0ff */
[----:B------:R-:W-:Y:S02]  /*65f60*/  LOP3.LUT R12, R12, 0xffff, RZ, 0xc0, !PT ;  /* 0x0000ffff0c0c7812 */ /* 0x000fe400078ec0ff */
[----:B------:R-:W-:Y:S02]  /*65f70*/  SHF.R.U32.HI R13, RZ, 0x8, R14 ;  /* 0x00000008ff0d7819 */ /* 0x000fe4000001160e */
[----:B------:R-:W-:Y:S02]  /*65f80*/  PRMT R12, R16, 0x3340, R12 ;  /* 0x00003340100c7816 */ /* 0x000fe4000000000c */
[--C-:B0-----:R-:W-:Y:S02]  /*65f90*/  PRMT R17, R14, 0x3340, R15.reuse ;  /* 0x000033400e117816 */ /* 0x101fe4000000000f */
[----:B------:R-:W2:Y:S04]  /*65fa0*/  LDL.LU R14, [R1+0x2a8] ;  /* 0x0002a800010e7983 */ /* 0x000ea80000300800 */
[----:B------:R0:W-:Y:S04]  /*65fb0*/  STL [R1+0x14d0], R17 ;  /* 0x0014d01101007387 */ /* 0x0001e80000100800 */
[----:B0-----:R-:W3:Y:S04]  /*65fc0*/  LDL.LU R17, [R1+0x134] ;  /* 0x0001340001117983 */ /* 0x001ee80000300800 */
[----:B------:R-:W4:Y:S04]  /*65fd0*/  LDL.LU R16, [R1+0x2ac] ;  /* 0x0002ac0001107983 */ /* 0x000f280000300800 */
[----:B------:R0:W-:Y:S04]  /*65fe0*/  STL [R1+0x13d0], R12 ;  /* 0x0013d00c01007387 */ /* 0x0001e80000100800 */
[----:B0-----:R-:W3:Y:S01]  /*65ff0*/  LDL.LU R12, [R1+0x68] ;  /* 0x00006800010c7983 */ /* 0x001ee20000300800 */
[----:B------:R-:W-:-:S02]  /*66000*/  SHF.R.U32.HI R15, RZ, 0x8, R15 ;  /* 0x00000008ff0f7819 */ /* 0x000fc4000001160f */
[----:B------:R-:W-:Y:S02]  /*66010*/  LOP3.LUT R13, R13, 0xffff, RZ, 0xc0, !PT ;  /* 0x0000ffff0d0d7812 */ /* 0x000fe400078ec0ff */
[----:B------:R-:W-:Y:S01]  /*66020*/  LOP3.LUT R15, R15, 0xffff, RZ, 0xc0, !PT ;  /* 0x0000ffff0f0f7812 */ /* 0x000fe200078ec0ff */
[----:B------:R-:W-:Y:S01]  /*66030*/  VIADD R0, R0, UR6 ;  /* 0x0000000600007c36 */ /* 0x000fe20008000000 */
[----:B------:R-:W-:Y:S02]  /*66040*/  ULDC UR6, c[0x0][0x248] ;  /* 0x0000920000067ab9 */ /* 0x000fe40000000800 */
[----:B------:R-:W-:Y:S02]  /*66050*/  PRMT R13, R13, 0x3340, R15 ;  /* 0x000033400d0d7816 */ /* 0x000fe4000000000f */
[----:B------:R0:W-:Y:S04]  /*66060*/  STL [R1+0xc4c], R0 ;  /* 0x000c4c0001007387 */ /* 0x0001e80000100800 */
[----:B------:R2:W-:Y:S01]  /*66070*/  STL [R1+0x13cc], R13 ;  /* 0x0013cc0d01007387 */ /* 0x0005e20000100800 */
[----:B0-----:R-:W-:Y:S01]  /*66080*/  VIADD R0, R0, UR6 ;  /* 0x0000000600007c36 */ /* 0x001fe20008000000 */
[----:B------:R-:W-:-:S04]  /*66090*/  ULDC UR6, c[0x0][0x248] ;  /* 0x0000920000067ab9 */ /* 0x000fc80000000800 */
[----:B------:R-:W-:Y:S01]  /*660a0*/  STL [R1+0xc60], R0 ;  /* 0x000c600001007387 */ /* 0x000fe20000100800 */
[----:B--2---:R-:W-:Y:S02]  /*660b0*/  LOP3.LUT R13, R14, 0xffff, RZ, 0xc0, !PT ;  /* 0x0000ffff0e0d7812 */ /* 0x004fe400078ec0ff */
[----:B----4-:R-:W-:-:S04]  /*660c0*/  LOP3.LUT R15, R16, 0xffff, RZ, 0xc0, !PT ;  /* 0x0000ffff100f7812 */ /* 0x010fc800078ec0ff */
[----:B------:R-:W-:Y:S02]  /*660d0*/  SHF.R.U32.HI R14, RZ, 0x8, R15 ;  /* 0x00000008ff0e7819 */ /* 0x000fe4000001160f */
[----:B---3--:R-:W-:Y:S02]  /*660e0*/  LOP3.LUT R16, R12, 0xffff, RZ, 0xc0, !PT ;  /* 0x0000ffff0c107812 */ /* 0x008fe400078ec0ff */
[----:B------:R-:W-:Y:S02]  /*660f0*/  LOP3.LUT R12, R18, 0xffff, RZ, 0xc0, !PT ;  /* 0x0000ffff120c7812 */ /* 0x000fe400078ec0ff */
[--C-:B------:R-:W-:Y:S02]  /*66100*/  PRMT R18, R15, 0x3340, R16.reuse ;  /* 0x000033400f127816 */ /* 0x100fe40000000010 */
[----:B------:R-:W-:Y:S02]  /*66110*/  SHF.R.U32.HI R16, RZ, 0x8, R16 ;  /* 0x00000008ff107819 */ /* 0x000fe40000011610 */
[----:B------:R-:W-:Y:S01]  /*66120*/  LOP3.LUT R14, R14, 0xffff, RZ, 0xc0, !PT ;  /* 0x0000ffff0e0e7812 */ /* 0x000fe200078ec0ff */
[----:B------:R0:W-:Y:S01]  /*66130*/  STL [R1+0x14cc], R18 ;  /* 0x0014cc1201007387 */ /* 0x0001e20000100800 */
[----:B------:R-:W-:-:S02]  /*66140*/  LOP3.LUT R16, R16, 0xffff, RZ, 0xc0, !PT ;  /* 0x0000ffff10107812 */ /* 0x000fc400078ec0ff */
[----:B------:R-:W-:Y:S02]  /*66150*/  SHF.R.U32.HI R15, RZ, 0x8, R13 ;  /* 0x00000008ff0f7819 */ /* 0x000fe4000001160d */
[----:B------:R-:W-:Y:S02]  /*66160*/  PRMT R14, R14, 0x3340, R16 ;  /* 0x000033400e0e7816 */ /* 0x000fe40000000010 */
[--C-:B0-----:R-:W-:Y:S02]  /*66170*/  PRMT R18, R13, 0x3340, R12.reuse ;  /* 0x000033400d127816 */ /* 0x101fe4000000000c */
[----:B------:R-:W2:Y:S04]  /*66180*/  LDL.LU R13, [R1+0x14] ;  /* 0x00001400010d7983 */ /* 0x000ea80000300800 */
[----:B------:R0:W-:Y:S04]  /*66190*/  STL [R1+0x14c8], R18 ;  /* 0x0014c81201007387 */ /* 0x0001e80000100800 */
[----:B------:R-:W3:Y:S01]  /*661a0*/  LDL.LU R16, [R1+0x1dc] ;  /* 0x0001dc0001107983 */ /* 0x000ee20000300800 */
[----:B------:R-:W-:-:S02]  /*661b0*/  SHF.R.U32.HI R12, RZ, 0x8, R12 ;  /* 0x00000008ff0c7819 */ /* 0x000fc4000001160c */
[----:B------:R-:W-:Y:S02]  /*661c0*/  LOP3.LUT R15, R15, 0xffff, RZ, 0xc0, !PT ;  /* 0x0000ffff0f0f7812 */ /* 0x000fe400078ec0ff */
[----:B------:R-:W-:Y:S01]  /*661d0*/  LOP3.LUT R12, R12, 0xffff, RZ, 0xc0, !PT ;  /* 0x0000ffff0c0c7812 */ /* 0x000fe200078ec0ff */
[----:B------:R-:W-:Y:S01]  /*661e0*/  VIADD R0, R0, UR6 ;  /* 0x0000000600007c36 */ /* 0x000fe20008000000 */
[----:B------:R-:W-:Y:S02]  /*661f0*/  ULDC UR6, c[0x0][0x248] ;  /* 0x0000920000067ab9 */ /* 0x000fe40000000800 */
[----:B------:R-:W-:Y:S01]  /*66200*/  PRMT R12, R15, 0x3340, R12 ;  /* 0x000033400f0c7816 */ /* 0x000fe2000000000c */
[----:B0-----:R-:W4:Y:S04]  /*66210*/  LDL.LU R18, [R1+0xdc] ;  /* 0x0000dc0001127983 */ /* 0x001f280000300800 */
[----:B------:R-:W-:Y:S04]  /*66220*/  STL [R1+0x13c0], R14 ;  /* 0x0013c00e01007387 */ /* 0x000fe80000100800 */
[----:B------:R0:W-:Y:S04]  /*66230*/  STL [R1+0xc40], R0 ;  /* 0x000c400001007387 */ /* 0x0001e80000100800 */
[----:B------:R1:W-:Y:S01]  /*66240*/  STL [R1+0x13bc], R12 ;  /* 0x0013bc0c01007387 */ /* 0x0003e20000100800 */
[----:B0-----:R-:W-:Y:S01]  /*66250*/  VIADD R0, R0, UR6 ;  /* 0x0000000600007c36 */ /* 0x001fe20008000000 */
[----:B------:R-:W-:Y:S01]  /*66260*/  ULDC UR6, c[0x0][0x248] ;  /* 0x0000920000067ab9 */ /* 0x000fe20000000800 */
[----:B-1----:R-:W-:-:S03]  /*66270*/  LOP3.LUT R12, R23, 0xffff, RZ, 0xc0, !PT ;  /* 0x0000ffff170c7812 */ /* 0x002fc600078ec0ff */
[----:B------:R-:W-:Y:S01]  /*66280*/  STL [R1+0xc50], R0 ;  /* 0x000c500001007387 */ /* 0x000fe20000100800 */
[----:B---3--:R-:W-:Y:S02]  /*66290*/  LOP3.LUT R15, R16, 0xffff, RZ, 0xc0, !PT ;  /* 0x0000ffff100f7812 */ /* 0x008fe400078ec0ff */
[----:B--2---:R-:W-:Y:S02]  /*662a0*/  LOP3.LUT R16, R13, 0xffff, RZ, 0xc0, !PT ;  /* 0x0000ffff0d107812 */ /* 0x004fe400078ec0ff */
[----:B------:R-:W-:Y:S02]  /*662b0*/  LOP3.LUT R13, R17, 0xffff, RZ, 0xc0, !PT ;  /* 0x0000ffff110d7812 */ /* 0x000fe400078ec0ff */
[----:B------:R-:W-:Y:S02]  /*662c0*/  PRMT R17, R15, 0x3340, R16 ;  /* 0x000033400f117816 */ /* 0x000fe40000000010 */
[----:B------:R-:W-:Y:S02]  /*662d0*/  SHF.R.U32.HI R14, RZ, 0x8, R15 ;  /* 0x00000008ff0e7819 */ /* 0x000fe4000001160f */
[----:B------:R-:W-:Y:S01]  /*662e0*/  SHF.R.U32.HI R15, RZ, 0x8, R13 ;  /* 0x00000008ff0f7819 */ /* 0x000fe2000001160d */
[----:B------:R0:W-:Y:S02]  /*662f0*/  STL [R1+0x14c4], R17 ;  /* 0x0014c41101007387 */ /* 0x0001e40000100800 */
[----:B0-----:R-:W-:-:S02]  /*66300*/  PRMT R17, R13, 0x3340, R12 ;  /* 0x000033400d117816 */ /* 0x001fc4000000000c */
[----:B------:R-:W2:Y:S01]  /*66310*/  LDL.LU R13, [R1+0x140] ;  /* 0x00014000010d7983 */ /* 0x000ea20000300800 */
[----:B------:R-:W-:Y:S02]  /*66320*/  SHF.R.U32.HI R16, RZ, 0x8, R16 ;  /* 0x00000008ff107819 */ /* 0x000fe40000011610 */
[----:B------:R-:W-:Y:S02]  /*66330*/  SHF.R.U32.HI R12, RZ, 0x8, R12 ;  /* 0x00000008ff0c7819 */ /* 0x000fe4000001160c */
[----:B------:R-:W-:Y:S02]  /*66340*/  LOP3.LUT R14, R14, 0xffff, RZ, 0xc0, !PT ;  /* 0x0000ffff0e0e7812 */ /* 0x000fe400078ec0ff */
[----:B------:R-:W-:Y:S02]  /*66350*/  LOP3.LUT R16, R16, 0xffff, RZ, 0xc0, !PT ;  /* 0x0000ffff10107812 */ /* 0x000fe400078ec0ff */
[----:B------:R-:W-:Y:S02]  /*66360*/  LOP3.LUT R15, R15, 0xffff, RZ, 0xc0, !PT ;  /* 0x0000ffff0f0f7812 */ /* 0x000fe400078ec0ff */
[----:B------:R-:W-:Y:S01]  /*66370*/  LOP3.LUT R12, R12, 0xffff, RZ, 0xc0, !PT ;  /* 0x0000ffff0c0c7812 */ /* 0x000fe200078ec0ff */
[----:B------:R-:W-:Y:S01]  /*66380*/  VIADD R0, R0, UR6 ;  /* 0x0000000600007c36 */ /* 0x000fe20008000000 */
[----:B------:R-:W-:Y:S01]  /*66390*/  PRMT R14, R14, 0x3340, R16 ;  /* 0x000033400e0e7816 */ /* 0x000fe20000000010 */
[----:B------:R0:W-:Y:S01]  /*663a0*/  STL [R1+0x14c0], R17 ;  /* 0x0014c01101007387 */ /* 0x0001e20000100800 */
[----:B------:R-:W-:-:S03]  /*663b0*/  PRMT R12, R15, 0x3340, R12 ;  /* 0x000033400f0c7816 */ /* 0x000fc6000000000c */
[----:B------:R-:W3:Y:S01]  /*663c0*/  LDL.LU R23, [R1+0x304] ;  /* 0x0003040001177983 */ /* 0x000ee20000300800 */
[----:B------:R-:W-:-:S03]  /*663d0*/  ULDC UR6, c[0x0][0x248] ;  /* 0x0000920000067ab9 */ /* 0x000fc60000000800 */
[----:B0-----:R-:W3:Y:S04]  /*663e0*/  LDL.LU R17, [R1+0x7c] ;  /* 0x00007c0001117983 */ /* 0x001ee80000300800 */
[----:B------:R-:W-:Y:S04]  /*663f0*/  STL [R1+0x13b0], R14 ;  /* 0x0013b00e01007387 */ /* 0x000fe80000100800 */
[----:B------:R-:W-:Y:S04]  /*66400*/  STL [R1+0xc34], R0 ;  /* 0x000c340001007387 */ /* 0x000fe80000100800 */
[----:B------:R0:W-:Y:S01]  /*66410*/  STL [R1+0x13a4], R12 ;  /* 0x0013a40c01007387 */ /* 0x0001e20000100800 */
[----:B------:R-:W-:-:S02]  /*66420*/  LOP3.LUT R11, R11, 0xffff, RZ, 0xc0, !PT ;  /* 0x0000ffff0b0b7812 */ /* 0x000fc400078ec0ff */
[----:B0-----:R-:W-:Y:S01]  /*66430*/  LOP3.LUT R12, R24, 0xffff, RZ, 0xc0, !PT ;  /* 0x0000ffff180c7812 */ /* 0x001fe200078ec0ff */
[----:B------:R-:W-:Y:S01]  /*66440*/  VIADD R0, R0, UR6 ;  /* 0x0000000600007c36 */ /* 0x000fe20008000000 */
[----:B------:R-:W-:-:S04]  /*66450*/  ULDC UR6, c[0x0][0x248] ;  /* 0x0000920000067ab9 */ /* 0x000fc80000000800 */
[----:B------:R-:W-:Y:S04]  /*66460*/  STL [R1+0xc48], R0 ;  /* 0x000c480001007387 */ /* 0x000fe80000100800 */
[----:B------:R-:W3:Y:S01]  /*66470*/  LDL.LU R24, [R1+0x80] ;  /* 0x0000800001187983 */ /* 0x000ee20000300800 */
[----:B--2---:R-:W-:Y:S02]  /*66480*/  LOP3.LUT R14, R13, 0xffff, RZ, 0xc0, !PT ;  /* 0x0000ffff0d0e7812 */ /* 0x004fe400078ec0ff */
[----:B----4-:R-:W-:Y:S02]  /*66490*/  LOP3.LUT R13, R18, 0xffff, RZ, 0xc0, !PT ;  /* 0x0000ffff120d7812 */ /* 0x010fe400078ec0ff */
[----:B------:R-:W-:Y:S02]  /*664a0*/  PRMT R16, R14, 0x3340, R12 ;  /* 0x000033400e107816 */ /* 0x000fe4000000000c */
[----:B------:R-:W-:-:S02]  /*664b0*/  SHF.R.U32.HI R15, RZ, 0x8, R14 ;  /* 0x00000008ff0f7819 */ /* 0x000fc4000001160e */
[----:B------:R-:W-:Y:S01]  /*664c0*/  SHF.R.U32.HI R14, RZ, 0x8, R13 ;  /* 0x00000008ff0e7819 */ /* 0x000fe2000001160d */
[----:B------:R0:W-:Y:S02]  /*664d0*/  STL [R1+0x14bc], R16 ;  /* 0x0014bc1001007387 */ /* 0x0001e40000100800 */
[--C-:B0-----:R-:W-:Y:S02]  /*664e0*/  PRMT R16, R13, 0x3340, R11.reuse ;  /* 0x000033400d107816 */ /* 0x101fe4000000000b */
[----:B------:R-:W2:Y:S01]  /*664f0*/  LDL.LU R13, [R1+0x308] ;  /* 0x00030800010d7983 */ /* 0x000ea20000300800 */
[----:B------:R-:W-:Y:S02]  /*66500*/  SHF.R.U32.HI R12, RZ, 0x8, R12 ;  /* 0x00000008ff0c7819 */ /* 0x000fe4000001160c */
[----:B------:R-:W-:Y:S02]  /*66510*/  SHF.R.U32.HI R11, RZ, 0x8, R11 ;  /* 0x00000008ff0b7819 */ /* 0x000fe4000001160b */
[----:B------:R-:W-:-:S02]  /*66520*/  LOP3.LUT R15, R15, 0xffff, RZ, 0xc0, !PT ;  /* 0x0000ffff0f0f7812 */ /* 0x000fc400078ec0ff */
[----:B------:R-:W-:Y:S02]  /*66530*/  LOP3.LUT R12, R12, 0xffff, RZ, 0xc0, !PT ;  /* 0x0000ffff0c0c7812 */ /* 0x000fe400078ec0ff */
[----:B------:R-:W-:Y:S02]  /*66540*/  LOP3.LUT R14, R14, 0xffff, RZ, 0xc0, !PT ;  /* 0x0000ffff0e0e7812 */ /* 0x000fe400078ec0ff */
[----:B------:R-:W-:Y:S01]  /*66550*/  LOP3.LUT R11, R11, 0xffff, RZ, 0xc0, !PT ;  /* 0x0000ffff0b0b7812 */ /* 0x000fe200078ec0ff */
[----:B------:R-:W-:Y:S01]  /*66560*/  VIADD R0, R0, UR6 ;  /* 0x0000000600007c36 */ /* 0x000fe20008000000 */
[----:B------:R-:W-:Y:S01]  /*66570*/  PRMT R12, R15, 0x3340, R12 ;  /* 0x000033400f0c7816 */ /* 0x000fe2000000000c */
[----:B------:R0:W-:Y:S01]  /*66580*/  STL [R1+0x14b8], R16 ;  /* 0x0014b81001007387 */ /* 0x0001e20000100800 */
[----:B------:R-:W-:Y:S01]  /*66590*/  PRMT R11, R14, 0x3340, R11 ;  /* 0x000033400e0b7816 */ /* 0x000fe2000000000b */
[----:B------:R-:W-:Y:S02]  /*665a0*/  ULDC UR6, c[0x0][0x248] ;  /* 0x0000920000067ab9 */ /* 0x000fe40000000800 */
[----:B0-----:R-:W4:Y:S04]  /*665b0*/  LDL.LU R16, [R1+0x214] ;  /* 0x0002140001107983 */ /* 0x001f280000300800 */
[----:B------:R-:W4:Y:S04]  /*665c0*/  LDL.LU R18, [R1+0x38] ;  /* 0x0000380001127983 */ /* 0x000f280000300800 */
[----:B------:R-:W-:Y:S01]  /*665d0*/  STL [R1+0x13a0], R12 ;  /* 0x0013a00c01007387 */ /* 0x000fe20000100800 */
[----:B---3--:R-:W-:-:S03]  /*665e0*/  LOP3.LUT R15, R24, 0xffff, RZ, 0xc0, !PT ;  /* 0x0000ffff180f7812 */ /* 0x008fc600078ec0ff */
[----:B------:R0:W-:Y:S04]  /*665f0*/  STL [R1+0xc28], R0 ;  /* 0x000c280001007387 */ /* 0x0001e80000100800 */
[----:B------:R1:W-:Y:S01]  /*66600*/  STL [R1+0x139c], R11 ;  /* 0x00139c0b01007387 */ /* 0x0003e20000100800 */
[----:B0-----:R-:W-:Y:S01]  /*66610*/  VIADD R0, R0, UR6 ;  /* 0x0000000600007c36 */ /* 0x001fe20008000000 */
[----:B-1----:R-:W-:Y:S02]  /*66620*/  LOP3.LUT R11, R17, 0xffff, RZ, 0xc0, !PT ;  /* 0x0000ffff110b7812 */ /* 0x002fe400078ec0ff */
[----:B------:R-:W-:Y:S01]  /*66630*/  LOP3.LUT R12, R23, 0xffff, RZ, 0xc0, !PT ;  /* 0x0000ffff170c7812 */ /* 0x000fe200078ec0ff */
[----:B------:R-:W-:Y:S01]  /*66640*/  ULDC UR6, c[0x0][0x248] ;  /* 0x0000920000067ab9 */ /* 0x000fe20000000800 */
[----:B------:R-:W-:Y:S01]  /*66650*/  STL [R1+0xc3c], R0 ;  /* 0x000c3c0001007387 */ /* 0x000fe20000100800 */
[----:B--2---:R-:W-:-:S04]  /*66660*/  LOP3.LUT R14, R13, 0xffff, RZ, 0xc0, !PT ;  /* 0x0000ffff0d0e7812 */ /* 0x004fc800078ec0ff */
[--C-:B------:R-:W-:Y:S02]  /*66670*/  PRMT R17, R14, 0x3340, R15.reuse ;  /* 0x000033400e117816 */ /* 0x100fe4000000000f */
[----:B------:R-:W-:Y:S02]  /*66680*/  SHF.R.U32.HI R15, RZ, 0x8, R15 ;  /* 0x00000008ff0f7819 */ /* 0x000fe4000001160f */
[----:B------:R-:W-:Y:S01]  /*66690*/  SHF.R.U32.HI R13, RZ, 0x8, R14 ;  /* 0x00000008ff0d7819 */ /* 0x000fe2000001160e */
[----:B------:R0:W-:Y:S01]  /*666a0*/  STL [R1+0x14b4], R17 ;  /* 0x0014b41101007387 */ /* 0x0001e20000100800 */
[----:B------:R-:W-:Y:S02]  /*666b0*/  SHF.R.U32.HI R14, RZ, 0x8, R12 ;  /* 0x00000008ff0e7819 */ /* 0x000fe4000001160c */
[----:B------:R-:W-:Y:S02]  /*666c0*/  LOP3.LUT R15, R15, 0xffff, RZ, 0xc0, !PT ;  /* 0x0000ffff0f0f7812 */ /* 0x000fe400078ec0ff */
[----:B------:R-:W-:-:S02]  /*666d0*/  LOP3.LUT R13, R13, 0xffff, RZ, 0xc0, !PT ;  /* 0x0000ffff0d0d7812 */ /* 0x000fc400078ec0ff */
[----:B0-----:R-:W-:Y:S02]  /*666e0*/  PRMT R17, R12, 0x3340, R11 ;  /* 0x000033400c117816 */ /* 0x001fe4000000000b */
[----:B------:R-:W2:Y:S04]  /*666f0*/  LDL.LU R12, [R1+0x3c] ;  /* 0x00003c00010c7983 */ /* 0x000ea80000300800 */
[----:B------:R-:W3:Y:S04]  /*66700*/  LDL.LU R24, [R1+0x16c] ;  /* 0x00016c0001187983 */ /* 0x000ee80000300800 */
[----:B------:R0:W-:Y:S04]  /*66710*/  STL [R1+0x14b0], R17 ;  /* 0x0014b01101007387 */ /* 0x0001e80000100800 */
[----:B------:R-:W3:Y:S01]  /*66720*/  LDL.LU R23, [R1] ;  /* 0x0000000001177983 */ /* 0x000ee20000300800 */
[----:B------:R-:W-:-:S03]  /*66730*/  PRMT R13, R13, 0x3340, R15 ;  /* 0x000033400d0d7816 */ /* 0x000fc6000000000f */
[----:B0-----:R-:W3:Y:S04]  /*66740*/  LDL.LU R17, [R1+0x168] ;  /* 0x0001680001117983 */ /* 0x001ee80000300800 */
[----:B------:R-:W2:Y:S01]  /*66750*/  LDL.LU R15, [R1+0x218] ;  /* 0x00021800010f7983 */ /* 0x000ea20000300800 */
[----:B------:R-:W-:Y:S02]  /*66760*/  SHF.R.U32.HI R11, RZ, 0x8, R11 ;  /* 0x00000008ff0b7819 */ /* 0x000fe4000001160b */
[----:B------:R-:W-:Y:S01]  /*66770*/  LOP3.LUT R14, R14, 0xffff, RZ, 0xc0, !PT ;  /* 0x0000ffff0e0e7812 */ /* 0x000fe200078ec0ff */
[----:B------:R-:W-:Y:S01]  /*66780*/  VIADD R0, R0, UR6 ;  /* 0x0000000600007c36 */ /* 0x000fe20008000000 */
[----:B------:R-:W-:Y:S01]  /*66790*/  ULDC UR6, c[0x0][0x248] ;  /* 0x0000920000067ab9 */ /* 0x000fe20000000800 */
[----:B------:R-:W-:-:S04]  /*667a0*/  LOP3.LUT R11, R11, 0xffff, RZ, 0xc0, !PT ;  /* 0x0000ffff0b0b7812 */ /* 0x000fc800078ec0ff */
[----:B------:R-:W-:Y:S01]  /*667b0*/  PRMT R11, R14, 0x3340, R11 ;  /* 0x000033400e0b7816 */ /* 0x000fe2000000000b */
[----:B------:R0:W-:Y:S04]  /*667c0*/  STL [R1+0xc1c], R0 ;  /* 0x000c1c0001007387 */ /* 0x0001e80000100800 */
[----:B------:R-:W-:Y:S04]  /*667d0*/  STL [R1+0x1398], R13 ;  /* 0x0013980d01007387 */ /* 0x000fe80000100800 */
[----:B------:R4:W-:Y:S01]  /*667e0*/  STL [R1+0x1394], R11 ;  /* 0x0013940b01007387 */ /* 0x0009e20000100800 */
[----:B0-----:R-:W-:Y:S01]  /*667f0*/  VIADD R0, R0, UR6 ;  /* 0x0000000600007c36 */ /* 0x001fe20008000000 */
[----:B------:R-:W-:Y:S01]  /*66800*/  ULDC UR6, c[0x0][0x248] ;  /* 0x0000920000067ab9 */ /* 0x000fe20000000800 */
[----:B----4-:R-:W-:-:S03]  /*66810*/  LOP3.LUT R11, R18, 0xffff, RZ, 0xc0, !PT ;  /* 0x0000ffff120b7812 */ /* 0x010fc600078ec0ff */
[----:B------:R-:W-:Y:S01]  /*66820*/  STL [R1+0xc2c], R0 ;  /* 0x000c2c0001007387 */ /* 0x000fe20000100800 */
[----:B--2---:R-:W-:Y:S02]  /*66830*/  LOP3.LUT R14, R15, 0xffff, RZ, 0xc0, !PT ;  /* 0x0000ffff0f0e7812 */ /* 0x004fe400078ec0ff */
[----:B------:R-:W-:Y:S02]  /*66840*/  LOP3.LUT R15, R12, 0xffff, RZ, 0xc0, !PT ;  /* 0x0000ffff0c0f7812 */ /* 0x000fe400078ec0ff */
[----:B------:R-:W-:Y:S02]  /*66850*/  LOP3.LUT R12, R16, 0xffff, RZ, 0xc0, !PT ;  /* 0x0000ffff100c7812 */ /* 0x000fe400078ec0ff */
[----:B------:R-:W-:Y:S02]  /*66860*/  SHF.R.U32.HI R13, RZ, 0x8, R14 ;  /* 0x00000008ff0d7819 */ /* 0x000fe4000001160e */
[----:B------:R-:W-:Y:S02]  /*66870*/  PRMT R16, R14, 0x3340, R15 ;  /* 0x000033400e107816 */ /* 0x000fe4000000000f */
[----:B------:R-:W-:-:S02]  /*66880*/  SHF.R.U32.HI R14, RZ, 0x8, R12 ;  /* 0x00000008ff0e7819 */ /* 0x000fc4000001160c */
[----:B------:R-:W-:Y:S01]  /*66890*/  PRMT R12, R12, 0x3340, R11 ;  /* 0x000033400c0c7816 */ /* 0x000fe2000000000b */
[----:B------:R0:W-:Y:S04]  /*668a0*/  STL [R1+0x14ac], R16 ;  /* 0x0014ac1001007387 */ /* 0x0001e80000100800 */
[----:B------:R1:W-:Y:S04]  /*668b0*/  STL [R1+0x14a8], R12 ;  /* 0x0014a80c01007387 */ /* 0x0003e80000100800 */
[----:B0-----:R-:W2:Y:S04]  /*668c0*/  LDL.LU R16, [R1+0x108] ;  /* 0x0001080001107983 */ /* 0x001ea80000300800 */
[----:B------:R-:W4:Y:S01]  /*668d0*/  LDL.LU R18, [R1+0x104] ;  /* 0x0001040001127983 */ /* 0x000f220000300800 */
[----:B------:R-:W-:-:S02]  /*668e0*/  SHF.R.U32.HI R15, RZ, 0x8, R15 ;  /* 0x00000008ff0f7819 */ /* 0x000fc4000001160f */
[----:B------:R-:W-:Y:S02]  /*668f0*/  SHF.R.U32.HI R11, RZ, 0x8, R11 ;  /* 0x00000008ff0b7819 */ /* 0x000fe4000001160b */
[----:B------:R-:W-:Y:S02]  /*66900*/  LOP3.LUT R13, R13, 0xffff, RZ, 0xc0, !PT ;  /* 0x0000ffff0d0d7812 */ /* 0x000fe400078ec0ff */
[----:B------:R-:W-:Y:S02]  /*66910*/  LOP3.LUT R14, R14, 0xffff, RZ, 0xc0, !PT ;  /* 0x0000ffff0e0e7812 */ /* 0x000fe400078ec0ff */
[----:B------:R-:W-:Y:S02]  /*66920*/  LOP3.LUT R15, R15, 0xffff, RZ, 0xc0, !PT ;  /* 0x0000ffff0f0f7812 */ /* 0x000fe400078ec0ff */
[----:B------:R-:W-:Y:S01]  /*66930*/  LOP3.LUT R11, R11, 0xffff, RZ, 0xc0, !PT ;  /* 0x0000ffff0b0b7812 */ /* 0x000fe200078ec0ff */
[----:B------:R-:W-:Y:S01]  /*66940*/  VIADD R0, R0, UR6 ;  /* 0x0000000600007c36 */ /* 0x000fe20008000000 */
[----:B------:R-:W-:Y:S01]  /*66950*/  ULDC UR6, c[0x0][0x248] ;  /* 0x0000920000067ab9 */ /* 0x000fe20000000800 */
[----:B-1----:R-:W-:-:S02]  /*66960*/  PRMT R12, R13, 0x3340, R15 ;  /* 0x000033400d0c7816 */ /* 0x002fc4000000000f */
[----:B------:R-:W-:Y:S02]  /*66970*/  PRMT R11, R14, 0x3340, R11 ;  /* 0x000033400e0b7816 */ /* 0x000fe4000000000b */
[----:B---3--:R-:W-:Y:S01]  /*66980*/  LOP3.LUT R14, R24, 0xffff, RZ, 0xc0, !PT ;  /* 0x0000ffff180e7812 */ /* 0x008fe200078ec0ff */
[----:B------:R-:W-:Y:S01]  /*66990*/  STL [R1+0xc14], R0 ;  /* 0x000c140001007387 */ /* 0x000fe20000100800 */
[----:B------:R-:W-:-:S03]  /*669a0*/  LOP3.LUT R15, R23, 0xffff, RZ, 0xc0, !PT ;  /* 0x0000ffff170f7812 */ /* 0x000fc600078ec0ff */
[----:B------:R0:W-:Y:S04]  /*669b0*/  STL [R1+0x1388], R12 ;  /* 0x0013880c01007387 */ /* 0x0001e80000100800 */
[----:B------:R1:W-:Y:S01]  /*669c0*/  STL [R1+0x1384], R11 ;  /* 0x0013840b01007387 */ /* 0x0003e20000100800 */
[----:B------:R-:W-:Y:S02]  /*669d0*/  SHF.R.U32.HI R13, RZ, 0x8, R14 ;  /* 0x00000008ff0d7819 */ /* 0x000fe4000001160e */
[----:B0-----:R-:W-:Y:S02]  /*669e0*/  LOP3.LUT R12, R17, 0xffff, RZ, 0xc0, !PT ;  /* 0x0000ffff110c7812 */ /* 0x001fe400078ec0ff */
[----:B-1----:R-:W-:Y:S02]  /*669f0*/  LOP3.LUT R11, R27, 0xffff, RZ, 0xc0, !PT ;  /* 0x0000ffff1b0b7812 */ /* 0x002fe400078ec0ff */
[--C-:B------:R-:W-:Y:S01]  /*66a00*/  PRMT R17, R14, 0x3340, R15.reuse ;  /* 0x000033400e117816 */ /* 0x100fe2000000000f */
[----:B------:R-:W-:Y:S01]  /*66a10*/  VIADD R0, R0, UR6 ;  /* 0x0000000600007c36 */ /* 0x000fe20008000000 */
[----:B------:R-:W-:-:S02]  /*66a20*/  SHF.R.U32.HI R15, RZ, 0x8, R15 ;  /* 0x00000008ff0f7819 */ /* 0x000fc4000001160f */
[----:B------:R-:W-:Y:S02]  /*66a30*/  SHF.R.U32.HI R14, RZ, 0x8, R12 ;  /* 0x00000008ff0e7819 */ /* 0x000fe4000001160c */
[--C-:B------:R-:W-:Y:S02]  /*66a40*/  PRMT R12, R12, 0x3340, R11.reuse ;  /* 0x000033400c0c7816 */ /* 0x100fe4000000000b */
[----:B------:R-:W-:Y:S02]  /*66a50*/  SHF.R.U32.HI R11, RZ, 0x8, R11 ;  /* 0x00000008ff0b7819 */ /* 0x000fe4000001160b */
[----:B------:R-:W-:Y:S02]  /*66a60*/  LOP3.LUT R13, R13, 0xffff, RZ, 0xc0, !PT ;  /* 0x0000ffff0d0d7812 */ /* 0x000fe400078ec0ff */
[----:B------:R-:W-:Y:S01]  /*66a70*/  LOP3.LUT R15, R15, 0xffff, RZ, 0xc0, !PT ;  /* 0x0000ffff0f0f7812 */ /* 0x000fe200078ec0ff */
[----:B------:R0:W-:Y:S04]  /*66a80*/  STL [R1+0xc24], R0 ;  /* 0x000c240001007387 */ /* 0x0001e80000100800 */
[----:B------:R-:W-:Y:S01]  /*66a90*/  STL [R1+0x14a4], R17 ;  /* 0x0014a41101007387 */ /* 0x000fe20000100800 */
[----:B------:R-:W-:-:S03]  /*66aa0*/  ULDC UR6, c[0x0][0x248] ;  /* 0x0000920000067ab9 */ /* 0x000fc60000000800 */
[----:B------:R1:W-:Y:S01]  /*66ab0*/  STL [R1+0x14a0], R12 ;  /* 0x0014a00c01007387 */ /* 0x0003e20000100800 */
[----:B------:R-:W-:Y:S02]  /*66ac0*/  LOP3.LUT R14, R14, 0xffff, RZ, 0xc0, !PT ;  /* 0x0000ffff0e0e7812 */ /* 0x000fe400078ec0ff */
[----:B------:R-:W-:Y:S01]  /*66ad0*/  LOP3.LUT R11, R11, 0xffff, RZ, 0xc0, !PT ;  /* 0x0000ffff0b0b7812 */ /* 0x000fe200078ec0ff */
[----:B0-----:R-:W-:Y:S01]  /*66ae0*/  VIADD R0, R0, UR6 ;  /* 0x0000000600007c36 */ /* 0x001fe20008000000 */
[----:B-1----:R-:W-:Y:S02]  /*66af0*/  PRMT R12, R13, 0x3340, R15 ;  /* 0x000033400d0c7816 */ /* 0x002fe4000000000f */
[----:B------:R-:W-:Y:S01]  /*66b00*/  PRMT R11, R14, 0x3340, R11 ;  /* 0x000033400e0b7816 */ /* 0x000fe2000000000b */
[----:B------:R-:W3:Y:S04]  /*66b10*/  LDL.LU R15, [R1+0xa0] ;  /* 0x0000a000010f7983 */ /* 0x000ee80000300800 */
[----:B------:R-:W-:Y:S04]  /*66b20*/  STL [R1+0x1378], R12 ;  /* 0x0013780c01007387 */ /* 0x000fe80000100800 */
[----:B------:R0:W-:Y:S04]  /*66b30*/  STL [R1+0xc08], R0 ;  /* 0x000c080001007387 */ /* 0x0001e80000100800 */
[----:B------:R-:W3:Y:S04]  /*66b40*/  LDL.LU R14, [R1+0x380] ;  /* 0x00038000010e7983 */ /* 0x000ee80000300800 */
[----:B------:R-:W3:Y:S04]  /*66b50*/  LDL.LU R23, [R1+0x36c] ;  /* 0x00036c0001177983 */ /* 0x000ee80000300800 */
[----:B------:R-:W-:Y:S04]  /*66b60*/  STL [R1+0x1374], R11 ;  /* 0x0013740b01007387 */ /* 0x000fe80000100800 */
[----:B------:R-:W3:Y:S01]  /*66b70*/  LDL.LU R17, [R1+0x9c] ;  /* 0x00009c0001117983 */ /* 0x000ee20000300800 */
[----:B------:R-:W-:Y:S01]  /*66b80*/  LOP3.LUT R7, R7, 0xffff, RZ, 0xc0, !PT ;  /* 0x0000ffff07077812 */ /* 0x000fe200078ec0ff */
[----:B------:R-:W-:Y:S01]  /*66b90*/  ULDC UR6, c[0x0][0x248] ;  /* 0x0000920000067ab9 */ /* 0x000fe20000000800 */
[----:B------:R-:W-:Y:S01]  /*66ba0*/  LOP3.LUT R9, R9, 0xffff, RZ, 0xc0, !PT ;  /* 0x0000ffff09097812 */ /* 0x000fe200078ec0ff */
[----:B0-----:R-:W-:Y:S01]  /*66bb0*/  VIADD R0, R0, UR6 ;  /* 0x0000000600007c36 */ /* 0x001fe20008000000 */
[----:B------:R-:W-:-:S04]  /*66bc0*/  ULDC UR6, c[0x0][0x248] ;  /* 0x0000920000067ab9 */ /* 0x000fc80000000800 */
[----:B------:R0:W-:Y:S02]  /*66bd0*/  STL [R1+0xc18], R0 ;  /* 0x000c180001007387 */ /* 0x0001e40000100800 */
[----:B0-----:R-:W-:Y:S01]  /*66be0*/  VIADD R0, R0, UR6 ;  /* 0x0000000600007c36 */ /* 0x001fe20008000000 */
[----:B------:R-:W-:Y:S01]  /*66bf0*/  ULDC UR6, c[0x0][0x248] ;  /* 0x0000920000067ab9 */ /* 0x000fe20000000800 */
[----:B--2---:R-:W-:Y:S02]  /*66c00*/  LOP3.LUT R11, R16, 0xffff, RZ, 0xc0, !PT ;  /* 0x0000ffff100b7812 */ /* 0x004fe400078ec0ff */
[----:B----4-:R-:W-:Y:S02]  /*66c10*/  LOP3.LUT R12, R18, 0xffff, RZ, 0xc0, !PT ;  /* 0x0000ffff120c7812 */ /* 0x010fe400078ec0ff */
[----:B------:R-:W-:Y:S02]  /*66c20*/  PRMT R16, R11, 0x3340, R7 ;  /* 0x000033400b107816 */ /* 0x000fe40000000007 */
[----:B------:R-:W-:-:S02]  /*66c30*/  SHF.R.U32.HI R13, RZ, 0x8, R11 ;  /* 0x00000008ff0d7819 */ /* 0x000fc4000001160b */
[----:B------:R-:W-:Y:S02]  /*66c40*/  SHF.R.U32.HI R7, RZ, 0x8, R7 ;  /* 0x00000008ff077819 */ /* 0x000fe40000011607 */
[----:B------:R-:W-:Y:S02]  /*66c50*/  SHF.R.U32.HI R11, RZ, 0x8, R12 ;  /* 0x00000008ff0b7819 */ /* 0x000fe4000001160c */
[----:B------:R-:W-:Y:S02]  /*66c60*/  PRMT R12, R12, 0x3340, R9 ;  /* 0x000033400c0c7816 */ /* 0x000fe40000000009 */
[----:B------:R-:W-:Y:S02]  /*66c70*/  LOP3.LUT R13, R13, 0xffff, RZ, 0xc0, !PT ;  /* 0x0000ffff0d0d7812 */ /* 0x000fe400078ec0ff */
[----:B------:R-:W-:Y:S01]  /*66c80*/  LOP3.LUT R7, R7, 0xffff, RZ, 0xc0, !PT ;  /* 0x0000ffff07077812 */ /* 0x000fe200078ec0ff */
[----:B------:R0:W-:Y:S04]  /*66c90*/  STL [R1+0x149c], R16 ;  /* 0x00149c1001007387 */ /* 0x0001e80000100800 */
[----:B------:R-:W-:Y:S04]  /*66ca0*/  STL [R1+0x1498], R12 ;  /* 0x0014980c01007387 */ /* 0x000fe80000100800 */
[----:B------:R-:W2:Y:S01]  /*66cb0*/  LDL.LU R27, [R1+0x26c] ;  /* 0x00026c00011b7983 */ /* 0x000ea20000300800 */
[----:B------:R-:W-:-:S03]  /*66cc0*/  PRMT R7, R13, 0x3340, R7 ;  /* 0x000033400d077816 */ /* 0x000fc60000000007 */
[----:B------:R-:W4:Y:S04]  /*66cd0*/  LDL.LU R24, [R1+0x54] ;  /* 0x0000540001187983 */ /* 0x000f280000300800 */
[----:B------:R1:W-:Y:S04]  /*66ce0*/  STL [R1+0x1370], R7 ;  /* 0x0013700701007387 */ /* 0x0003e80000100800 */
[----:B------:R1:W-:Y:S04]  /*66cf0*/  STL [R1+0xbf4], R0 ;  /* 0x000bf40001007387 */ /* 0x0003e80000100800 */
[----:B0-----:R-:W4:Y:S04]  /*66d00*/  LDL.LU R16, [R1+0x198] ;  /* 0x0001980001107983 */ /* 0x001f280000300800 */
[----:B------:R-:W4:Y:S01]  /*66d10*/  LDL.LU R18, [R1+0x8] ;  /* 0x0000080001127983 */ /* 0x000f220000300800 */
[----:B------:R-:W-:-:S02]  /*66d20*/  SHF.R.U32.HI R9, RZ, 0x8, R9 ;  /* 0x00000008ff097819 */ /* 0x000fc40000011609 */
[----:B------:R-:W-:Y:S02]  /*66d30*/  LOP3.LUT R11, R11, 0xffff, RZ, 0xc0, !PT ;  /* 0x0000ffff0b0b7812 */ /* 0x000fe400078ec0ff */
[----:B------:R-:W-:-:S04]  /*66d40*/  LOP3.LUT R9, R9, 0xffff, RZ, 0xc0, !PT ;  /* 0x0000ffff09097812 */ /* 0x000fc800078ec0ff */
[----:B-1----:R-:W-:Y:S01]  /*66d50*/  PRMT R7, R11, 0x3340, R9 ;  /* 0x000033400b077816 */ /* 0x002fe20000000009 */
[----:B------:R-:W-:Y:S01]  /*66d60*/  VIADD R0, R0, UR6 ;  /* 0x0000000600007c36 */ /* 0x000fe20008000000 */
[----:B------:R-:W-:-:S03]  /*66d70*/  ULDC UR6, c[0x0][0x248] ;  /* 0x0000920000067ab9 */ /* 0x000fc60000000800 */
[----:B------:R0:W-:Y:S04]  /*66d80*/  STL [R1+0x136c], R7 ;  /* 0x00136c0701007387 */ /* 0x0001e80000100800 */
[----:B------:R1:W-:Y:S01]  /*66d90*/  STL [R1+0xc0c], R0 ;  /* 0x000c0c0001007387 */ /* 0x0003e20000100800 */
[----:B---3--:R-:W-:Y:S02]  /*66da0*/  LOP3.LUT R13, R15, 0xffff, RZ, 0xc0, !PT ;  /* 0x0000ffff0f0d7812 */ /* 0x008fe400078ec0ff */
[----:B------:R-:W-:Y:S02]  /*66db0*/  LOP3.LUT R12, R14, 0xffff, RZ, 0xc0, !PT ;  /* 0x0000ffff0e0c7812 */ /* 0x000fe400078ec0ff */
[----:B------:R-:W-:Y:S02]  /*66dc0*/  LOP3.LUT R9, R23, 0xffff, RZ, 0xc0, !PT ;  /* 0x0000ffff17097812 */ /* 0x000fe400078ec0ff */
[----:B0-----:R-:W-:-:S02]  /*66dd0*/  LOP3.LUT R7, R17, 0xffff, RZ, 0xc0, !PT ;  /* 0x0000ffff11077812 */ /* 0x001fc400078ec0ff */
[--C-:B------:R-:W-:Y:S02]  /*66de0*/  PRMT R14, R12, 0x3340, R13.reuse ;  /* 0x000033400c0e7816 */ /* 0x100fe4000000000d */
[----:B------:R-:W-:Y:S02]  /*66df0*/  SHF.R.U32.HI R11, RZ, 0x8, R12 ;  /* 0x00000008ff0b7819 */ /* 0x000fe4000001160c */
[----:B------:R-:W-:Y:S02]  /*66e00*/  SHF.R.U32.HI R13, RZ, 0x8, R13 ;  /* 0x00000008ff0d7819 */ /* 0x000fe4000001160d */
[----:B------:R-:W-:Y:S02]  /*66e10*/  SHF.R.U32.HI R12, RZ, 0x8, R9 ;  /* 0x00000008ff0c7819 */ /* 0x000fe40000011609 */
[----:B------:R-:W-:Y:S02]  /*66e20*/  PRMT R9, R9, 0x3340, R7 ;  /* 0x0000334009097816 */ /* 0x000fe40000000007 */
[----:B------:R-:W-:-:S02]  /*66e30*/  LOP3.LUT R11, R11, 0xffff, RZ, 0xc0, !PT ;  /* 0x0000ffff0b0b7812 */ /* 0x000fc400078ec0ff */
[----:B------:R-:W-:Y:S01]  /*66e40*/  LOP3.LUT R13, R13, 0xffff, RZ, 0xc0, !PT ;  /* 0x0000ffff0d0d7812 */ /* 0x000fe200078ec0ff */
[----:B------:R-:W-:Y:S01]  /*66e50*/  STL [R1+0x1494], R14 ;  /* 0x0014940e01007387 */ /* 0x000fe20000100800 */
[----:B------:R-:W-:-:S03]  /*66e60*/  SHF.R.U32.HI R7, RZ, 0x8, R7 ;  /* 0x00000008ff077819 */ /* 0x000fc60000011607 */
[----:B------:R0:W-:Y:S01]  /*66e70*/  STL [R1+0x1490], R9 ;  /* 0x0014900901007387 */ /* 0x0001e20000100800 */
[----:B-1----:R-:W-:-:S03]  /*66e80*/  VIADD R0, R0, UR6 ;  /* 0x0000000600007c36 */ /* 0x002fc60008000000 */
[----:B------:R-:W3:Y:S04]  /*66e90*/  LDL.LU R15, [R1+0x1c4] ;  /* 0x0001c400010f7983 */ /* 0x000ee80000300800 */
[----:B------:R-:W3:Y:S01]  /*66ea0*/  LDL.LU R23, [R1+0xc] ;  /* 0x00000c0001177983 */ /* 0x000ee20000300800 */
[----:B------:R-:W-:Y:S02]  /*66eb0*/  LOP3.LUT R12, R12, 0xffff, RZ, 0xc0, !PT ;  /* 0x0000ffff0c0c7812 */ /* 0x000fe400078ec0ff */
[----:B------:R-:W-:Y:S01]  /*66ec0*/  LOP3.LUT R7, R7, 0xffff, RZ, 0xc0, !PT ;  /* 0x0000ffff07077812 */ /* 0x000fe200078ec0ff */
[----:B------:R-:W-:Y:S01]  /*66ed0*/  ULDC UR6, c[0x0][0x248] ;  /* 0x0000920000067ab9 */ /* 0x000fe20000000800 */
[----:B0-----:R-:W-:Y:S02]  /*66ee0*/  PRMT R9, R11, 0x3340, R13 ;  /* 0x000033400b097816 */ /* 0x001fe4000000000d */
[----:B------:R-:W-:-:S03]  /*66ef0*/  PRMT R7, R12, 0x3340, R7 ;  /* 0x000033400c077816 */ /* 0x000fc60000000007 */
[----:B------:R-:W-:Y:S04]  /*66f00*/  STL [R1+0x1368], R9 ;  /* 0x0013680901007387 */ /* 0x000fe80000100800 */
[----:B------:R0:W-:Y:S04]  /*66f10*/  STL [R1+0xbec], R0 ;  /* 0x000bec0001007387 */ /* 0x0001e80000100800 */
[----:B------:R-:W3:Y:S04]  /*66f20*/  LDL.LU R17, [R1+0x120] ;  /* 0x0001200001117983 */ /* 0x000ee80000300800 */
[----:B------:R-:W-:Y:S01]  /*66f30*/  STL [R1+0x1364], R7 ;  /* 0x0013640701007387 */ /* 0x000fe20000100800 */
[----:B0-----:R-:W-:Y:S01]  /*66f40*/  VIADD R0, R0, UR6 ;  /* 0x0000000600007c36 */ /* 0x001fe20008000000 */
[----:B------:R-:W-:-:S04]  /*66f50*/  ULDC UR6, c[0x0][0x248] ;  /* 0x0000920000067ab9 */ /* 0x000fc80000000800 */
[----:B------:R0:W-:Y:S02]  /*66f60*/  STL [R1+0xbfc], R0 ;  /* 0x000bfc0001007387 */ /* 0x0001e40000100800 */
[----:B0-----:R-:W-:Y:S01]  /*66f70*/  VIADD R0, R0, UR6 ;  /* 0x0000000600007c36 */ /* 0x001fe20008000000 */
[----:B------:R-:W-:Y:S01]  /*66f80*/  ULDC UR6, c[0x0][0x248] ;  /* 0x0000920000067ab9 */ /* 0x000fe20000000800 */
[----:B--2---:R-:W-:Y:S02]  /*66f90*/  LOP3.LUT R12, R27, 0xffff, RZ, 0xc0, !PT ;  /* 0x0000ffff1b0c7812 */ /* 0x004fe400078ec0ff */
[----:B----4-:R-:W-:Y:S02]  /*66fa0*/  LOP3.LUT R13, R24, 0xffff, RZ, 0xc0, !PT ;  /* 0x0000ffff180d7812 */ /* 0x010fe400078ec0ff */
[----:B------:R-:W-:Y:S02]  /*66fb0*/  SHF.R.U32.HI R11, RZ, 0x8, R12 ;  /* 0x00000008ff0b7819 */ /* 0x000fe4000001160c */
[----:B------:R-:W-:-:S02]  /*66fc0*/  PRMT R14, R12, 0x3340, R13 ;  /* 0x000033400c0e7816 */ /* 0x000fc4000000000d */
[----:B------:R-:W-:Y:S02]  /*66fd0*/  LOP3.LUT R9, R16, 0xffff, RZ, 0xc0, !PT ;  /* 0x0000ffff10097812 */ /* 0x000fe400078ec0ff */
[----:B------:R-:W-:Y:S02]  /*66fe0*/  LOP3.LUT R7, R18, 0xffff, RZ, 0xc0, !PT ;  /* 0x0000ffff12077812 */ /* 0x000fe400078ec0ff */
[----:B------:R-:W-:Y:S02]  /*66ff0*/  SHF.R.U32.HI R13, RZ, 0x8, R13 ;  /* 0x00000008ff0d7819 */ /* 0x000fe4000001160d */
[----:B------:R-:W-:Y:S02]  /*67000*/  SHF.R.U32.HI R12, RZ, 0x8, R9 ;  /* 0x00000008ff0c7819 */ /* 0x000fe40000011609 */
[----:B------:R-:W-:Y:S02]  /*67010*/  PRMT R9, R9, 0x3340, R7 ;  /* 0x0000334009097816 */ /* 0x000fe40000000007 */
[----:B------:R-:W-:-:S02]  /*67020*/  LOP3.LUT R11, R11, 0xffff, RZ, 0xc0, !PT ;  /* 0x0000ffff0b0b7812 */ /* 0x000fc400078ec0ff */
[----:B------:R-:W-:Y:S01]  /*67030*/  LOP3.LUT R13, R13, 0xffff, RZ, 0xc0, !PT ;  /* 0x0000ffff0d0d7812 */ /* 0x000fe200078ec0ff */
[----:B------:R-:W-:Y:S04]  /*67040*/  STL [R1+0x148c], R14 ;  /* 0x00148c0e01007387 */ /* 0x000fe80000100800 */
[----:B------:R0:W-:Y:S04]  /*67050*/  STL [R1+0x1488], R9 ;  /* 0x0014880901007387 */ /* 0x0001e80000100800 */
[----:B------:R-:W2:Y:S04]  /*67060*/  LDL.LU R27, [R1+0x3cc] ;  /* 0x0003cc00011b7983 */ /* 0x000ea80000300800 */
[----:B------:R-:W4:Y:S01]  /*67070*/  LDL.LU R24, [R1+0xd0] ;  /* 0x0000d00001187983 */ /* 0x000f220000300800 */
[----:B0-----:R-:W-:-:S05]  /*67080*/  PRMT R9, R11, 0x3340, R13 ;  /* 0x000033400b097816 */ /* 0x001fca000000000d */
[----:B------:R-:W-:Y:S04]  /*67090*/  STL [R1+0x1360], R9 ;  /* 0x0013600901007387 */ /* 0x000fe80000100800 */
[----:B------:R-:W-:Y:S04]  /*670a0*/  STL [R1+0xbdc], R0 ;  /* 0x000bdc0001007387 */ /* 0x000fe80000100800 */
[----:B------:R-:W4:Y:S04]  /*670b0*/  LDL.LU R16, [R1+0x3c8] ;  /* 0x0003c80001107983 */ /* 0x000f280000300800 */
[----:B------:R-:W4:Y:S01]  /*670c0*/  LDL.LU R18, [R1+0xcc] ;  /* 0x0000cc0001127983 */ /* 0x000f220000300800 */
[----:B------:R-:W-:-:S02]  /*670d0*/  SHF.R.U32.HI R7, RZ, 0x8, R7 ;  /* 0x00000008ff077819 */ /* 0x000fc40000011607 */
[----:B------:R-:W-:Y:S02]  /*670e0*/  LOP3.LUT R12, R12, 0xffff, RZ, 0xc0, !PT ;  /* 0x0000ffff0c0c7812 */ /* 0x000fe400078ec0ff */
[----:B------:R-:W-:-:S04]  /*670f0*/  LOP3.LUT R7, R7, 0xffff, RZ, 0xc0, !PT ;  /* 0x0000ffff07077812 */ /* 0x000fc800078ec0ff */
[----:B------:R-:W-:-:S05]  /*67100*/  PRMT R7, R12, 0x3340, R7 ;  /* 0x000033400c077816 */ /* 0x000fca0000000007 */
[----:B------:R0:W-:Y:S01]  /*67110*/  STL [R1+0x135c], R7 ;  /* 0x00135c0701007387 */ /* 0x0001e20000100800 */
[----:B---3--:R-:W-:Y:S02]  /*67120*/  LOP3.LUT R11, R15, 0xffff, RZ, 0xc0, !PT ;  /* 0x0000ffff0f0b7812 */ /* 0x008fe400078ec0ff */
[----:B0-----:R-:W-:Y:S02]  /*67130*/  LOP3.LUT R7, R23, 0xffff, RZ, 0xc0, !PT ;  /* 0x0000ffff17077812 */ /* 0x001fe400078ec0ff */
[----:B------:R-:W-:Y:S02]  /*67140*/  SHF.R.U32.HI R12, RZ, 0x8, R11 ;  /* 0x00000008ff0c7819 */ /* 0x000fe4000001160b */
[----:B------:R-:W-:Y:S02]  /*67150*/  LOP3.LUT R6, R6, 0xffff, RZ, 0xc0, !PT ;  /* 0x0000ffff06067812 */ /* 0x000fe400078ec0ff */
[--C-:B------:R-:W-:Y:S02]  /*67160*/  PRMT R13, R11, 0x3340, R7.reuse ;  /* 0x000033400b0d7816 */ /* 0x100fe40000000007 */
[----:B------:R-:W-:Y:S01]  /*67170*/  SHF.R.U32.HI R7, RZ, 0x8, R7 ;  /* 0x00000008ff077819 */ /* 0x000fe20000011607 */
[----:B------:R-:W-:Y:S01]  /*67180*/  VIADD R0, R0, UR6 ;  /* 0x0000000600007c36 */ /* 0x000fe20008000000 */
[----:B------:R-:W-:Y:S01]  /*67190*/  LOP3.LUT R12, R12, 0xffff, RZ, 0xc0, !PT ;  /* 0x0000ffff0c0c7812 */ /* 0x000fe200078ec0ff */
[----:B------:R-:W-:Y:S01]  /*671a0*/  ULDC UR6, c[0x0][0x248] ;  /* 0x0000920000067ab9 */ /* 0x000fe20000000800 */
[----:B------:R-:W-:-:S02]  /*671b0*/  LOP3.LUT R9, R17, 0xffff, RZ, 0xc0, !PT ;  /* 0x0000ffff11097812 */ /* 0x000fc400078ec0ff */
[----:B------:R-:W-:Y:S02]  /*671c0*/  LOP3.LUT R7, R7, 0xffff, RZ, 0xc0, !PT ;  /* 0x0000ffff07077812 */ /* 0x000fe400078ec0ff */
[----:B------:R-:W-:Y:S02]  /*671d0*/  SHF.R.U32.HI R11, RZ, 0x8, R9 ;  /* 0x00000008ff0b7819 */ /* 0x000fe40000011609 */
[----:B------:R-:W-:Y:S01]  /*671e0*/  PRMT R9, R9, 0x3340, R6 ;  /* 0x0000334009097816 */ /* 0x000fe20000000006 */
[----:B------:R0:W-:Y:S01]  /*671f0*/  STL [R1+0xbf0], R0 ;  /* 0x000bf00001007387 */ /* 0x0001e20000100800 */
[----:B------:R-:W-:-:S03]  /*67200*/  PRMT R7, R12, 0x3340, R7 ;  /* 0x000033400c077816 */ /* 0x000fc60000000007 */
[----:B------:R-:W-:Y:S01]  /*67210*/  STL [R1+0x1484], R13 ;  /* 0x0014840d01007387 */ /* 0x000fe20000100800 */
[----:B------:R-:W-:-:S03]  /*67220*/  SHF.R.U32.HI R6, RZ, 0x8, R6 ;  /* 0x00000008ff067819 */ /* 0x000fc60000011606 */
[----:B------:R-:W-:Y:S04]  /*67230*/  STL [R1+0x1480], R9 ;  /* 0x0014800901007387 */ /* 0x000fe80000100800 */
[----:B------:R-:W3:Y:S04]  /*67240*/  LDL.LU R14, [R1+0x2cc] ;  /* 0x0002cc00010e7983 */ /* 0x000ee80000300800 */
[----:B------:R-:W3:Y:S01]  /*67250*/  LDL.LU R15, [R1+0x74] ;  /* 0x00007400010f7983 */ /* 0x000ee20000300800 */
[----:B0-----:R-:W-:-:S03]  /*67260*/  VIADD R0, R0, UR6 ;  /* 0x0000000600007c36 */ /* 0x001fc60008000000 */
[----:B------:R-:W-:Y:S01]  /*67270*/  STL [R1+0x1358], R7 ;  /* 0x0013580701007387 */ /* 0x000fe20000100800 */
[----:B------:R-:W-:Y:S02]  /*67280*/  LOP3.LUT R11, R11, 0xffff, RZ, 0xc0, !PT ;  /* 0x0000ffff0b0b7812 */ /* 0x000fe400078ec0ff */
[----:B------:R-:W-:Y:S01]  /*67290*/  LOP3.LUT R6, R6, 0xffff, RZ, 0xc0, !PT ;  /* 0x0000ffff06067812 */ /* 0x000fe200078ec0ff */
[----:B------:R-:W-:Y:S01]  /*672a0*/  ULDC UR6, c[0x0][0x248] ;  /* 0x0000920000067ab9 */ /* 0x000fe20000000800 */
[----:B------:R0:W-:Y:S04]  /*672b0*/  STL [R1+0xbd0], R0 ;  /* 0x000bd00001007387 */ /* 0x0001e80000100800 */
[----:B------:R-:W3:Y:S04]  /*672c0*/  LDL.LU R23, [R1+0x2c8] ;  /* 0x0002c80001177983 */ /* 0x000ee80000300800 */
[----:B------:R-:W3:Y:S01]  /*672d0*/  LDL.LU R17, [R1+0x70] ;  /* 0x0000700001117983 */ /* 0x000ee20000300800 */
[----:B------:R-:W-:-:S05]  /*672e0*/  PRMT R6, R11, 0x3340, R6 ;  /* 0x000033400b067816 */ /* 0x000fca0000000006 */
        /* <DEDUP_REMOVED lines=10> */
[----:B------:R-:W-:Y:S02]  /*67390*/  SHF.R.U32.HI R12, RZ, 0x8, R12 ;  /* 0x00000008ff0c7819 */ /* 0x000fe4000001160c */
[----:B------:R-:W-:Y:S02]  /*673a0*/  LOP3.LUT R9, R9, 0xffff, RZ, 0xc0, !PT ;  /* 0x0000ffff09097812 */ /* 0x000fe400078ec0ff */
[----:B------:R-:W-:Y:S02]  /*673b0*/  LOP3.LUT R7, R16, 0xffff, RZ, 0xc0, !PT ;  /* 0x0000ffff10077812 */ /* 0x000fe400078ec0ff */
[----:B------:R-:W-:Y:S02]  /*673c0*/  LOP3.LUT R6, R18, 0xffff, RZ, 0xc0, !PT ;  /* 0x0000ffff12067812 */ /* 0x000fe400078ec0ff */
[----:B------:R-:W-:Y:S02]  /*673d0*/  SHF.R.U32.HI R11, RZ, 0x8, R7 ;  /* 0x00000008ff0b7819 */ /* 0x000fe40000011607 */
[----:B------:R-:W-:-:S02]  /*673e0*/  PRMT R7, R7, 0x3340, R6 ;  /* 0x0000334007077816 */ /* 0x000fc40000000006 */
[----:B------:R-:W-:Y:S01]  /*673f0*/  LOP3.LUT R12, R12, 0xffff, RZ, 0xc0, !PT ;  /* 0x0000ffff0c0c7812 */ /* 0x000fe200078ec0ff */
[----:B------:R-:W-:Y:S04]  /*67400*/  STL [R1+0x147c], R13 ;  /* 0x00147c0d01007387 */ /* 0x000fe80000100800 */
[----:B------:R0:W-:Y:S04]  /*67410*/  STL [R1+0x1478], R7 ;  /* 0x0014780701007387 */ /* 0x0001e80000100800 */
[----:B------:R-:W2:Y:S04]  /*67420*/  LDL.LU R27, [R1+0x204] ;  /* 0x00020400011b7983 */ /* 0x000ea80000300800 */
[----:B------:R-:W4:Y:S04]  /*67430*/  LDL.LU R24, [R1+0x30] ;  /* 0x0000300001187983 */ /* 0x000f280000300800 */
[----:B------:R1:W-:Y:S04]  /*67440*/  STL [R1+0xbc4], R0 ;  /* 0x000bc40001007387 */ /* 0x0003e80000100800 */
[----:B------:R-:W4:Y:S01]  /*67450*/  LDL.LU R16, [R1+0x200] ;  /* 0x0002000001107983 */ /* 0x000f220000300800 */
[----:B0-----:R-:W-:-:S05]  /*67460*/  PRMT R7, R9, 0x3340, R12 ;  /* 0x0000334009077816 */ /* 0x001fca000000000c */
[----:B------:R0:W-:Y:S04]  /*67470*/  STL [R1+0x134c], R7 ;  /* 0x00134c0701007387 */ /* 0x0001e80000100800 */
[----:B------:R-:W4:Y:S01]  /*67480*/  LDL.LU R18, [R1+0x1c] ;  /* 0x00001c0001127983 */ /* 0x000f220000300800 */
[----:B------:R-:W-:Y:S02]  /*67490*/  SHF.R.U32.HI R6, RZ, 0x8, R6 ;  /* 0x00000008ff067819 */ /* 0x000fe40000011606 */
[----:B------:R-:W-:Y:S02]  /*674a0*/  LOP3.LUT R11, R11, 0xffff, RZ, 0xc0, !PT ;  /* 0x0000ffff0b0b7812 */ /* 0x000fe400078ec0ff */
[----:B------:R-:W-:-:S04]  /*674b0*/  LOP3.LUT R6, R6, 0xffff, RZ, 0xc0, !PT ;  /* 0x0000ffff06067812 */ /* 0x000fc800078ec0ff */
[----:B------:R-:W-:Y:S01]  /*674c0*/  PRMT R6, R11, 0x3340, R6 ;  /* 0x000033400b067816 */ /* 0x000fe20000000006 */
[----:B-1----:R-:W-:Y:S01]  /*674d0*/  VIADD R0, R0, UR6 ;  /* 0x0000000600007c36 */ /* 0x002fe20008000000 */
[----:B------:R-:W-:-:S03]  /*674e0*/  ULDC UR6, c[0x0][0x248] ;  /* 0x0000920000067ab9 */ /* 0x000fc60000000800 */
[----:B------:R1:W-:Y:S01]  /*674f0*/  STL [R1+0x1348], R6 ;  /* 0x0013480601007387 */ /* 0x0003e20000100800 */
[----:B---3--:R-:W-:Y:S02]  /*67500*/  LOP3.LUT R11, R14, 0xffff, RZ, 0xc0, !PT ;  /* 0x0000ffff0e0b7812 */ /* 0x008fe400078ec0ff */
[----:B------:R-:W-:Y:S02]  /*67510*/  LOP3.LUT R12, R15, 0xffff, RZ, 0xc0, !PT ;  /* 0x0000ffff0f0c7812 */ /* 0x000fe400078ec0ff */
[----:B------:R-:W-:Y:S02]  /*67520*/  SHF.R.U32.HI R9, RZ, 0x8, R11 ;  /* 0x00000008ff097819 */ /* 0x000fe4000001160b */
[----:B------:R-:W-:Y:S02]  /*67530*/  PRMT R13, R11, 0x3340, R12 ;  /* 0x000033400b0d7816 */ /* 0x000fe4000000000c */
[----:B0-----:R-:W-:Y:S02]  /*67540*/  LOP3.LUT R7, R23, 0xffff, RZ, 0xc0, !PT ;  /* 0x0000ffff17077812 */ /* 0x001fe400078ec0ff */
[----:B-1----:R-:W-:-:S02]  /*67550*/  LOP3.LUT R6, R17, 0xffff, RZ, 0xc0, !PT ;  /* 0x0000ffff11067812 */ /* 0x002fc400078ec0ff */
[----:B------:R-:W-:Y:S02]  /*67560*/  SHF.R.U32.HI R11, RZ, 0x8, R7 ;  /* 0x00000008ff0b7819 */ /* 0x000fe40000011607 */
[----:B------:R-:W-:Y:S01]  /*67570*/  PRMT R7, R7, 0x3340, R6 ;  /* 0x0000334007077816 */ /* 0x000fe20000000006 */
[----:B------:R0:W-:Y:S04]  /*67580*/  STL [R1+0xbd8], R0 ;  /* 0x000bd80001007387 */ /* 0x0001e80000100800 */
[----:B------:R-:W-:Y:S01]  /*67590*/  STL [R1+0x1474], R13 ;  /* 0x0014740d01007387 */ /* 0x000fe20000100800 */
[----:B------:R-:W-:Y:S02]  /*675a0*/  SHF.R.U32.HI R12, RZ, 0x8, R12 ;  /* 0x00000008ff0c7819 */ /* 0x000fe4000001160c */
[----:B------:R-:W-:Y:S01]  /*675b0*/  SHF.R.U32.HI R6, RZ, 0x8, R6 ;  /* 0x00000008ff067819 */ /* 0x000fe20000011606 */
[----:B------:R1:W-:Y:S04]  /*675c0*/  STL [R1+0x1470], R7 ;  /* 0x0014700701007387 */ /* 0x0003e80000100800 */
[----:B------:R-:W3:Y:S04]  /*675d0*/  LDL.LU R23, [R1+0x154] ;  /* 0x0001540001177983 */ /* 0x000ee80000300800 */
[----:B------:R-:W3:Y:S01]  /*675e0*/  LDL.LU R17, [R1+0x150] ;  /* 0x0001500001117983 */ /* 0x000ee20000300800 */
[----:B------:R-:W-:-:S02]  /*675f0*/  LOP3.LUT R9, R9, 0xffff, RZ, 0xc0, !PT ;  /* 0x0000ffff09097812 */ /* 0x000fc400078ec0ff */
[----:B------:R-:W-:Y:S02]  /*67600*/  LOP3.LUT R12, R12, 0xffff, RZ, 0xc0, !PT ;  /* 0x0000ffff0c0c7812 */ /* 0x000fe400078ec0ff */
[----:B------:R-:W-:Y:S02]  /*67610*/  LOP3.LUT R11, R11, 0xffff, RZ, 0xc0, !PT ;  /* 0x0000ffff0b0b7812 */ /* 0x000fe400078ec0ff */
[----:B------:R-:W-:Y:S01]  /*67620*/  LOP3.LUT R6, R6, 0xffff, RZ, 0xc0, !PT ;  /* 0x0000ffff06067812 */ /* 0x000fe200078ec0ff */
[----:B0-----:R-:W-:Y:S01]  /*67630*/  VIADD R0, R0, UR6 ;  /* 0x0000000600007c36 */ /* 0x001fe20008000000 */
[----:B------:R-:W-:Y:S01]  /*67640*/  ULDC UR6, c[0x0][0x248] ;  /* 0x0000920000067ab9 */ /* 0x000fe20000000800 */
[----:B-1----:R-:W-:Y:S02]  /*67650*/  PRMT R7, R9, 0x3340, R12 ;  /* 0x0000334009077816 */ /* 0x002fe4000000000c */
[----:B------:R-:W-:Y:S01]  /*67660*/  PRMT R6, R11, 0x3340, R6 ;  /* 0x000033400b067816 */ /* 0x000fe20000000006 */
[----:B------:R0:W-:Y:S04]  /*67670*/  STL [R1+0xbb8], R0 ;  /* 0x000bb80001007387 */ /* 0x0001e80000100800 */
[----:B------:R-:W-:Y:S04]  /*67680*/  STL [R1+0x1344], R7 ;  /* 0x0013440701007387 */ /* 0x000fe80000100800 */
[----:B------:R-:W-:Y:S01]  /*67690*/  STL [R1+0x1340], R6 ;  /* 0x0013400601007387 */ /* 0x000fe20000100800 */
[----:B0-----:R-:W-:Y:S01]  /*676a0*/  VIADD R0, R0, UR6 ;  /* 0x0000000600007c36 */ /* 0x001fe20008000000 */
[----:B------:R-:W-:-:S04]  /*676b0*/  ULDC UR6, c[0x0][0x248] ;  /* 0x0000920000067ab9 */ /* 0x000fc80000000800 */
[----:B------:R0:W-:Y:S02]  /*676c0*/  STL [R1+0xbcc], R0 ;  /* 0x000bcc0001007387 */ /* 0x0001e40000100800 */
[----:B0-----:R-:W-:Y:S01]  /*676d0*/  VIADD R0, R0, UR6 ;  /* 0x0000000600007c36 */ /* 0x001fe20008000000 */
[----:B------:R-:W-:Y:S01]  /*676e0*/  LOP3.LUT R10, R10, 0xffff, RZ, 0xc0, !PT ;  /* 0x0000ffff0a0a7812 */ /* 0x000fe200078ec0ff */
[----:B------:R-:W-:Y:S01]  /*676f0*/  ULDC UR6, c[0x0][0x248] ;  /* 0x0000920000067ab9 */ /* 0x000fe20000000800 */
[----:B--2---:R-:W-:Y:S02]  /*67700*/  LOP3.LUT R11, R27, 0xffff, RZ, 0xc0, !PT ;  /* 0x0000ffff1b0b7812 */ /* 0x004fe400078ec0ff */
[----:B----4-:R-:W-:Y:S02]  /*67710*/  LOP3.LUT R12, R24, 0xffff, RZ, 0xc0, !PT ;  /* 0x0000ffff180c7812 */ /* 0x010fe400078ec0ff */
[----:B------:R-:W-:Y:S02]  /*67720*/  LOP3.LUT R7, R16, 0xffff, RZ, 0xc0, !PT ;  /* 0x0000ffff10077812 */ /* 0x000fe400078ec0ff */
[----:B------:R-:W-:-:S02]  /*67730*/  SHF.R.U32.HI R9, RZ, 0x8, R11 ;  /* 0x00000008ff097819 */ /* 0x000fc4000001160b */
[--C-:B------:R-:W-:Y:S02]  /*67740*/  PRMT R13, R11, 0x3340, R12.reuse ;  /* 0x000033400b0d7816 */ /* 0x100fe4000000000c */
[----:B------:R-:W-:Y:S02]  /*67750*/  SHF.R.U32.HI R12, RZ, 0x8, R12 ;  /* 0x00000008ff0c7819 */ /* 0x000fe4000001160c */
[----:B------:R-:W-:Y:S02]  /*67760*/  SHF.R.U32.HI R11, RZ, 0x8, R7 ;  /* 0x00000008ff0b7819 */ /* 0x000fe40000011607 */
[----:B------:R-:W-:Y:S02]  /*67770*/  LOP3.LUT R9, R9, 0xffff, RZ, 0xc0, !PT ;  /* 0x0000ffff09097812 */ /* 0x000fe400078ec0ff */
[----:B------:R-:W-:Y:S02]  /*67780*/  LOP3.LUT R6, R18, 0xffff, RZ, 0xc0, !PT ;  /* 0x0000ffff12067812 */ /* 0x000fe400078ec0ff */
[----:B------:R-:W-:-:S02]  /*67790*/  LOP3.LUT R12, R12, 0xffff, RZ, 0xc0, !PT ;  /* 0x0000ffff0c0c7812 */ /* 0x000fc400078ec0ff */
[----:B------:R-:W-:Y:S01]  /*677a0*/  PRMT R7, R7, 0x3340, R6 ;  /* 0x0000334007077816 */ /* 0x000fe20000000006 */
[----:B------:R-:W-:Y:S04]  /*677b0*/  STL [R1+0x146c], R13 ;  /* 0x00146c0d01007387 */ /* 0x000fe80000100800 */
[----:B------:R0:W-:Y:S04]  /*677c0*/  STL [R1+0x1468], R7 ;  /* 0x0014680701007387 */ /* 0x0001e80000100800 */
[----:B------:R-:W2:Y:S04]  /*677d0*/  LDL.LU R14, [R1+0x444] ;  /* 0x00044400010e7983 */ /* 0x000ea80000300800 */
[----:B------:R-:W4:Y:S01]  /*677e0*/  LDL.LU R15, [R1+0xf4] ;  /* 0x0000f400010f7983 */ /* 0x000f220000300800 */
[----:B0-----:R-:W-:-:S05]  /*677f0*/  PRMT R7, R9, 0x3340, R12 ;  /* 0x0000334009077816 */ /* 0x001fca000000000c */
[----:B------:R-:W-:Y:S04]  /*67800*/  STL [R1+0x133c], R7 ;  /* 0x00133c0701007387 */ /* 0x000fe80000100800 */
[----:B------:R0:W-:Y:S04]  /*67810*/  STL [R1+0xba8], R0 ;  /* 0x000ba80001007387 */ /* 0x0001e80000100800 */
[----:B------:R-:W4:Y:S04]  /*67820*/  LDL.LU R16, [R1+0x440] ;  /* 0x0004400001107983 */ /* 0x000f280000300800 */
[----:B------:R-:W4:Y:S01]  /*67830*/  LDL.LU R18, [R1+0xf0] ;  /* 0x0000f00001127983 */ /* 0x000f220000300800 */
[----:B------:R-:W-:-:S02]  /*67840*/  SHF.R.U32.HI R6, RZ, 0x8, R6 ;  /* 0x00000008ff067819 */ /* 0x000fc40000011606 */
[----:B------:R-:W-:Y:S02]  /*67850*/  LOP3.LUT R11, R11, 0xffff, RZ, 0xc0, !PT ;  /* 0x0000ffff0b0b7812 */ /* 0x000fe400078ec0ff */
[----:B------:R-:W-:-:S04]  /*67860*/  LOP3.LUT R6, R6, 0xffff, RZ, 0xc0, !PT ;  /* 0x0000ffff06067812 */ /* 0x000fc800078ec0ff */
[----:B------:R-:W-:Y:S02]  /*67870*/  PRMT R6, R11, 0x3340, R6 ;  /* 0x000033400b067816 */ /* 0x000fe40000000006 */
[----:B------:R-:W-:-:S03]  /*67880*/  LOP3.LUT R8, R8, 0xffff, RZ, 0xc0, !PT ;  /* 0x0000ffff08087812 */ /* 0x000fc600078ec0ff */
[----:B------:R1:W-:Y:S01]  /*67890*/  STL [R1+0x11cc], R6 ;  /* 0x0011cc0601007387 */ /* 0x0003e20000100800 */
[----:B0-----:R-:W-:Y:S01]  /*678a0*/  VIADD R0, R0, UR6 ;  /* 0x0000000600007c36 */ /* 0x001fe20008000000 */
[----:B------:R-:W-:Y:S01]  /*678b0*/  ULDC UR6, c[0x0][0x248] ;  /* 0x0000920000067ab9 */ /* 0x000fe20000000800 */
[----:B---3--:R-:W-:Y:S02]  /*678c0*/  LOP3.LUT R7, R17, 0xffff, RZ, 0xc0, !PT ;  /* 0x0000ffff11077812 */ /* 0x008fe400078ec0ff */
[----:B-1----:R-:W-:-:S04]  /*678d0*/  LOP3.LUT R6, R23, 0xffff, RZ, 0xc0, !PT ;  /* 0x0000ffff17067812 */ /* 0x002fc800078ec0ff */
[----:B------:R-:W-:Y:S02]  /*678e0*/  PRMT R11, R6, 0x3340, R10 ;  /* 0x00003340060b7816 */ /* 0x000fe4000000000a */
[----:B------:R-:W-:Y:S02]  /*678f0*/  SHF.R.U32.HI R9, RZ, 0x8, R6 ;  /* 0x00000008ff097819 */ /* 0x000fe40000011606 */
[----:B------:R-:W-:Y:S02]  /*67900*/  SHF.R.U32.HI R10, RZ, 0x8, R10 ;  /* 0x00000008ff0a7819 */ /* 0x000fe4000001160a */
[----:B------:R-:W-:Y:S02]  /*67910*/  SHF.R.U32.HI R6, RZ, 0x8, R7 ;  /* 0x00000008ff067819 */ /* 0x000fe40000011607 */
[----:B------:R-:W-:Y:S02]  /*67920*/  PRMT R7, R7, 0x3340, R8 ;  /* 0x0000334007077816 */ /* 0x000fe40000000008 */
[----:B------:R-:W-:-:S02]  /*67930*/  LOP3.LUT R9, R9, 0xffff, RZ, 0xc0, !PT ;  /* 0x0000ffff09097812 */ /* 0x000fc400078ec0ff */
[----:B------:R-:W-:Y:S01]  /*67940*/  LOP3.LUT R10, R10, 0xffff, RZ, 0xc0, !PT ;  /* 0x0000ffff0a0a7812 */ /* 0x000fe200078ec0ff */
[----:B------:R0:W-:Y:S04]  /*67950*/  STL [R1+0xbbc], R0 ;  /* 0x000bbc0001007387 */ /* 0x0001e80000100800 */
[----:B------:R-:W-:Y:S04]  /*67960*/  STL [R1+0x1464], R11 ;  /* 0x0014640b01007387 */ /* 0x000fe80000100800 */
[----:B------:R1:W-:Y:S04]  /*67970*/  STL [R1+0x1460], R7 ;  /* 0x0014600701007387 */ /* 0x0003e80000100800 */
[----:B------:R-:W3:Y:S04]  /*67980*/  LDL.LU R27, [R1+0x340] ;  /* 0x00034000011b7983 */ /* 0x000ee80000300800 */
[----:B------:R-:W3:Y:S01]  /*67990*/  LDL.LU R24, [R1+0x8c] ;  /* 0x00008c0001187983 */ /* 0x000ee20000300800 */
[----:B------:R-:W-:Y:S01]  /*679a0*/  SHF.R.U32.HI R8, RZ, 0x8, R8 ;  /* 0x00000008ff087819 */ /* 0x000fe20000011608 */
[----:B0-----:R-:W-:Y:S01]  /*679b0*/  VIADD R0, R0, UR6 ;  /* 0x0000000600007c36 */ /* 0x001fe20008000000 */
[----:B-1----:R-:W-:-:S02]  /*679c0*/  PRMT R7, R9, 0x3340, R10 ;  /* 0x0000334009077816 */ /* 0x002fc4000000000a */
[----:B------:R-:W-:Y:S02]  /*679d0*/  LOP3.LUT R6, R6, 0xffff, RZ, 0xc0, !PT ;  /* 0x0000ffff06067812 */ /* 0x000fe400078ec0ff */
[----:B------:R-:W-:Y:S01]  /*679e0*/  LOP3.LUT R8, R8, 0xffff, RZ, 0xc0, !PT ;  /* 0x0000ffff08087812 */ /* 0x000fe200078ec0ff */
[----:B------:R-:W-:Y:S01]  /*679f0*/  ULDC UR6, c[0x0][0x248] ;  /* 0x0000920000067ab9 */ /* 0x000fe20000000800 */
[----:B------:R-:W-:Y:S04]  /*67a00*/  STL [R1+0x11c0], R7 ;  /* 0x0011c00701007387 */ /* 0x000fe80000100800 */
        /* <DEDUP_REMOVED lines=24> */
[----:B------:R-:W4:Y:S01]  /*67b90*/  LDL.LU R16, [R1+0x4c] ;  /* 0x00004c0001107983 */ /* 0x000f220000300800 */
[----:B0-----:R-:W-:-:S05]  /*67ba0*/  PRMT R7, R8, 0x3340, R10 ;  /* 0x0000334008077816 */ /* 0x001fca000000000a */
[----:B------:R-:W-:Y:S04]  /*67bb0*/  STL [R1+0x11b4], R7 ;  /* 0x0011b40701007387 */ /* 0x000fe80000100800 */
[----:B------:R0:W-:Y:S04]  /*67bc0*/  STL [R1+0xb94], R0 ;  /* 0x000b940001007387 */ /* 0x0001e80000100800 */
[----:B------:R-:W4:Y:S01]  /*67bd0*/  LDL.LU R18, [R1+0x174] ;  /* 0x0001740001127983 */ /* 0x000f220000300800 */
[----:B------:R-:W-:Y:S02]  /*67be0*/  SHF.R.U32.HI R6, RZ, 0x8, R6 ;  /* 0x00000008ff067819 */ /* 0x000fe40000011606 */
[----:B------:R-:W-:-:S02]  /*67bf0*/  LOP3.LUT R9, R9, 0xffff, RZ, 0xc0, !PT ;  /* 0x0000ffff09097812 */ /* 0x000fc400078ec0ff */
[----:B------:R-:W-:-:S04]  /*67c00*/  LOP3.LUT R6, R6, 0xffff, RZ, 0xc0, !PT ;  /* 0x0000ffff06067812 */ /* 0x000fc800078ec0ff */
[----:B------:R-:W-:Y:S02]  /*67c10*/  PRMT R6, R9, 0x3340, R6 ;  /* 0x0000334009067816 */ /* 0x000fe40000000006 */
[----:B---3--:R-:W-:Y:S02]  /*67c20*/  LOP3.LUT R9, R27, 0xffff, RZ, 0xc0, !PT ;  /* 0x0000ffff1b097812 */ /* 0x008fe400078ec0ff */
[----:B------:R-:W-:Y:S01]  /*67c30*/  LOP3.LUT R10, R24, 0xffff, RZ, 0xc0, !PT ;  /* 0x0000ffff180a7812 */ /* 0x000fe200078ec0ff */
[----:B------:R1:W-:Y:S01]  /*67c40*/  STL [R1+0x11ac], R6 ;  /* 0x0011ac0601007387 */ /* 0x0003e20000100800 */
[----:B0-----:R-:W-:Y:S01]  /*67c50*/  VIADD R0, R0, UR6 ;  /* 0x0000000600007c36 */ /* 0x001fe20008000000 */
[----:B------:R-:W-:Y:S02]  /*67c60*/  SHF.R.U32.HI R8, RZ, 0x8, R9 ;  /* 0x00000008ff087819 */ /* 0x000fe40000011609 */
[--C-:B------:R-:W-:Y:S02]  /*67c70*/  PRMT R11, R9, 0x3340, R10.reuse ;  /* 0x00003340090b7816 */ /* 0x100fe4000000000a */
[----:B------:R-:W-:Y:S01]  /*67c80*/  SHF.R.U32.HI R10, RZ, 0x8, R10 ;  /* 0x00000008ff0a7819 */ /* 0x000fe2000001160a */
[----:B------:R-:W-:Y:S01]  /*67c90*/  ULDC UR6, c[0x0][0x248] ;  /* 0x0000920000067ab9 */ /* 0x000fe20000000800 */
[----:B------:R-:W-:-:S02]  /*67ca0*/  LOP3.LUT R8, R8, 0xffff, RZ, 0xc0, !PT ;  /* 0x0000ffff08087812 */ /* 0x000fc400078ec0ff */
[----:B------:R-:W-:Y:S02]  /*67cb0*/  LOP3.LUT R7, R23, 0xffff, RZ, 0xc0, !PT ;  /* 0x0000ffff17077812 */ /* 0x000fe400078ec0ff */
[----:B-1----:R-:W-:Y:S02]  /*67cc0*/  LOP3.LUT R6, R17, 0xffff, RZ, 0xc0, !PT ;  /* 0x0000ffff11067812 */ /* 0x002fe400078ec0ff */
[----:B------:R-:W-:Y:S02]  /*67cd0*/  SHF.R.U32.HI R9, RZ, 0x8, R7 ;  /* 0x00000008ff097819 */ /* 0x000fe40000011607 */
[--C-:B------:R-:W-:Y:S02]  /*67ce0*/  PRMT R7, R7, 0x3340, R6.reuse ;  /* 0x0000334007077816 */ /* 0x100fe40000000006 */
[----:B------:R-:W-:Y:S01]  /*67cf0*/  LOP3.LUT R10, R10, 0xffff, RZ, 0xc0, !PT ;  /* 0x0000ffff0a0a7812 */ /* 0x000fe200078ec0ff */
[----:B------:R0:W-:Y:S04]  /*67d00*/  STL [R1+0xba4], R0 ;  /* 0x000ba40001007387 */ /* 0x0001e80000100800 */
[----:B------:R-:W-:Y:S01]  /*67d10*/  STL [R1+0x1454], R11 ;  /* 0x0014540b01007387 */ /* 0x000fe20000100800 */
[----:B------:R-:W-:-:S03]  /*67d20*/  SHF.R.U32.HI R6, RZ, 0x8, R6 ;  /* 0x00000008ff067819 */ /* 0x000fc60000011606 */
[----:B------:R1:W-:Y:S01]  /*67d30*/  STL [R1+0x1450], R7 ;  /* 0x0014500701007387 */ /* 0x0003e20000100800 */
[----:B------:R-:W-:-:S03]  /*67d40*/  LOP3.LUT R9, R9, 0xffff, RZ, 0xc0, !PT ;  /* 0x0000ffff09097812 */ /* 0x000fc600078ec0ff */
[----:B------:R-:W3:Y:S01]  /*67d50*/  LDL.LU R27, [R1+0x11d8] ;  /* 0x0011d800011b7983 */ /* 0x000ee20000300800 */
[----:B------:R-:W-:-:S03]  /*67d60*/  LOP3.LUT R6, R6, 0xffff, RZ, 0xc0, !PT ;  /* 0x0000ffff06067812 */ /* 0x000fc600078ec0ff */
[----:B------:R-:W3:Y:S01]  /*67d70*/  LDL.LU R24, [R1+0x114] ;  /* 0x0001140001187983 */ /* 0x000ee20000300800 */
[----:B0-----:R-:W-:Y:S01]  /*67d80*/  VIADD R0, R0, UR6 ;  /* 0x0000000600007c36 */ /* 0x001fe20008000000 */
[----:B------:R-:W-:Y:S01]  /*67d90*/  ULDC UR6, c[0x0][0x248] ;  /* 0x0000920000067ab9 */ /* 0x000fe20000000800 */
[----:B-1----:R-:W-:Y:S02]  /*67da0*/  PRMT R7, R8, 0x3340, R10 ;  /* 0x0000334008077816 */ /* 0x002fe4000000000a */
[----:B------:R-:W-:-:S03]  /*67db0*/  PRMT R6, R9, 0x3340, R6 ;  /* 0x0000334009067816 */ /* 0x000fc60000000006 */
[----:B------:R-:W-:Y:S04]  /*67dc0*/  STL [R1+0x11a8], R7 ;  /* 0x0011a80701007387 */ /* 0x000fe80000100800 */
[----:B------:R0:W-:Y:S04]  /*67dd0*/  STL [R1+0xae8], R0 ;  /* 0x000ae80001007387 */ /* 0x0001e80000100800 */
[----:B------:R-:W3:Y:S04]  /*67de0*/  LDL.LU R23, [R1+0x11d4] ;  /* 0x0011d40001177983 */ /* 0x000ee80000300800 */
[----:B------:R-:W3:Y:S04]  /*67df0*/  LDL.LU R17, [R1+0x110] ;  /* 0x0001100001117983 */ /* 0x000ee80000300800 */
[----:B------:R-:W-:Y:S01]  /*67e00*/  STL [R1+0x11a0], R6 ;  /* 0x0011a00601007387 */ /* 0x000fe20000100800 */
        /* <DEDUP_REMOVED lines=13> */
[----:B------:R-:W-:-:S04]  /*67ee0*/  LOP3.LUT R7, R18, 0xffff, RZ, 0xc0, !PT ;  /* 0x0000ffff12077812 */ /* 0x000fc800078ec0ff */
[----:B------:R-:W-:Y:S02]  /*67ef0*/  SHF.R.U32.HI R8, RZ, 0x8, R7 ;  /* 0x00000008ff087819 */ /* 0x000fe40000011607 */
[--C-:B------:R-:W-:Y:S02]  /*67f00*/  PRMT R7, R7, 0x3340, R19.reuse ;  /* 0x0000334007077816 */ /* 0x100fe40000000013 */
[----:B------:R-:W-:Y:S01]  /*67f10*/  PRMT R6, R9, 0x3340, R6 ;  /* 0x0000334009067816 */ /* 0x000fe20000000006 */
[----:B------:R-:W-:Y:S04]  /*67f20*/  STL [R1+0x144c], R10 ;  /* 0x00144c0a01007387 */ /* 0x000fe80000100800 */
[----:B------:R-:W-:Y:S04]  /*67f30*/  STL [R1+0x1448], R7 ;  /* 0x0014480701007387 */ /* 0x000fe80000100800 */
[----:B------:R-:W2:Y:S04]  /*67f40*/  LDL.LU R14, [R1+0x3a0] ;  /* 0x0003a000010e7983 */ /* 0x000ea80000300800 */
[----:B------:R-:W4:Y:S04]  /*67f50*/  LDL.LU R15, [R1+0xac] ;  /* 0x0000ac00010f7983 */ /* 0x000f280000300800 */
[----:B------:R0:W-:Y:S04]  /*67f60*/  STL [R1+0x1198], R6 ;  /* 0x0011980601007387 */ /* 0x0001e80000100800 */
[----:B------:R1:W-:Y:S04]  /*67f70*/  STL [R1+0xad4], R0 ;  /* 0x000ad40001007387 */ /* 0x0003e80000100800 */
[----:B------:R-:W4:Y:S04]  /*67f80*/  LDL.LU R16, [R1+0x38c] ;  /* 0x00038c0001107983 */ /* 0x000f280000300800 */
[----:B------:R-:W4:Y:S01]  /*67f90*/  LDL.LU R18, [R1+0xa8] ;  /* 0x0000a80001127983 */ /* 0x000f220000300800 */
[----:B------:R-:W-:-:S02]  /*67fa0*/  SHF.R.U32.HI R19, RZ, 0x8, R19 ;  /* 0x00000008ff137819 */ /* 0x000fc40000011613 */
[----:B------:R-:W-:Y:S02]  /*67fb0*/  LOP3.LUT R8, R8, 0xffff, RZ, 0xc0, !PT ;  /* 0x0000ffff08087812 */ /* 0x000fe400078ec0ff */
[----:B------:R-:W-:-:S04]  /*67fc0*/  LOP3.LUT R19, R19, 0xffff, RZ, 0xc0, !PT ;  /* 0x0000ffff13137812 */ /* 0x000fc800078ec0ff */
[----:B0-----:R-:W-:Y:S01]  /*67fd0*/  PRMT R6, R8, 0x3340, R19 ;  /* 0x0000334008067816 */ /* 0x001fe20000000013 */
[----:B-1----:R-:W-:Y:S01]  /*67fe0*/  VIADD R0, R0, UR6 ;  /* 0x0000000600007c36 */ /* 0x002fe20008000000 */
[----:B------:R-:W-:-:S03]  /*67ff0*/  ULDC UR6, c[0x0][0x248] ;  /* 0x0000920000067ab9 */ /* 0x000fc60000000800 */
[----:B------:R0:W-:Y:S04]  /*68000*/  STL [R1+0x1194], R6 ;  /* 0x0011940601007387 */ /* 0x0001e80000100800 */
[----:B------:R1:W-:Y:S01]  /*68010*/  STL [R1+0xb8c], R0 ;  /* 0x000b8c0001007387 */ /* 0x0003e20000100800 */
[----:B---3--:R-:W-:Y:S02]  /*68020*/  LOP3.LUT R9, R27, 0xffff, RZ, 0xc0, !PT ;  /* 0x0000ffff1b097812 */ /* 0x008fe400078ec0ff */
[----:B------:R-:W-:Y:S02]  /*68030*/  LOP3.LUT R10, R24, 0xffff, RZ, 0xc0, !PT ;  /* 0x0000ffff180a7812 */ /* 0x000fe400078ec0ff */
[----:B------:R-:W-:Y:S02]  /*68040*/  SHF.R.U32.HI R8, RZ, 0x8, R9 ;  /* 0x00000008ff087819 */ /* 0x000fe40000011609 */
[----:B------:R-:W-:-:S02]  /*68050*/  PRMT R11, R9, 0x3340, R10 ;  /* 0x00003340090b7816 */ /* 0x000fc4000000000a */
[----:B------:R-:W-:Y:S02]  /*68060*/  SHF.R.U32.HI R10, RZ, 0x8, R10 ;  /* 0x00000008ff0a7819 */ /* 0x000fe4000001160a */
[----:B------:R-:W-:Y:S02]  /*68070*/  LOP3.LUT R8, R8, 0xffff, RZ, 0xc0, !PT ;  /* 0x0000ffff08087812 */ /* 0x000fe400078ec0ff */
[----:B------:R-:W-:Y:S02]  /*68080*/  LOP3.LUT R7, R23, 0xffff, RZ, 0xc0, !PT ;  /* 0x0000ffff17077812 */ /* 0x000fe400078ec0ff */
[----:B0-----:R-:W-:Y:S02]  /*68090*/  LOP3.LUT R6, R17, 0xffff, RZ, 0xc0, !PT ;  /* 0x0000ffff11067812 */ /* 0x001fe400078ec0ff */
[----:B------:R-:W-:Y:S02]  /*680a0*/  SHF.R.U32.HI R9, RZ, 0x8, R7 ;  /* 0x00000008ff097819 */ /* 0x000fe40000011607 */
[----:B------:R-:W-:-:S02]  /*680b0*/  PRMT R7, R7, 0x3340, R6 ;  /* 0x0000334007077816 */ /* 0x000fc40000000006 */
[----:B------:R-:W-:Y:S01]  /*680c0*/  LOP3.LUT R10, R10, 0xffff, RZ, 0xc0, !PT ;  /* 0x0000ffff0a0a7812 */ /* 0x000fe200078ec0ff */
[----:B------:R-:W-:Y:S01]  /*680d0*/  STL [R1+0x1444], R11 ;  /* 0x0014440b01007387 */ /* 0x000fe20000100800 */
[----:B-1----:R-:W-:-:S03]  /*680e0*/  VIADD R0, R0, UR6 ;  /* 0x0000000600007c36 */ /* 0x002fc60008000000 */
[----:B------:R0:W-:Y:S04]  /*680f0*/  STL [R1+0x1440], R7 ;  /* 0x0014400701007387 */ /* 0x0001e80000100800 */
[----:B------:R-:W3:Y:S01]  /*68100*/  LDL.LU R27, [R1+0x2a4] ;  /* 0x0002a400011b7983 */ /* 0x000ee20000300800 */
[----:B------:R-:W-:-:S03]  /*68110*/  SHF.R.U32.HI R6, RZ, 0x8, R6 ;  /* 0x00000008ff067819 */ /* 0x000fc60000011606 */
[----:B------:R-:W3:Y:S04]  /*68120*/  LDL.LU R24, [R1+0x60] ;  /* 0x0000600001187983 */ /* 0x000ee80000300800 */
[----:B------:R1:W-:Y:S04]  /*68130*/  STL [R1+0xa1c], R0 ;  /* 0x000a1c0001007387 */ /* 0x0003e80000100800 */
[----:B------:R-:W3:Y:S01]  /*68140*/  LDL.LU R23, [R1+0x2a0] ;  /* 0x0002a00001177983 */ /* 0x000ee20000300800 */
[----:B------:R-:W-:Y:S01]  /*68150*/  LOP3.LUT R9, R9, 0xffff, RZ, 0xc0, !PT ;  /* 0x0000ffff09097812 */ /* 0x000fe200078ec0ff */
[----:B------:R-:W-:Y:S01]  /*68160*/  ULDC UR6, c[0x0][0x248] ;  /* 0x0000920000067ab9 */ /* 0x000fe20000000800 */
[----:B0-----:R-:W-:-:S02]  /*68170*/  PRMT R7, R8, 0x3340, R10 ;  /* 0x0000334008077816 */ /* 0x001fc4000000000a */
[----:B------:R-:W-:-:S03]  /*68180*/  LOP3.LUT R6, R6, 0xffff, RZ, 0xc0, !PT ;  /* 0x0000ffff06067812 */ /* 0x000fc600078ec0ff */
[----:B------:R0:W-:Y:S04]  /*68190*/  STL [R1+0x1184], R7 ;  /* 0x0011840701007387 */ /* 0x0001e80000100800 */
[----:B------:R-:W3:Y:S01]  /*681a0*/  LDL.LU R17, [R1+0x5c] ;  /* 0x00005c0001117983 */ /* 0x000ee20000300800 */
[----:B------:R-:W-:Y:S01]  /*681b0*/  PRMT R6, R9, 0x3340, R6 ;  /* 0x0000334009067816 */ /* 0x000fe20000000006 */
[----:B-1----:R-:W-:Y:S01]  /*681c0*/  VIADD R0, R0, UR6 ;  /* 0x0000000600007c36 */ /* 0x002fe20008000000 */
[----:B------:R-:W-:-:S03]  /*681d0*/  ULDC UR6, c[0x0][0x248] ;  /* 0x0000920000067ab9 */ /* 0x000fc60000000800 */
[----:B------:R1:W-:Y:S04]  /*681e0*/  STL [R1+0x1180], R6 ;  /* 0x0011800601007387 */ /* 0x0003e80000100800 */
[----:B------:R1:W-:Y:S01]  /*681f0*/  STL [R1+0xae0], R0 ;  /* 0x000ae00001007387 */ /* 0x0003e20000100800 */
[----:B--2---:R-:W-:Y:S02]  /*68200*/  LOP3.LUT R9, R14, 0xffff, RZ, 0xc0, !PT ;  /* 0x0000ffff0e097812 */ /* 0x004fe400078ec0ff */
[----:B----4-:R-:W-:Y:S02]  /*68210*/  LOP3.LUT R10, R15, 0xffff, RZ, 0xc0, !PT ;  /* 0x0000ffff0f0a7812 */ /* 0x010fe400078ec0ff */
[----:B0-----:R-:W-:Y:S02]  /*68220*/  LOP3.LUT R7, R16, 0xffff, RZ, 0xc0, !PT ;  /* 0x0000ffff10077812 */ /* 0x001fe400078ec0ff */
[----:B-1----:R-:W-:-:S02]  /*68230*/  LOP3.LUT R6, R18, 0xffff, RZ, 0xc0, !PT ;  /* 0x0000ffff12067812 */ /* 0x002fc400078ec0ff */
[----:B------:R-:W-:Y:S02]  /*68240*/  SHF.R.U32.HI R8, RZ, 0x8, R9 ;  /* 0x00000008ff087819 */ /* 0x000fe40000011609 */
[----:B------:R-:W-:Y:S02]  /*68250*/  PRMT R11, R9, 0x3340, R10 ;  /* 0x00003340090b7816 */ /* 0x000fe4000000000a */
[----:B------:R-:W-:Y:S02]  /*68260*/  SHF.R.U32.HI R9, RZ, 0x8, R7 ;  /* 0x00000008ff097819 */ /* 0x000fe40000011607 */
[----:B------:R-:W-:Y:S01]  /*68270*/  PRMT R7, R7, 0x3340, R6 ;  /* 0x0000334007077816 */ /* 0x000fe20000000006 */
[----:B------:R-:W-:Y:S04]  /*68280*/  STL [R1+0x143c], R11 ;  /* 0x00143c0b01007387 */ /* 0x000fe80000100800 */
[----:B------:R0:W-:Y:S04]  /*68290*/  STL [R1+0x1438], R7 ;  /* 0x0014380701007387 */ /* 0x0001e80000100800 */
[----:B------:R-:W2:Y:S04]  /*682a0*/  LDL.LU R16, [R1+0x1d8] ;  /* 0x0001d80001107983 */ /* 0x000ea80000300800 */
        /* <DEDUP_REMOVED lines=9> */
[----:B0-----:R-:W-:-:S02]  /*68340*/  PRMT R7, R8, 0x3340, R10 ;  /* 0x0000334008077816 */ /* 0x001fc4000000000a */
[----:B------:R-:W-:Y:S01]  /*68350*/  PRMT R6, R9, 0x3340, R6 ;  /* 0x0000334009067816 */ /* 0x000fe20000000006 */
[----:B------:R0:W-:Y:S04]  /*68360*/  STL [R1+0x9cc], R0 ;  /* 0x0009cc0001007387 */ /* 0x0001e80000100800 */
[----:B------:R1:W-:Y:S04]  /*68370*/  STL [R1+0x117c], R7 ;  /* 0x00117c0701007387 */ /* 0x0003e80000100800 */
[----:B------:R1:W-:Y:S01]  /*68380*/  STL [R1+0x1174], R6 ;  /* 0x0011740601007387 */ /* 0x0003e20000100800 */
[----:B0-----:R-:W-:Y:S01]  /*68390*/  VIADD R0, R0, UR6 ;  /* 0x0000000600007c36 */ /* 0x001fe20008000000 */
[----:B------:R-:W-:-:S04]  /*683a0*/  ULDC UR6, c[0x0][0x248] ;  /* 0x0000920000067ab9 */ /* 0x000fc80000000800 */
[----:B------:R0:W-:Y:S01]  /*683b0*/  STL [R1+0xab0], R0 ;  /* 0x000ab00001007387 */ /* 0x0001e20000100800 */
[----:B---3--:R-:W-:Y:S02]  /*683c0*/  LOP3.LUT R9, R27, 0xffff, RZ, 0xc0, !PT ;  /* 0x0000ffff1b097812 */ /* 0x008fe400078ec0ff */
[----:B------:R-:W-:Y:S02]  /*683d0*/  LOP3.LUT R10, R24, 0xffff, RZ, 0xc0, !PT ;  /* 0x0000ffff180a7812 */ /* 0x000fe400078ec0ff */
[----:B-1----:R-:W-:Y:S02]  /*683e0*/  LOP3.LUT R7, R23, 0xffff, RZ, 0xc0, !PT ;  /* 0x0000ffff17077812 */ /* 0x002fe400078ec0ff */
[----:B------:R-:W-:Y:S02]  /*683f0*/  SHF.R.U32.HI R8, RZ, 0x8, R9 ;  /* 0x00000008ff087819 */ /* 0x000fe40000011609 */
[--C-:B------:R-:W-:Y:S02]  /*68400*/  PRMT R11, R9, 0x3340, R10.reuse ;  /* 0x00003340090b7816 */ /* 0x100fe4000000000a */
[----:B------:R-:W-:-:S02]  /*68410*/  SHF.R.U32.HI R10, RZ, 0x8, R10 ;  /* 0x00000008ff0a7819 */ /* 0x000fc4000001160a */
[----:B------:R-:W-:Y:S02]  /*68420*/  SHF.R.U32.HI R9, RZ, 0x8, R7 ;  /* 0x00000008ff097819 */ /* 0x000fe40000011607 */
[----:B------:R-:W-:Y:S02]  /*68430*/  LOP3.LUT R8, R8, 0xffff, RZ, 0xc0, !PT ;  /* 0x0000ffff08087812 */ /* 0x000fe400078ec0ff */
[----:B------:R-:W-:Y:S02]  /*68440*/  LOP3.LUT R6, R17, 0xffff, RZ, 0xc0, !PT ;  /* 0x0000ffff11067812 */ /* 0x000fe400078ec0ff */
[----:B------:R-:W-:Y:S02]  /*68450*/  LOP3.LUT R10, R10, 0xffff, RZ, 0xc0, !PT ;  /* 0x0000ffff0a0a7812 */ /* 0x000fe400078ec0ff */
[--C-:B------:R-:W-:Y:S02]  /*68460*/  PRMT R7, R7, 0x3340, R6.reuse ;  /* 0x0000334007077816 */ /* 0x100fe40000000006 */
[----:B------:R-:W-:Y:S01]  /*68470*/  SHF.R.U32.HI R6, RZ, 0x8, R6 ;  /* 0x00000008ff067819 */ /* 0x000fe20000011606 */
[----:B------:R-:W-:Y:S04]  /*68480*/  STL [R1+0x1434], R11 ;  /* 0x0014340b01007387 */ /* 0x000fe80000100800 */
[----:B------:R1:W-:Y:S01]  /*68490*/  STL [R1+0x1430], R7 ;  /* 0x0014300701007387 */ /* 0x0003e20000100800 */
[----:B------:R-:W-:-:S02]  /*684a0*/  LOP3.LUT R9, R9, 0xffff, RZ, 0xc0, !PT ;  /* 0x0000ffff09097812 */ /* 0x000fc400078ec0ff */
[----:B------:R-:W-:Y:S01]  /*684b0*/  LOP3.LUT R6, R6, 0xffff, RZ, 0xc0, !PT ;  /* 0x0000ffff06067812 */ /* 0x000fe200078ec0ff */
[----:B0-----:R-:W-:Y:S01]  /*684c0*/  VIADD R0, R0, UR6 ;  /* 0x0000000600007c36 */ /* 0x001fe20008000000 */
[----:B------:R-:W3:Y:S04]  /*684d0*/  LDL.LU R14, [R1+0x11e0] ;  /* 0x0011e000010e7983 */ /* 0x000ee80000300800 */
[----:B------:R-:W3:Y:S01]  /*684e0*/  LDL.LU R15, [R1+0x13c] ;  /* 0x00013c00010f7983 */ /* 0x000ee20000300800 */
[----:B------:R-:W-:Y:S02]  /*684f0*/  PRMT R6, R9, 0x3340, R6 ;  /* 0x0000334009067816 */ /* 0x000fe40000000006 */
[----:B------:R-:W-:Y:S01]  /*68500*/  LOP3.LUT R21, R21, 0xffff, RZ, 0xc0, !PT ;  /* 0x0000ffff15157812 */ /* 0x000fe200078ec0ff */
[----:B------:R-:W-:Y:S01]  /*68510*/  ULDC UR6, c[0x0][0x248] ;  /* 0x0000920000067ab9 */ /* 0x000fe20000000800 */
[----:B-1----:R-:W-:-:S05]  /*68520*/  PRMT R7, R8, 0x3340, R10 ;  /* 0x0000334008077816 */ /* 0x002fca000000000a */
        /* <DEDUP_REMOVED lines=32> */
[----:B------:R-:W-:Y:S01]  /*68730*/  PRMT R6, R6, 0x3340, R20 ;  /* 0x0000334006067816 */ /* 0x000fe20000000014 */
[----:B0-----:R-:W-:Y:S01]  /*68740*/  VIADD R0, R0, UR6 ;  /* 0x0000000600007c36 */ /* 0x001fe20008000000 */
[----:B------:R-:W-:-:S03]  /*68750*/  ULDC UR6, c[0x0][0x248] ;  /* 0x0000920000067ab9 */ /* 0x000fc60000000800 */
[----:B------:R-:W-:Y:S04]  /*68760*/  STL [R1+0x1158], R6 ;  /* 0x0011580601007387 */ /* 0x000fe80000100800 */
[----:B------:R0:W-:Y:S02]  /*68770*/  STL [R1+0x9bc], R0 ;  /* 0x0009bc0001007387 */ /* 0x0001e40000100800 */
[----:B0-----:R-:W-:Y:S01]  /*68780*/  VIADD R0, R0, UR6 ;  /* 0x0000000600007c36 */ /* 0x001fe20008000000 */
[----:B------:R-:W-:Y:S01]  /*68790*/  ULDC UR6, c[0x0][0x248] ;  /* 0x0000920000067ab9 */ /* 0x000fe20000000800 */
[----:B---3--:R-:W-:Y:S02]  /*687a0*/  LOP3.LUT R9, R14, 0xffff, RZ, 0xc0, !PT ;  /* 0x0000ffff0e097812 */ /* 0x008fe400078ec0ff */
[----:B------:R-:W-:-:S02]  /*687b0*/  LOP3.LUT R10, R15, 0xffff, RZ, 0xc0, !PT ;  /* 0x0000ffff0f0a7812 */ /* 0x000fc400078ec0ff */
[----:B------:R-:W-:Y:S02]  /*687c0*/  SHF.R.U32.HI R8, RZ, 0x8, R9 ;  /* 0x00000008ff087819 */ /* 0x000fe40000011609 */
[--C-:B------:R-:W-:Y:S02]  /*687d0*/  PRMT R11, R9, 0x3340, R10.reuse ;  /* 0x00003340090b7816 */ /* 0x100fe4000000000a */
[----:B------:R-:W-:Y:S02]  /*687e0*/  SHF.R.U32.HI R10, RZ, 0x8, R10 ;  /* 0x00000008ff0a7819 */ /* 0x000fe4000001160a */
[----:B------:R-:W-:Y:S02]  /*687f0*/  LOP3.LUT R7, R23, 0xffff, RZ, 0xc0, !PT ;  /* 0x0000ffff17077812 */ /* 0x000fe400078ec0ff */
[----:B------:R-:W-:Y:S02]  /*68800*/  LOP3.LUT R6, R17, 0xffff, RZ, 0xc0, !PT ;  /* 0x0000ffff11067812 */ /* 0x000fe400078ec0ff */
[----:B------:R-:W-:-:S02]  /*68810*/  SHF.R.U32.HI R9, RZ, 0x8, R7 ;  /* 0x00000008ff097819 */ /* 0x000fc40000011607 */
[--C-:B------:R-:W-:Y:S02]  /*68820*/  PRMT R7, R7, 0x3340, R6.reuse ;  /* 0x0000334007077816 */ /* 0x100fe40000000006 */
[----:B------:R-:W-:Y:S02]  /*68830*/  LOP3.LUT R8, R8, 0xffff, RZ, 0xc0, !PT ;  /* 0x0000ffff08087812 */ /* 0x000fe400078ec0ff */
[----:B------:R-:W-:Y:S01]  /*68840*/  LOP3.LUT R10, R10, 0xffff, RZ, 0xc0, !PT ;  /* 0x0000ffff0a0a7812 */ /* 0x000fe200078ec0ff */
[----:B------:R-:W-:Y:S01]  /*68850*/  STL [R1+0x1424], R11 ;  /* 0x0014240b01007387 */ /* 0x000fe20000100800 */
[----:B------:R-:W-:-:S03]  /*68860*/  SHF.R.U32.HI R6, RZ, 0x8, R6 ;  /* 0x00000008ff067819 */ /* 0x000fc60000011606 */
[----:B------:R0:W-:Y:S04]  /*68870*/  STL [R1+0x1420], R7 ;  /* 0x0014200701007387 */ /* 0x0001e80000100800 */
[----:B------:R-:W3:Y:S04]  /*68880*/  LDL.LU R15, [R1+0x30c] ;  /* 0x00030c00010f7983 */ /* 0x000ee80000300800 */
[----:B------:R-:W3:Y:S01]  /*68890*/  LDL.LU R23, [R1+0x84] ;  /* 0x0000840001177983 */ /* 0x000ee20000300800 */
[----:B------:R-:W-:Y:S02]  /*688a0*/  LOP3.LUT R9, R9, 0xffff, RZ, 0xc0, !PT ;  /* 0x0000ffff09097812 */ /* 0x000fe400078ec0ff */
[----:B------:R-:W-:-:S02]  /*688b0*/  LOP3.LUT R6, R6, 0xffff, RZ, 0xc0, !PT ;  /* 0x0000ffff06067812 */ /* 0x000fc400078ec0ff */
        /* <DEDUP_REMOVED lines=34> */
[----:B------:R-:W-:-:S05]  /*68ae0*/  PRMT R6, R9, 0x3340, R6 ;  /* 0x0000334009067816 */ /* 0x000fca0000000006 */
[----:B------:R1:W-:Y:S01]  /*68af0*/  STL [R1+0x1134], R6 ;  /* 0x0011340601007387 */ /* 0x0003e20000100800 */
[----:B------:R-:W-:Y:S01]  /*68b00*/  LOP3.LUT R22, R22, 0xffff, RZ, 0xc0, !PT ;  /* 0x0000ffff16167812 */ /* 0x000fe200078ec0ff */
[----:B0-----:R-:W-:Y:S01]  /*68b10*/  VIADD R0, R0, UR6 ;  /* 0x0000000600007c36 */ /* 0x001fe20008000000 */
[----:B------:R-:W-:-:S04]  /*68b20*/  ULDC UR6, c[0x0][0x248] ;  /* 0x0000920000067ab9 */ /* 0x000fc80000000800 */
[----:B------:R0:W-:Y:S01]  /*68b30*/  STL [R1+0x968], R0 ;  /* 0x0009680001007387 */ /* 0x0001e20000100800 */
[----:B---3--:R-:W-:Y:S02]  /*68b40*/  LOP3.LUT R8, R15, 0xffff, RZ, 0xc0, !PT ;  /* 0x0000ffff0f087812 */ /* 0x008fe400078ec0ff */
[----:B-1----:R-:W-:Y:S02]  /*68b50*/  LOP3.LUT R6, R23, 0xffff, RZ, 0xc0, !PT ;  /* 0x0000ffff17067812 */ /* 0x002fe400078ec0ff */
[----:B------:R-:W-:Y:S02]  /*68b60*/  SHF.R.U32.HI R9, RZ, 0x8, R8 ;  /* 0x00000008ff097819 */ /* 0x000fe40000011608 */
[--C-:B------:R-:W-:Y:S02]  /*68b70*/  PRMT R10, R8, 0x3340, R6.reuse ;  /* 0x00003340080a7816 */ /* 0x100fe40000000006 */
[----:B------:R-:W-:Y:S02]  /*68b80*/  SHF.R.U32.HI R6, RZ, 0x8, R6 ;  /* 0x00000008ff067819 */ /* 0x000fe40000011606 */
[----:B------:R-:W-:-:S02]  /*68b90*/  LOP3.LUT R9, R9, 0xffff, RZ, 0xc0, !PT ;  /* 0x0000ffff09097812 */ /* 0x000fc400078ec0ff */
[----:B------:R-:W-:Y:S02]  /*68ba0*/  LOP3.LUT R6, R6, 0xffff, RZ, 0xc0, !PT ;  /* 0x0000ffff06067812 */ /* 0x000fe400078ec0ff */
[----:B------:R-:W-:-:S04]  /*68bb0*/  LOP3.LUT R7, R17, 0xffff, RZ, 0xc0, !PT ;  /* 0x0000ffff11077812 */ /* 0x000fc800078ec0ff */
[----:B------:R-:W-:Y:S02]  /*68bc0*/  SHF.R.U32.HI R8, RZ, 0x8, R7 ;  /* 0x00000008ff087819 */ /* 0x000fe40000011607 */
[----:B------:R-:W-:Y:S02]  /*68bd0*/  PRMT R7, R7, 0x3340, R22 ;  /* 0x0000334007077816 */ /* 0x000fe40000000016 */
[----:B------:R-:W-:Y:S01]  /*68be0*/  PRMT R6, R9, 0x3340, R6 ;  /* 0x0000334009067816 */ /* 0x000fe20000000006 */
[----:B------:R-:W-:Y:S01]  /*68bf0*/  STL [R1+0x1414], R10 ;  /* 0x0014140a01007387 */ /* 0x000fe20000100800 */
[----:B0-----:R-:W-:Y:S01]  /*68c00*/  VIADD R0, R0, UR6 ;  /* 0x0000000600007c36 */ /* 0x001fe20008000000 */
[----:B------:R-:W-:Y:S02]  /*68c10*/  SHF.R.U32.HI R22, RZ, 0x8, R22 ;  /* 0x00000008ff167819 */ /* 0x000fe40000011616 */
[----:B------:R-:W-:Y:S04]  /*68c20*/  STL [R1+0x1410], R7 ;  /* 0x0014100701007387 */ /* 0x000fe80000100800 */
[----:B------:R-:W3:Y:S04]  /*68c30*/  LDL.LU R14, [R1+0x464] ;  /* 0x00046400010e7983 */ /* 0x000ee80000300800 */
[----:B------:R-:W3:Y:S04]  /*68c40*/  LDL.LU R15, [R1+0x100] ;  /* 0x00010000010f7983 */ /* 0x000ee80000300800 */
[----:B------:R0:W-:Y:S01]  /*68c50*/  STL [R1+0x112c], R6 ;  /* 0x00112c0601007387 */ /* 0x0001e20000100800 */
[----:B------:R-:W-:-:S02]  /*68c60*/  LOP3.LUT R8, R8, 0xffff, RZ, 0xc0, !PT ;  /* 0x0000ffff08087812 */ /* 0x000fc400078ec0ff */
[----:B------:R-:W-:Y:S01]  /*68c70*/  LOP3.LUT R22, R22, 0xffff, RZ, 0xc0, !PT ;  /* 0x0000ffff16167812 */ /* 0x000fe200078ec0ff */
[----:B------:R1:W-:Y:S04]  /*68c80*/  STL [R1+0x904], R0 ;  /* 0x0009040001007387 */ /* 0x0003e80000100800 */
[----:B------:R-:W3:Y:S04]  /*68c90*/  LDL.LU R23, [R1+0x460] ;  /* 0x0004600001177983 */ /* 0x000ee80000300800 */
[----:B------:R-:W3:Y:S01]  /*68ca0*/  LDL.LU R17, [R1+0xfc] ;  /* 0x0000fc0001117983 */ /* 0x000ee20000300800 */
[----:B------:R-:W-:Y:S01]  /*68cb0*/  ULDC UR6, c[0x0][0x248] ;  /* 0x0000920000067ab9 */ /* 0x000fe20000000800 */
[----:B0-----:R-:W-:-:S05]  /*68cc0*/  PRMT R6, R8, 0x3340, R22 ;  /* 0x0000334008067816 */ /* 0x001fca0000000016 */
[----:B------:R-:W-:Y:S01]  /*68cd0*/  STL [R1+0x1128], R6 ;  /* 0x0011280601007387 */ /* 0x000fe20000100800 */
[----:B-1----:R-:W-:Y:S01]  /*68ce0*/  VIADD R0, R0, UR6 ;  /* 0x0000000600007c36 */ /* 0x002fe20008000000 */
        /* <DEDUP_REMOVED lines=22> */
[----:B------:R-:W-:Y:S04]  /*68e50*/  STL [R1+0x1120], R7 ;  /* 0x0011200701007387 */ /* 0x000fe80000100800 */
[----:B------:R-:W4:Y:S01]  /*68e60*/  LDL.LU R18, [R1+0x94] ;  /* 0x0000940001127983 */ /* 0x000f220000300800 */
[----:B------:R-:W-:Y:S02]  /*68e70*/  SHF.R.U32.HI R6, RZ, 0x8, R6 ;  /* 0x00000008ff067819 */ /* 0x000fe40000011606 */
[----:B------:R-:W-:Y:S02]  /*68e80*/  LOP3.LUT R9, R9, 0xffff, RZ, 0xc0, !PT ;  /* 0x0000ffff09097812 */ /* 0x000fe400078ec0ff */
[----:B------:R-:W-:-:S04]  /*68e90*/  LOP3.LUT R6, R6, 0xffff, RZ, 0xc0, !PT ;  /* 0x0000ffff06067812 */ /* 0x000fc800078ec0ff */
[----:B------:R-:W-:Y:S01]  /*68ea0*/  PRMT R6, R9, 0x3340, R6 ;  /* 0x0000334009067816 */ /* 0x000fe20000000006 */
[----:B-1----:R-:W-:Y:S01]  /*68eb0*/  VIADD R0, R0, UR6 ;  /* 0x0000000600007c36 */ /* 0x002fe20008000000 */
[----:B------:R-:W-:-:S03]  /*68ec0*/  ULDC UR6, c[0x0][0x248] ;  /* 0x0000920000067ab9 */ /* 0x000fc60000000800 */
[----:B------:R-:W-:Y:S04]  /*68ed0*/  STL [R1+0x111c], R6 ;  /* 0x00111c0601007387 */ /* 0x000fe80000100800 */
[----:B------:R0:W-:Y:S02]  /*68ee0*/  STL [R1+0x938], R0 ;  /* 0x0009380001007387 */ /* 0x0001e40000100800 */
[----:B0-----:R-:W-:Y:S01]  /*68ef0*/  VIADD R0, R0, UR6 ;  /* 0x0000000600007c36 */ /* 0x001fe20008000000 */
[----:B------:R-:W-:Y:S01]  /*68f00*/  ULDC UR6, c[0x0][0x248] ;  /* 0x0000920000067ab9 */ /* 0x000fe20000000800 */
[----:B---3--:R-:W-:Y:S02]  /*68f10*/  LOP3.LUT R9, R14, 0xffff, RZ, 0xc0, !PT ;  /* 0x0000ffff0e097812 */ /* 0x008fe400078ec0ff */
[----:B------:R-:W-:-:S02]  /*68f20*/  LOP3.LUT R10, R15, 0xffff, RZ, 0xc0, !PT ;  /* 0x0000ffff0f0a7812 */ /* 0x000fc400078ec0ff */
[----:B------:R-:W-:Y:S02]  /*68f30*/  LOP3.LUT R7, R23, 0xffff, RZ, 0xc0, !PT ;  /* 0x0000ffff17077812 */ /* 0x000fe400078ec0ff */
[----:B------:R-:W-:Y:S02]  /*68f40*/  LOP3.LUT R6, R17, 0xffff, RZ, 0xc0, !PT ;  /* 0x0000ffff11067812 */ /* 0x000fe400078ec0ff */
[----:B------:R-:W-:Y:S02]  /*68f50*/  SHF.R.U32.HI R8, RZ, 0x8, R9 ;  /* 0x00000008ff087819 */ /* 0x000fe40000011609 */
[----:B------:R-:W-:Y:S02]  /*68f60*/  PRMT R11, R9, 0x3340, R10 ;  /* 0x00003340090b7816 */ /* 0x000fe4000000000a */
[----:B------:R-:W-:Y:S02]  /*68f70*/  SHF.R.U32.HI R9, RZ, 0x8, R7 ;  /* 0x00000008ff097819 */ /* 0x000fe40000011607 */
[----:B------:R-:W-:-:S02]  /*68f80*/  PRMT R7, R7, 0x3340, R6 ;  /* 0x0000334007077816 */ /* 0x000fc40000000006 */
[----:B------:R-:W-:Y:S01]  /*68f90*/  SHF.R.U32.HI R10, RZ, 0x8, R10 ;  /* 0x00000008ff0a7819 */ /* 0x000fe2000001160a */
[----:B------:R-:W-:Y:S04]  /*68fa0*/  STL [R1+0x1404], R11 ;  /* 0x0014040b01007387 */ /* 0x000fe80000100800 */
[----:B------:R0:W-:Y:S01]  /*68fb0*/  STL [R1+0x1400], R7 ;  /* 0x0014000701007387 */ /* 0x0001e20000100800 */
[----:B------:R-:W-:-:S03]  /*68fc0*/  SHF.R.U32.HI R6, RZ, 0x8, R6 ;  /* 0x00000008ff067819 */ /* 0x000fc60000011606 */
[----:B------:R-:W3:Y:S04]  /*68fd0*/  LDL.LU R23, [R1+0x268] ;  /* 0x0002680001177983 */ /* 0x000ee80000300800 */
[----:B------:R-:W3:Y:S01]  /*68fe0*/  LDL.LU R17, [R1+0x264] ;  /* 0x0002640001117983 */ /* 0x000ee20000300800 */
[----:B------:R-:W-:Y:S02]  /*68ff0*/  LOP3.LUT R8, R8, 0xffff, RZ, 0xc0, !PT ;  /* 0x0000ffff08087812 */ /* 0x000fe400078ec0ff */
[----:B------:R-:W-:Y:S02]  /*69000*/  LOP3.LUT R10, R10, 0xffff, RZ, 0xc0, !PT ;  /* 0x0000ffff0a0a7812 */ /* 0x000fe400078ec0ff */
[----:B------:R-:W-:Y:S02]  /*69010*/  LOP3.LUT R9, R9, 0xffff, RZ, 0xc0, !PT ;  /* 0x0000ffff09097812 */ /* 0x000fe400078ec0ff */
[----:B------:R-:W-:-:S02]  /*69020*/  LOP3.LUT R6, R6, 0xffff, RZ, 0xc0, !PT ;  /* 0x0000ffff06067812 */ /* 0x000fc400078ec0ff */
[----:B0-----:R-:W-:Y:S02]  /*69030*/  PRMT R7, R8, 0x3340, R10 ;  /* 0x0000334008077816 */ /* 0x001fe4000000000a */
        /* <DEDUP_REMOVED lines=37> */
[----:B------:R-:W-:-:S04]  /*69290*/  ULDC UR6, c[0x0][0x248] ;  /* 0x0000920000067ab9 */ /* 0x000fc80000000800 */
[----:B------:R0:W-:Y:S01]  /*692a0*/  STL [R1+0x8e4], R0 ;  /* 0x0008e40001007387 */ /* 0x0001e20000100800 */
[----:B---3--:R-:W-:Y:S02]  /*692b0*/  LOP3.LUT R6, R23, 0xffff, RZ, 0xc0, !PT ;  /* 0x0000ffff17067812 */ /* 0x008fe400078ec0ff */
[----:B------:R-:W-:Y:S02]  /*692c0*/  LOP3.LUT R7, R17, 0xffff, RZ, 0xc0, !PT ;  /* 0x0000ffff11077812 */ /* 0x000fe400078ec0ff */
[----:B------:R-:W-:Y:S02]  /*692d0*/  PRMT R9, R6, 0x3340, R26 ;  /* 0x0000334006097816 */ /* 0x000fe4000000001a */
[----:B------:R-:W-:Y:S02]  /*692e0*/  SHF.R.U32.HI R8, RZ, 0x8, R6 ;  /* 0x00000008ff087819 */ /* 0x000fe40000011606 */
[----:B------:R-:W-:Y:S02]  /*692f0*/  SHF.R.U32.HI R26, RZ, 0x8, R26 ;  /* 0x00000008ff1a7819 */ /* 0x000fe4000001161a */
[----:B------:R-:W-:-:S02]  /*69300*/  SHF.R.U32.HI R6, RZ, 0x8, R7 ;  /* 0x00000008ff067819 */ /* 0x000fc40000011607 */
[----:B------:R-:W-:Y:S02]  /*69310*/  PRMT R7, R7, 0x3340, R25 ;  /* 0x0000334007077816 */ /* 0x000fe40000000019 */
[----:B------:R-:W-:Y:S02]  /*69320*/  LOP3.LUT R8, R8, 0xffff, RZ, 0xc0, !PT ;  /* 0x0000ffff08087812 */ /* 0x000fe400078ec0ff */
[----:B------:R-:W-:Y:S01]  /*69330*/  LOP3.LUT R26, R26, 0xffff, RZ, 0xc0, !PT ;  /* 0x0000ffff1a1a7812 */ /* 0x000fe200078ec0ff */
[----:B------:R-:W-:Y:S04]  /*69340*/  STL [R1+0x13f4], R9 ;  /* 0x0013f40901007387 */ /* 0x000fe80000100800 */
[----:B------:R1:W-:Y:S01]  /*69350*/  STL [R1+0x13f0], R7 ;  /* 0x0013f00701007387 */ /* 0x0003e20000100800 */
[----:B0-----:R-:W-:-:S03]  /*69360*/  VIADD R0, R0, UR6 ;  /* 0x0000000600007c36 */ /* 0x001fc60008000000 */
[----:B------:R-:W3:Y:S04]  /*69370*/  LDL.LU R27, [R1+0xf60] ;  /* 0x000f6000011b7983 */ /* 0x000ee80000300800 */
[----:B------:R-:W3:Y:S01]  /*69380*/  LDL.LU R16, [R1+0x124] ;  /* 0x0001240001107983 */ /* 0x000ee20000300800 */
[----:B------:R-:W-:Y:S02]  /*69390*/  SHF.R.U32.HI R25, RZ, 0x8, R25 ;  /* 0x00000008ff197819 */ /* 0x000fe40000011619 */
[----:B------:R-:W-:Y:S01]  /*693a0*/  LOP3.LUT R6, R6, 0xffff, RZ, 0xc0, !PT ;  /* 0x0000ffff06067812 */ /* 0x000fe200078ec0ff */
[----:B------:R-:W-:Y:S01]  /*693b0*/  ULDC UR6, c[0x0][0x248] ;  /* 0x0000920000067ab9 */ /* 0x000fe20000000800 */
[----:B-1----:R-:W-:Y:S02]  /*693c0*/  PRMT R7, R8, 0x3340, R26 ;  /* 0x0000334008077816 */ /* 0x002fe4000000001a */
[----:B------:R-:W-:-:S03]  /*693d0*/  LOP3.LUT R25, R25, 0xffff, RZ, 0xc0, !PT ;  /* 0x0000ffff19197812 */ /* 0x000fc600078ec0ff */
        /* <DEDUP_REMOVED lines=33> */
[----:B------:R-:W-:Y:S01]  /*695f0*/  PRMT R6, R9, 0x3340, R6 ;  /* 0x0000334009067816 */ /* 0x000fe20000000006 */
[----:B0-----:R-:W-:Y:S01]  /*69600*/  VIADD R0, R0, UR6 ;  /* 0x0000000600007c36 */ /* 0x001fe20008000000 */
[----:B------:R-:W-:-:S03]  /*69610*/  ULDC UR6, c[0x0][0x248] ;  /* 0x0000920000067ab9 */ /* 0x000fc60000000800 */
[----:B------:R0:W-:Y:S01]  /*69620*/  STL [R1+0x10e0], R6 ;  /* 0x0010e00601007387 */ /* 0x0001e20000100800 */
[----:B---3--:R-:W-:Y:S02]  /*69630*/  LOP3.LUT R9, R27, 0xffff, RZ, 0xc0, !PT ;  /* 0x0000ffff1b097812 */ /* 0x008fe400078ec0ff */
[----:B------:R-:W-:Y:S02]  /*69640*/  LOP3.LUT R10, R16, 0xffff, RZ, 0xc0, !PT ;  /* 0x0000ffff100a7812 */ /* 0x000fe400078ec0ff */
[----:B------:R-:W-:Y:S02]  /*69650*/  SHF.R.U32.HI R8, RZ, 0x8, R9 ;  /* 0x00000008ff087819 */ /* 0x000fe40000011609 */
[--C-:B------:R-:W-:Y:S02]  /*69660*/  PRMT R11, R9, 0x3340, R10.reuse ;  /* 0x00003340090b7816 */ /* 0x100fe4000000000a */
[----:B------:R-:W-:Y:S01]  /*69670*/  SHF.R.U32.HI R10, RZ, 0x8, R10 ;  /* 0x00000008ff0a7819 */ /* 0x000fe2000001160a */
[----:B------:R1:W-:Y:S01]  /*69680*/  STL [R1+0x8b8], R0 ;  /* 0x0008b80001007387 */ /* 0x0003e20000100800 */
[----:B------:R-:W-:-:S02]  /*69690*/  LOP3.LUT R8, R8, 0xffff, RZ, 0xc0, !PT ;  /* 0x0000ffff08087812 */ /* 0x000fc400078ec0ff */
[----:B------:R-:W-:Y:S02]  /*696a0*/  LOP3.LUT R7, R23, 0xffff, RZ, 0xc0, !PT ;  /* 0x0000ffff17077812 */ /* 0x000fe400078ec0ff */
[----:B0-----:R-:W-:Y:S02]  /*696b0*/  LOP3.LUT R6, R17, 0xffff, RZ, 0xc0, !PT ;  /* 0x0000ffff11067812 */ /* 0x001fe400078ec0ff */
[----:B------:R-:W-:Y:S02]  /*696c0*/  SHF.R.U32.HI R9, RZ, 0x8, R7 ;  /* 0x00000008ff097819 */ /* 0x000fe40000011607 */
[--C-:B------:R-:W-:Y:S02]  /*696d0*/  PRMT R7, R7, 0x3340, R6.reuse ;  /* 0x0000334007077816 */ /* 0x100fe40000000006 */
[----:B------:R-:W-:Y:S01]  /*696e0*/  LOP3.LUT R10, R10, 0xffff, RZ, 0xc0, !PT ;  /* 0x0000ffff0a0a7812 */ /* 0x000fe200078ec0ff */
[----:B------:R-:W-:Y:S01]  /*696f0*/  STL [R1+0x13e0], R11 ;  /* 0x0013e00b01007387 */ /* 0x000fe20000100800 */
[----:B------:R-:W-:-:S03]  /*69700*/  SHF.R.U32.HI R6, RZ, 0x8, R6 ;  /* 0x00000008ff067819 */ /* 0x000fc60000011606 */
[----:B------:R0:W-:Y:S01]  /*69710*/  STL [R1+0x13d4], R7 ;  /* 0x0013d40701007387 */ /* 0x0001e20000100800 */
[----:B-1----:R-:W-:Y:S01]  /*69720*/  VIADD R0, R0, UR6 ;  /* 0x0000000600007c36 */ /* 0x002fe20008000000 */
[----:B------:R-:W-:Y:S02]  /*69730*/  LOP3.LUT R9, R9, 0xffff, RZ, 0xc0, !PT ;  /* 0x0000ffff09097812 */ /* 0x000fe400078ec0ff */
[----:B------:R-:W-:Y:S01]  /*69740*/  LOP3.LUT R6, R6, 0xffff, RZ, 0xc0, !PT ;  /* 0x0000ffff06067812 */ /* 0x000fe200078ec0ff */
[----:B------:R-:W3:Y:S04]  /*69750*/  LDL.LU R27, [R1+0x1220] ;  /* 0x00122000011b7983 */ /* 0x000ee80000300800 */
[----:B------:R-:W3:Y:S01]  /*69760*/  LDL.LU R16, [R1+0x1e8] ;  /* 0x0001e80001107983 */ /* 0x000ee20000300800 */
[----:B------:R-:W-:Y:S01]  /*69770*/  ULDC UR6, c[0x0][0x248] ;  /* 0x0000920000067ab9 */ /* 0x000fe20000000800 */
[----:B0-----:R-:W-:-:S02]  /*69780*/  PRMT R7, R8, 0x3340, R10 ;  /* 0x0000334008077816 */ /* 0x001fc4000000000a */
        /* <DEDUP_REMOVED lines=9> */
[----:B------:R0:W-:Y:S04]  /*69820*/  STL [R1+0x888], R0 ;  /* 0x0008880001007387 */ /* 0x0001e80000100800 */
[----:B------:R-:W3:Y:S01]  /*69830*/  LDL.LU R3, [R1+0x2048] ;  /* 0x0020480001037983 */ /* 0x000ee20000300800 */
[----:B0-----:R-:W-:Y:S01]  /*69840*/  VIADD R0, R0, UR6 ;  /* 0x0000000600007c36 */ /* 0x001fe20008000000 */
[----:B------:R-:W-:Y:S01]  /*69850*/  ULDC UR6, c[0x0][0x248] ;  /* 0x0000920000067ab9 */ /* 0x000fe20000000800 */
[----:B--2---:R-:W-:Y:S02]  /*69860*/  LOP3.LUT R8, R15, 0xffff, RZ, 0xc0, !PT ;  /* 0x0000ffff0f087812 */ /* 0x004fe400078ec0ff */
[----:B----4-:R-:W-:Y:S02]  /*69870*/  LOP3.LUT R6, R24, 0xffff, RZ, 0xc0, !PT ;  /* 0x0000ffff18067812 */ /* 0x010fe400078ec0ff */
[----:B------:R-:W-:-:S02]  /*69880*/  SHF.R.U32.HI R10, RZ, 0x8, R8 ;  /* 0x00000008ff0a7819 */ /* 0x000fc40000011608 */
[--C-:B------:R-:W-:Y:S02]  /*69890*/  PRMT R11, R8, 0x3340, R6.reuse ;  /* 0x00003340080b7816 */ /* 0x100fe40000000006 */
        /* <DEDUP_REMOVED lines=36> */
[----:B------:R-:W-:Y:S04]  /*69ae0*/  STL [R1+0x13b8], R11 ;  /* 0x0013b80b01007387 */ /* 0x000fe80000100800 */
[----:B------:R0:W-:Y:S04]  /*69af0*/  STL [R1+0x13b4], R7 ;  /* 0x0013b40701007387 */ /* 0x0001e80000100800 */
[----:B------:R-:W3:Y:S01]  /*69b00*/  LDL.LU R27, [R1+0x42c] ;  /* 0x00042c00011b7983 */ /* 0x000ee20000300800 */
[----:B------:R-:W-:-:S03]  /*69b10*/  SHF.R.U32.HI R6, RZ, 0x8, R6 ;  /* 0x00000008ff067819 */ /* 0x000fc60000011606 */
[----:B------:R-:W3:Y:S04]  /*69b20*/  LDL.LU R16, [R1+0xec] ;  /* 0x0000ec0001107983 */ /* 0x000ee80000300800 */
[----:B------:R1:W-:Y:S04]  /*69b30*/  STL [R1+0x814], R0 ;  /* 0x0008140001007387 */ /* 0x0003e80000100800 */
[----:B------:R-:W3:Y:S01]  /*69b40*/  LDL.LU R23, [R1+0x428] ;  /* 0x0004280001177983 */ /* 0x000ee20000300800 */
[----:B0-----:R-:W-:Y:S02]  /*69b50*/  PRMT R7, R8, 0x3340, R10 ;  /* 0x0000334008077816 */ /* 0x001fe4000000000a */
[----:B------:R-:W-:-:S02]  /*69b60*/  LOP3.LUT R9, R9, 0xffff, RZ, 0xc0, !PT ;  /* 0x0000ffff09097812 */ /* 0x000fc400078ec0ff */
[----:B------:R-:W-:Y:S01]  /*69b70*/  LOP3.LUT R6, R6, 0xffff, RZ, 0xc0, !PT ;  /* 0x0000ffff06067812 */ /* 0x000fe200078ec0ff */
        /* <DEDUP_REMOVED lines=54> */
[----:B------:R-:W-:Y:S01]  /*69ee0*/  PRMT R6, R9, 0x3340, R6 ;  /* 0x0000334009067816 */ /* 0x000fe20000000006 */
[----:B------:R-:W-:Y:S01]  /*69ef0*/  ULDC UR6, c[0x0][0x248] ;  /* 0x0000920000067ab9 */ /* 0x000fe20000000800 */
[----:B-1----:R-:W-:-:S05]  /*69f00*/  PRMT R7, R8, 0x3340, R10 ;  /* 0x0000334008077816 */ /* 0x002fca000000000a */
[----:B------:R0:W-:Y:S04]  /*69f10*/  STL [R1+0x1068], R7 ;  /* 0x0010680701007387 */ /* 0x0001e80000100800 */
[----:B------:R1:W-:Y:S04]  /*69f20*/  STL [R1+0x7d8], R0 ;  /* 0x0007d80001007387 */ /* 0x0003e80000100800 */
[----:B------:R-:W3:Y:S04]  /*69f30*/  LDL.LU R23, [R1+0x1224] ;  /* 0x0012240001177983 */ /* 0x000ee80000300800 */
[----:B------:R-:W3:Y:S04]  /*69f40*/  LDL.LU R17, [R1+0x22c] ;  /* 0x00022c0001117983 */ /* 0x000ee80000300800 */
[----:B------:R-:W-:Y:S01]  /*69f50*/  STL [R1+0x105c], R6 ;  /* 0x00105c0601007387 */ /* 0x000fe20000100800 */
[----:B0-----:R-:W-:-:S02]  /*69f60*/  LOP3.LUT R7, R3, 0xffff, RZ, 0xc0, !PT ;  /* 0x0000ffff03077812 */ /* 0x001fc400078ec0ff */
[----:B------:R-:W-:Y:S01]  /*69f70*/  LOP3.LUT R9, R5, 0xffff, RZ, 0xc0, !PT ;  /* 0x0000ffff05097812 */ /* 0x000fe200078ec0ff */
[----:B-1----:R-:W-:Y:S01]  /*69f80*/  VIADD R0, R0, UR6 ;  /* 0x0000000600007c36 */ /* 0x002fe20008000000 */
[----:B------:R-:W3:Y:S01]  /*69f90*/  LDL.LU R3, [R1+0x2044] ;  /* 0x0020440001037983 */ /* 0x000ee20000300800 */
[----:B------:R-:W-:-:S03]  /*69fa0*/  ULDC UR6, c[0x0][0x248] ;  /* 0x0000920000067ab9 */ /* 0x000fc60000000800 */
[----:B------:R0:W-:Y:S04]  /*69fb0*/  STL [R1+0x82c], R0 ;  /* 0x00082c0001007387 */ /* 0x0001e80000100800 */
[----:B------:R-:W3:Y:S01]  /*69fc0*/  LDL.LU R5, [R1+0x2040] ;  /* 0x0020400001057983 */ /* 0x000ee20000300800 */
[----:B0-----:R-:W-:Y:S01]  /*69fd0*/  VIADD R0, R0, UR6 ;  /* 0x0000000600007c36 */ /* 0x001fe20008000000 */
[----:B------:R-:W-:Y:S01]  /*69fe0*/  ULDC UR6, c[0x0][0x248] ;  /* 0x0000920000067ab9 */ /* 0x000fe20000000800 */
[----:B--2---:R-:W-:Y:S02]  /*69ff0*/  LOP3.LUT R6, R24, 0xffff, RZ, 0xc0, !PT ;  /* 0x0000ffff18067812 */ /* 0x004fe400078ec0ff */
[----:B----4-:R-:W-:Y:S02]  /*6a000*/  LOP3.LUT R8, R18, 0xffff, RZ, 0xc0, !PT ;  /* 0x0000ffff12087812 */ /* 0x010fe400078ec0ff */
[----:B------:R-:W-:-:S02]  /*6a010*/  PRMT R11, R6, 0x3340, R7 ;  /* 0x00003340060b7816 */ /* 0x000fc40000000007 */
[----:B------:R-:W-:Y:S02]  /*6a020*/  SHF.R.U32.HI R10, RZ, 0x8, R6 ;  /* 0x00000008ff0a7819 */ /* 0x000fe40000011606 */
[----:B------:R-:W-:Y:S02]  /*6a030*/  SHF.R.U32.HI R7, RZ, 0x8, R7 ;  /* 0x00000008ff077819 */ /* 0x000fe40000011607 */
[----:B------:R-:W-:Y:S02]  /*6a040*/  SHF.R.U32.HI R6, RZ, 0x8, R8 ;  /* 0x00000008ff067819 */ /* 0x000fe40000011608 */
[----:B------:R-:W-:Y:S02]  /*6a050*/  PRMT R8, R8, 0x3340, R9 ;  /* 0x0000334008087816 */ /* 0x000fe40000000009 */
[----:B------:R-:W-:Y:S02]  /*6a060*/  LOP3.LUT R10, R10, 0xffff, RZ, 0xc0, !PT ;  /* 0x0000ffff0a0a7812 */ /* 0x000fe400078ec0ff */
[----:B------:R-:W-:Y:S01]  /*6a070*/  LOP3.LUT R7, R7, 0xffff, RZ, 0xc0, !PT ;  /* 0x0000ffff07077812 */ /* 0x000fe200078ec0ff */
[----:B------:R-:W-:Y:S04]  /*6a080*/  STL [R1+0x1380], R11 ;  /* 0x0013800b01007387 */ /* 0x000fe80000100800 */
[----:B------:R-:W-:Y:S04]  /*6a090*/  STL [R1+0x137c], R8 ;  /* 0x00137c0801007387 */ /* 0x000fe80000100800 */
[----:B------:R-:W2:Y:S01]  /*6a0a0*/  LDL.LU R15, [R1+0xf80] ;  /* 0x000f8000010f7983 */ /* 0x000ea20000300800 */
[----:B------:R-:W-:-:S03]  /*6a0b0*/  PRMT R7, R10, 0x3340, R7 ;  /* 0x000033400a077816 */ /* 0x000fc60000000007 */
[----:B------:R-:W4:Y:S04]  /*6a0c0*/  LDL.LU R27, [R1+0x178] ;  /* 0x00017800011b7983 */ /* 0x000f280000300800 */
        /* <DEDUP_REMOVED lines=67> */
[----:B------:R-:W-:Y:S01]  /*6a500*/  STL [R1+0x1018], R6 ;  /* 0x0010180601007387 */ /* 0x000fe20000100800 */
[----:B------:R-:W-:Y:S01]  /*6a510*/  LOP3.LUT R9, R5, 0xffff, RZ, 0xc0, !PT ;  /* 0x0000ffff05097812 */ /* 0x000fe200078ec0ff */
[----:B0-----:R-:W-:Y:S01]  /*6a520*/  VIADD R0, R0, UR6 ;  /* 0x0000000600007c36 */ /* 0x001fe20008000000 */
[----:B------:R-:W-:-:S04]  /*6a530*/  ULDC UR6, c[0x0][0x248] ;  /* 0x0000920000067ab9 */ /* 0x000fc80000000800 */
[----:B------:R0:W-:Y:S04]  /*6a540*/  STL [R1+0x7d4], R0 ;  /* 0x0007d40001007387 */ /* 0x0001e80000100800 */
[----:B------:R-:W4:Y:S01]  /*6a550*/  LDL.LU R5, [R1+0x203c] ;  /* 0x00203c0001057983 */ /* 0x000f220000300800 */
[----:B0-----:R-:W-:Y:S01]  /*6a560*/  VIADD R0, R0, UR6 ;  /* 0x0000000600007c36 */ /* 0x001fe20008000000 */
[----:B------:R-:W-:Y:S01]  /*6a570*/  ULDC UR6, c[0x0][0x248] ;  /* 0x0000920000067ab9 */ /* 0x000fe20000000800 */
[----:B---3--:R-:W-:Y:S02]  /*6a580*/  LOP3.LUT R8, R16, 0xffff, RZ, 0xc0, !PT ;  /* 0x0000ffff10087812 */ /* 0x008fe400078ec0ff */
[----:B------:R-:W-:Y:S02]  /*6a590*/  LOP3.LUT R6, R23, 0xffff, RZ, 0xc0, !PT ;  /* 0x0000ffff17067812 */ /* 0x000fe400078ec0ff */
        /* <DEDUP_REMOVED lines=9> */
[----:B------:R-:W-:Y:S01]  /*6a630*/  STL [R1+0x1218], R11 ;  /* 0x0012180b01007387 */ /* 0x000fe20000100800 */
[----:B------:R-:W-:-:S03]  /*6a640*/  SHF.R.U32.HI R9, RZ, 0x8, R9 ;  /* 0x00000008ff097819 */ /* 0x000fc60000011609 */
        /* <DEDUP_REMOVED lines=50> */
[--C-:B------:R-:W-:Y:S02]  /*6a970*/  PRMT R11, R9, 0x3340, R10.reuse ;  /* 0x00003340090b7816 */ /* 0x100fe4000000000a */
[----:B------:R-:W-:Y:S02]  /*6a980*/  SHF.R.U32.HI R8, RZ, 0x8, R9 ;  /* 0x00000008ff087819 */ /* 0x000fe40000011609 */
[----:B------:R-:W-:Y:S02]  /*6a990*/  SHF.R.U32.HI R10, RZ, 0x8, R10 ;  /* 0x00000008ff0a7819 */ /* 0x000fe4000001160a */
        /* <DEDUP_REMOVED lines=8> */
[----:B------:R-:W3:Y:S01]  /*6aa20*/  LDL.LU R23, [R1+0x58] ;  /* 0x0000580001177983 */ /* 0x000ee20000300800 */
[----:B------:R-:W-:Y:S02]  /*6aa30*/  LOP3.LUT R9, R9, 0xffff, RZ, 0xc0, !PT ;  /* 0x0000ffff09097812 */ /* 0x000fe400078ec0ff */
[----:B0-----:R-:W-:Y:S02]  /*6aa40*/  PRMT R7, R8, 0x3340, R10 ;  /* 0x0000334008077816 */ /* 0x001fe4000000000a */
[----:B------:R-:W-:-:S03]  /*6aa50*/  LOP3.LUT R6, R6, 0xffff, RZ, 0xc0, !PT ;  /* 0x0000ffff06067812 */ /* 0x000fc600078ec0ff */
[----:B------:R-:W-:Y:S04]  /*6aa60*/  STL [R1+0xfc8], R7 ;  /* 0x000fc80701007387 */ /* 0x000fe80000100800 */
[----:B------:R0:W-:Y:S04]  /*6aa70*/  STL [R1+0x734], R0 ;  /* 0x0007340001007387 */ /* 0x0001e80000100800 */
        /* <DEDUP_REMOVED lines=49> */
[----:B------:R-:W-:Y:S02]  /*6ad90*/  PRMT R8, R8, 0x3340, R9 ;  /* 0x0000334008087816 */ /* 0x000fe40000000009 */
[----:B------:R-:W-:Y:S01]  /*6ada0*/  PRMT R7, R10, 0x3340, R7 ;  /* 0x000033400a077816 */ /* 0x000fe20000000007 */
[----:B------:R-:W-:Y:S04]  /*6adb0*/  STL [R1+0x11c8], R11 ;  /* 0x0011c80b01007387 */ /* 0x000fe80000100800 */
[----:B------:R-:W-:Y:S04]  /*6adc0*/  STL [R1+0x11c4], R8 ;  /* 0x0011c40801007387 */ /* 0x000fe80000100800 */
[----:B------:R-:W3:Y:S04]  /*6add0*/  LDL.LU R14, [R1+0xfa0] ;  /* 0x000fa000010e7983 */ /* 0x000ee80000300800 */
[----:B------:R-:W3:Y:S01]  /*6ade0*/  LDL.LU R16, [R1+0x210] ;  /* 0x0002100001107983 */ /* 0x000ee20000300800 */
[----:B------:R-:W-:-:S03]  /*6adf0*/  SHF.R.U32.HI R9, RZ, 0x8, R9 ;  /* 0x00000008ff097819 */ /* 0x000fc60000011609 */
[----:B------:R-:W-:Y:S04]  /*6ae00*/  STL [R1+0xf90], R7 ;  /* 0x000f900701007387 */ /* 0x000fe80000100800 */
[----:B------:R0:W-:Y:S04]  /*6ae10*/  STL [R1+0x6ac], R0 ;  /* 0x0006ac0001007387 */ /* 0x0001e80000100800 */
[----:B------:R-:W3:Y:S04]  /*6ae20*/  LDL.LU R23, [R1+0xdd0] ;  /* 0x000dd00001177983 */ /* 0x000ee80000300800 */
[----:B------:R-:W3:Y:S01]  /*6ae30*/  LDL.LU R17, [R1+0x158] ;  /* 0x0001580001117983 */ /* 0x000ee20000300800 */
[----:B------:R-:W-:-:S02]  /*6ae40*/  LOP3.LUT R6, R6, 0xffff, RZ, 0xc0, !PT ;  /* 0x0000ffff06067812 */ /* 0x000fc400078ec0ff */
        /* <DEDUP_REMOVED lines=8> */
[----:B--2---:R-:W-:Y:S02]  /*6aed0*/  LOP3.LUT R9, R15, 0xffff, RZ, 0xc0, !PT ;  /* 0x0000ffff0f097812 */ /* 0x004fe400078ec0ff */
[----:B----4-:R-:W-:-:S02]  /*6aee0*/  LOP3.LUT R10, R27, 0xffff, RZ, 0xc0, !PT ;  /* 0x0000ffff1b0a7812 */ /* 0x010fc400078ec0ff */
[----:B------:R-:W-:Y:S02]  /*6aef0*/  SHF.R.U32.HI R8, RZ, 0x8, R9 ;  /* 0x00000008ff087819 */ /* 0x000fe40000011609 */
[--C-:B------:R-:W-:Y:S02]  /*6af00*/  PRMT R11, R9, 0x3340, R10.reuse ;  /* 0x00003340090b7816 */ /* 0x100fe4000000000a */
[----:B------:R-:W-:Y:S02]  /*6af10*/  SHF.R.U32.HI R10, RZ, 0x8, R10 ;  /* 0x00000008ff0a7819 */ /* 0x000fe4000001160a */
[----:B------:R-:W-:Y:S02]  /*6af20*/  LOP3.LUT R8, R8, 0xffff, RZ, 0xc0, !PT ;  /* 0x0000ffff08087812 */ /* 0x000fe400078ec0ff */
[----:B------:R-:W-:Y:S02]  /*6af30*/  LOP3.LUT R7, R24, 0xffff, RZ, 0xc0, !PT ;  /* 0x0000ffff18077812 */ /* 0x000fe400078ec0ff */
[----:B------:R-:W-:-:S02]  /*6af40*/  LOP3.LUT R6, R18, 0xffff, RZ, 0xc0, !PT ;  /* 0x0000ffff12067812 */ /* 0x000fc400078ec0ff */
[----:B------:R-:W-:Y:S02]  /*6af50*/  SHF.R.U32.HI R9, RZ, 0x8, R7 ;  /* 0x00000008ff097819 */ /* 0x000fe40000011607 */
[----:B------:R-:W-:Y:S02]  /*6af60*/  PRMT R7, R7, 0x3340, R6 ;  /* 0x0000334007077816 */ /* 0x000fe40000000006 */
        /* <DEDUP_REMOVED lines=31> */
[----:B------:R-:W-:Y:S01]  /*6b160*/  STL [R1+0x11a4], R11 ;  /* 0x0011a40b01007387 */ /* 0x000fe20000100800 */
[----:B------:R-:W-:-:S03]  /*6b170*/  SHF.R.U32.HI R6, RZ, 0x8, R6 ;  /* 0x00000008ff067819 */ /* 0x000fc60000011606 */
[----:B------:R0:W-:Y:S01]  /*6b180*/  STL [R1+0x119c], R7 ;  /* 0x00119c0701007387 */ /* 0x0001e20000100800 */
[----:B------:R-:W-:-:S03]  /*6b190*/  LOP3.LUT R9, R9, 0xffff, RZ, 0xc0, !PT ;  /* 0x0000ffff09097812 */ /* 0x000fc600078ec0ff */
[----:B------:R-:W3:Y:S01]  /*6b1a0*/  LDL.LU R14, [R1+0x1244] ;  /* 0x00124400010e7983 */ /* 0x000ee20000300800 */
[----:B------:R-:W-:-:S03]  /*6b1b0*/  LOP3.LUT R6, R6, 0xffff, RZ, 0xc0, !PT ;  /* 0x0000ffff06067812 */ /* 0x000fc600078ec0ff */
[----:B------:R-:W3:Y:S01]  /*6b1c0*/  LDL.LU R16, [R1+0x34c] ;  /* 0x00034c0001107983 */ /* 0x000ee20000300800 */
[----:B0-----:R-:W-:Y:S02]  /*6b1d0*/  PRMT R7, R8, 0x3340, R10 ;  /* 0x0000334008077816 */ /* 0x001fe4000000000a */
[----:B------:R-:W-:-:S03]  /*6b1e0*/  PRMT R6, R9, 0x3340, R6 ;  /* 0x0000334009067816 */ /* 0x000fc60000000006 */
[----:B------:R-:W-:Y:S04]  /*6b1f0*/  STL [R1+0xf80], R7 ;  /* 0x000f800701007387 */ /* 0x000fe80000100800 */
[----:B------:R0:W-:Y:S04]  /*6b200*/  STL [R1+0x6a4], R0 ;  /* 0x0006a40001007387 */ /* 0x0001e80000100800 */
[----:B------:R-:W3:Y:S04]  /*6b210*/  LDL.LU R23, [R1+0x1240] ;  /* 0x0012400001177983 */ /* 0x000ee80000300800 */
        /* <DEDUP_REMOVED lines=15> */
[----:B------:R-:W-:Y:S02]  /*6b310*/  LOP3.LUT R9, R18, 0xffff, RZ, 0xc0, !PT ;  /* 0x0000ffff12097812 */ /* 0x000fe400078ec0ff */
[----:B------:R-:W-:-:S02]  /*6b320*/  SHF.R.U32.HI R8, RZ, 0x8, R7 ;  /* 0x00000008ff087819 */ /* 0x000fc40000011607 */
        /* <DEDUP_REMOVED lines=27> */
[----:B------:R-:W-:-:S02]  /*6b4e0*/  LOP3.LUT R6, R17, 0xffff, RZ, 0xc0, !PT ;  /* 0x0000ffff11067812 */ /* 0x000fc400078ec0ff */
[----:B------:R-:W-:Y:S02]  /*6b4f0*/  SHF.R.U32.HI R9, RZ, 0x8, R7 ;  /* 0x00000008ff097819 */ /* 0x000fe40000011607 */
[--C-:B------:R-:W-:Y:S02]  /*6b500*/  PRMT R7, R7, 0x3340, R6.reuse ;  /* 0x0000334007077816 */ /* 0x100fe40000000006 */
[----:B------:R-:W-:Y:S01]  /*6b510*/  LOP3.LUT R10, R10, 0xffff, RZ, 0xc0, !PT ;  /* 0x0000ffff0a0a7812 */ /* 0x000fe200078ec0ff */
[----:B------:R-:W-:Y:S04]  /*6b520*/  STL [R1+0x1178], R11 ;  /* 0x0011780b01007387 */ /* 0x000fe80000100800 */
[----:B------:R0:W-:Y:S01]  /*6b530*/  STL [R1+0x1170], R7 ;  /* 0x0011700701007387 */ /* 0x0001e20000100800 */
[----:B------:R-:W-:-:S03]  /*6b540*/  SHF.R.U32.HI R6, RZ, 0x8, R6 ;  /* 0x00000008ff067819 */ /* 0x000fc60000011606 */
[----:B------:R-:W3:Y:S04]  /*6b550*/  LDL.LU R14, [R1+0xde4] ;  /* 0x000de400010e7983 */ /* 0x000ee80000300800 */
[----:B------:R-:W3:Y:S01]  /*6b560*/  LDL.LU R16, [R1+0x194] ;  /* 0x0001940001107983 */ /* 0x000ee20000300800 */
[----:B------:R-:W-:Y:S02]  /*6b570*/  LOP3.LUT R9, R9, 0xffff, RZ, 0xc0, !PT ;  /* 0x0000ffff09097812 */ /* 0x000fe400078ec0ff */
[----:B0-----:R-:W-:Y:S02]  /*6b580*/  PRMT R7, R8, 0x3340, R10 ;  /* 0x0000334008077816 */ /* 0x001fe4000000000a */
        /* <DEDUP_REMOVED lines=14> */
[----:B------:R-:W-:Y:S02]  /*6b670*/  LOP3.LUT R7, R24, 0xffff, RZ, 0xc0, !PT ;  /* 0x0000ffff18077812 */ /* 0x000fe400078ec0ff */
[----:B------:R-:W-:-:S02]  /*6b680*/  LOP3.LUT R6, R18, 0xffff, RZ, 0xc0, !PT ;  /* 0x0000ffff12067812 */ /* 0x000fc400078ec0ff */
[--C-:B------:R-:W-:Y:S02]  /*6b690*/  PRMT R11, R9, 0x3340, R10.reuse ;  /* 0x00003340090b7816 */ /* 0x100fe4000000000a */
[----:B------:R-:W-:Y:S02]  /*6b6a0*/  SHF.R.U32.HI R8, RZ, 0x8, R9 ;  /* 0x00000008ff087819 */ /* 0x000fe40000011609 */
        /* <DEDUP_REMOVED lines=34> */
[----:B------:R-:W-:Y:S02]  /*6b8d0*/  SHF.R.U32.HI R6, RZ, 0x8, R6 ;  /* 0x00000008ff067819 */ /* 0x000fe40000011606 */
[----:B------:R-:W-:Y:S01]  /*6b8e0*/  LOP3.LUT R10, R10, 0xffff, RZ, 0xc0, !PT ;  /* 0x0000ffff0a0a7812 */ /* 0x000fe200078ec0ff */
[----:B------:R-:W-:Y:S04]  /*6b8f0*/  STL [R1+0x1154], R11 ;  /* 0x0011540b01007387 */ /* 0x000fe80000100800 */
[----:B------:R0:W-:Y:S01]  /*6b900*/  STL [R1+0x1148], R7 ;  /* 0x0011480701007387 */ /* 0x0001e20000100800 */
[----:B------:R-:W-:-:S02]  /*6b910*/  LOP3.LUT R9, R9, 0xffff, RZ, 0xc0, !PT ;  /* 0x0000ffff09097812 */ /* 0x000fc400078ec0ff */
[----:B------:R-:W-:Y:S01]  /*6b920*/  LOP3.LUT R6, R6, 0xffff, RZ, 0xc0, !PT ;  /* 0x0000ffff06067812 */ /* 0x000fe200078ec0ff */
[----:B------:R-:W3:Y:S04]  /*6b930*/  LDL.LU R14, [R1+0x124c] ;  /* 0x00124c00010e7983 */ /* 0x000ee80000300800 */
[----:B------:R-:W3:Y:S01]  /*6b940*/  LDL.LU R16, [R1+0x3c4] ;  /* 0x0003c40001107983 */ /* 0x000ee20000300800 */
[----:B------:R-:W-:Y:S02]  /*6b950*/  PRMT R6, R9, 0x3340, R6 ;  /* 0x0000334009067816 */ /* 0x000fe40000000006 */
[----:B0-----:R-:W-:-:S05]  /*6b960*/  PRMT R7, R8, 0x3340, R10 ;  /* 0x0000334008077816 */ /* 0x001fca000000000a */
        /* <DEDUP_REMOVED lines=20> */
[----:B------:R-:W-:Y:S02]  /*6bab0*/  PRMT R8, R8, 0x3340, R9 ;  /* 0x0000334008087816 */ /* 0x000fe40000000009 */
[----:B------:R-:W-:Y:S01]  /*6bac0*/  PRMT R7, R10, 0x3340, R7 ;  /* 0x000033400a077816 */ /* 0x000fe20000000007 */
[----:B------:R-:W-:Y:S04]  /*6bad0*/  STL [R1+0x1140], R11 ;  /* 0x0011400b01007387 */ /* 0x000fe80000100800 */
[----:B------:R-:W-:Y:S04]  /*6bae0*/  STL [R1+0x113c], R8 ;  /* 0x00113c0801007387 */ /* 0x000fe80000100800 */
[----:B------:R-:W2:Y:S04]  /*6baf0*/  LDL.LU R15, [R1+0xfc0] ;  /* 0x000fc000010f7983 */ /* 0x000ea80000300800 */
        /* <DEDUP_REMOVED lines=70> */
[----:B0-----:R-:W-:Y:S01]  /*6bf60*/  VIADD R0, R0, UR6 ;  /* 0x0000000600007c36 */ /* 0x001fe20008000000 */
[----:B------:R-:W-:-:S04]  /*6bf70*/  ULDC UR6, c[0x0][0x248] ;  /* 0x0000920000067ab9 */ /* 0x000fc80000000800 */
[----:B------:R0:W-:Y:S02]  /*6bf80*/  STL [R1+0x694], R0 ;  /* 0x0006940001007387 */ /* 0x0001e40000100800 */
[----:B0-----:R-:W-:Y:S01]  /*6bf90*/  VIADD R0, R0, UR6 ;  /* 0x0000000600007c36 */ /* 0x001fe20008000000 */
[----:B------:R-:W-:Y:S01]  /*6bfa0*/  ULDC UR6, c[0x0][0x248] ;  /* 0x0000920000067ab9 */ /* 0x000fe20000000800 */
[----:B---3--:R-:W-:Y:S02]  /*6bfb0*/  LOP3.LUT R8, R14, 0xffff, RZ, 0xc0, !PT ;  /* 0x0000ffff0e087812 */ /* 0x008fe400078ec0ff */
[----:B------:R-:W-:Y:S02]  /*6bfc0*/  LOP3.LUT R6, R16, 0xffff, RZ, 0xc0, !PT ;  /* 0x0000ffff10067812 */ /* 0x000fe400078ec0ff */
        /* <DEDUP_REMOVED lines=792> */
[----:B------:R-:W3:Y:S01]  /*6f150*/  LDL.LU R14, [R1+0xe74] ;  /* 0x000e7400010e7983 */ /* 0x000ee20000300800 */
[----:B------:R-:W-:Y:S02]  /*6f160*/  LOP3.LUT R9, R9, 0xffff, RZ, 0xc0, !PT ;  /* 0x0000ffff09097812 */ /* 0x000fe400078ec0ff */
[----:B------:R-:W-:Y:S01]  /*6f170*/  LOP3.LUT R6, R6, 0xffff, RZ, 0xc0, !PT ;  /* 0x0000ffff06067812 */ /* 0x000fe200078ec0ff */
        /* <DEDUP_REMOVED lines=59> */
[----:B------:R-:W3:Y:S01]  /*6f530*/  LDL.LU R16, [R1+0x8ec] ;  /* 0x0008ec0001107983 */ /* 0x000ee20000300800 */
[----:B------:R-:W-:Y:S02]  /*6f540*/  LOP3.LUT R8, R8, 0xffff, RZ, 0xc0, !PT ;  /* 0x0000ffff08087812 */ /* 0x000fe400078ec0ff */
[----:B------:R-:W-:Y:S01]  /*6f550*/  LOP3.LUT R9, R9, 0xffff, RZ, 0xc0, !PT ;  /* 0x0000ffff09097812 */ /* 0x000fe200078ec0ff */
[----:B------:R0:W-:Y:S04]  /*6f560*/  STL [R1+0xaf4], R6 ;  /* 0x000af40601007387 */ /* 0x0001e80000100800 */
[----:B------:R1:W-:Y:S04]  /*6f570*/  STL [R1+0x8c8], R0 ;  /* 0x0008c80001007387 */ /* 0x0003e80000100800 */
[----:B------:R-:W3:Y:S04]  /*6f580*/  LDL.LU R23, [R1+0x1050] ;  /* 0x0010500001177983 */ /* 0x000ee80000300800 */
[----:B------:R-:W3:Y:S01]  /*6f590*/  LDL.LU R17, [R1+0x8e8] ;  /* 0x0008e80001117983 */ /* 0x000ee20000300800 */
[----:B0-----:R-:W-:Y:S01]  /*6f5a0*/  PRMT R6, R8, 0x3340, R9 ;  /* 0x0000334008067816 */ /* 0x001fe20000000009 */
[----:B-1----:R-:W-:Y:S01]  /*6f5b0*/  VIADD R0, R0, UR6 ;  /* 0x0000000600007c36 */ /* 0x002fe20008000000 */
        /* <DEDUP_REMOVED lines=47> */
[----:B------:R0:W-:Y:S01]  /*6f8b0*/  STL [R1+0xe08], R7 ;  /* 0x000e080701007387 */ /* 0x0001e20000100800 */
[----:B------:R-:W-:-:S03]  /*6f8c0*/  SHF.R.U32.HI R6, RZ, 0x8, R6 ;  /* 0x00000008ff067819 */ /* 0x000fc60000011606 */
[----:B------:R-:W3:Y:S04]  /*6f8d0*/  LDL.LU R14, [R1+0xcb0] ;  /* 0x000cb000010e7983 */ /* 0x000ee80000300800 */
[----:B------:R-:W3:Y:S01]  /*6f8e0*/  LDL.LU R16, [R1+0x4b4] ;  /* 0x0004b40001107983 */ /* 0x000ee20000300800 */
[----:B------:R-:W-:Y:S02]  /*6f8f0*/  LOP3.LUT R9, R9, 0xffff, RZ, 0xc0, !PT ;  /* 0x0000ffff09097812 */ /* 0x000fe400078ec0ff */
[----:B------:R-:W-:Y:S02]  /*6f900*/  LOP3.LUT R6, R6, 0xffff, RZ, 0xc0, !PT ;  /* 0x0000ffff06067812 */ /* 0x000fe400078ec0ff */
        /* <DEDUP_REMOVED lines=233> */
[----:B------:R-:W-:Y:S01]  /*707a0*/  SHF.R.U32.HI R10, RZ, 0x8, R10 ;  /* 0x00000008ff0a7819 */ /* 0x000fe2000001160a */
[----:B------:R-:W-:Y:S04]  /*707b0*/  STL [R1+0xb7c], R11 ;  /* 0x000b7c0b01007387 */ /* 0x000fe80000100800 */
[----:B------:R-:W-:Y:S01]  /*707c0*/  STL [R1+0xb70], R9 ;  /* 0x000b700901007387 */ /* 0x000fe20000100800 */
[----:B------:R-:W-:Y:S02]  /*707d0*/  LOP3.LUT R6, R6, 0xffff, RZ, 0xc0, !PT ;  /* 0x0000ffff06067812 */ /* 0x000fe400078ec0ff */
[----:B------:R-:W-:-:S02]  /*707e0*/  LOP3.LUT R10, R10, 0xffff, RZ, 0xc0, !PT ;  /* 0x0000ffff0a0a7812 */ /* 0x000fc400078ec0ff */
[----:B------:R-:W-:Y:S01]  /*707f0*/  PRMT R7, R8, 0x3340, R7 ;  /* 0x0000334008077816 */ /* 0x000fe20000000007 */
[----:B------:R-:W3:Y:S04]  /*70800*/  LDL.LU R14, [R1+0x12cc] ;  /* 0x0012cc00010e7983 */ /* 0x000ee80000300800 */
[----:B------:R-:W3:Y:S01]  /*70810*/  LDL.LU R16, [R1+0xb00] ;  /* 0x000b000001107983 */ /* 0x000ee20000300800 */
        /* <DEDUP_REMOVED lines=45> */
[----:B------:R-:W-:Y:S02]  /*70af0*/  LOP3.LUT R9, R23, 0xffff, RZ, 0xc0, !PT ;  /* 0x0000ffff17097812 */ /* 0x000fe400078ec0ff */
[----:B------:R-:W-:Y:S02]  /*70b00*/  SHF.R.U32.HI R7, RZ, 0x8, R7 ;  /* 0x00000008ff077819 */ /* 0x000fe40000011607 */
[----:B------:R-:W-:Y:S02]  /*70b10*/  LOP3.LUT R10, R17, 0xffff, RZ, 0xc0, !PT ;  /* 0x0000ffff110a7812 */ /* 0x000fe400078ec0ff */
[----:B------:R-:W-:Y:S02]  /*70b20*/  LOP3.LUT R8, R8, 0xffff, RZ, 0xc0, !PT ;  /* 0x0000ffff08087812 */ /* 0x000fe400078ec0ff */
[----:B------:R-:W-:Y:S02]  /*70b30*/  SHF.R.U32.HI R6, RZ, 0x8, R9 ;  /* 0x00000008ff067819 */ /* 0x000fe40000011609 */
[----:B------:R-:W-:-:S02]  /*70b40*/  LOP3.LUT R7, R7, 0xffff, RZ, 0xc0, !PT ;  /* 0x0000ffff07077812 */ /* 0x000fc400078ec0ff */
[--C-:B------:R-:W-:Y:S02]  /*70b50*/  PRMT R9, R9, 0x3340, R10.reuse ;  /* 0x0000334009097816 */ /* 0x100fe4000000000a */
[----:B------:R-:W-:Y:S01]  /*70b60*/  SHF.R.U32.HI R10, RZ, 0x8, R10 ;  /* 0x00000008ff0a7819 */ /* 0x000fe2000001160a */
[----:B------:R-:W-:Y:S01]  /*70b70*/  STL [R1+0xb58], R11 ;  /* 0x000b580b01007387 */ /* 0x000fe20000100800 */
[----:B------:R-:W-:-:S03]  /*70b80*/  PRMT R7, R8, 0x3340, R7 ;  /* 0x0000334008077816 */ /* 0x000fc60000000007 */
[----:B------:R-:W-:Y:S01]  /*70b90*/  STL [R1+0xb54], R9 ;  /* 0x000b540901007387 */ /* 0x000fe20000100800 */
[----:B------:R-:W-:Y:S02]  /*70ba0*/  LOP3.LUT R6, R6, 0xffff, RZ, 0xc0, !PT ;  /* 0x0000ffff06067812 */ /* 0x000fe400078ec0ff */
[----:B------:R-:W-:Y:S01]  /*70bb0*/  LOP3.LUT R10, R10, 0xffff, RZ, 0xc0, !PT ;  /* 0x0000ffff0a0a7812 */ /* 0x000fe200078ec0ff */
[----:B------:R-:W3:Y:S04]  /*70bc0*/  LDL.LU R14, [R1+0xeb4] ;  /* 0x000eb400010e7983 */ /* 0x000ee80000300800 */
[----:B------:R-:W3:Y:S04]  /*70bd0*/  LDL.LU R16, [R1+0x81c] ;  /* 0x00081c0001107983 */ /* 0x000ee80000300800 */
[----:B------:R-:W-:Y:S04]  /*70be0*/  STL [R1+0x468], R7 ;  /* 0x0004680701007387 */ /* 0x000fe80000100800 */
[----:B------:R0:W-:Y:S01]  /*70bf0*/  STL [R1+0x9c4], R0 ;  /* 0x0009c40001007387 */ /* 0x0001e20000100800 */
[----:B------:R-:W-:-:S03]  /*70c00*/  PRMT R6, R6, 0x3340, R10 ;  /* 0x0000334006067816 */ /* 0x000fc6000000000a */
        /* <DEDUP_REMOVED lines=40> */
[----:B------:R-:W-:Y:S02]  /*70e90*/  LOP3.LUT R9, R23, 0xffff, RZ, 0xc0, !PT ;  /* 0x0000ffff17097812 */ /* 0x000fe400078ec0ff */
[----:B------:R-:W-:-:S02]  /*70ea0*/  LOP3.LUT R10, R17, 0xffff, RZ, 0xc0, !PT ;  /* 0x0000ffff110a7812 */ /* 0x000fc400078ec0ff */
[--C-:B------:R-:W-:Y:S02]  /*70eb0*/  PRMT R11, R6, 0x3340, R7.reuse ;  /* 0x00003340060b7816 */ /* 0x100fe40000000007 */
[----:B------:R-:W-:Y:S02]  /*70ec0*/  SHF.R.U32.HI R8, RZ, 0x8, R6 ;  /* 0x00000008ff087819 */ /* 0x000fe40000011606 */
[----:B------:R-:W-:Y:S02]  /*70ed0*/  SHF.R.U32.HI R7, RZ, 0x8, R7 ;  /* 0x00000008ff077819 */ /* 0x000fe40000011607 */
[----:B------:R-:W-:Y:S02]  /*70ee0*/  SHF.R.U32.HI R6, RZ, 0x8, R9 ;  /* 0x00000008ff067819 */ /* 0x000fe40000011609 */
[--C-:B------:R-:W-:Y:S02]  /*70ef0*/  PRMT R9, R9, 0x3340, R10.reuse ;  /* 0x0000334009097816 */ /* 0x100fe4000000000a */
[----:B------:R-:W-:-:S02]  /*70f00*/  SHF.R.U32.HI R10, RZ, 0x8, R10 ;  /* 0x00000008ff0a7819 */ /* 0x000fc4000001160a */
[----:B------:R-:W-:Y:S02]  /*70f10*/  LOP3.LUT R8, R8, 0xffff, RZ, 0xc0, !PT ;  /* 0x0000ffff08087812 */ /* 0x000fe400078ec0ff */
[----:B------:R-:W-:Y:S01]  /*70f20*/  LOP3.LUT R7, R7, 0xffff, RZ, 0xc0, !PT ;  /* 0x0000ffff07077812 */ /* 0x000fe200078ec0ff */
        /* <DEDUP_REMOVED lines=28> */
[----:B------:R-:W-:Y:S01]  /*710f0*/  PRMT R9, R9, 0x3340, R10 ;  /* 0x0000334009097816 */ /* 0x000fe2000000000a */
[----:B------:R-:W-:Y:S01]  /*71100*/  STL [R1+0xb14], R11 ;  /* 0x000b140b01007387 */ /* 0x000fe20000100800 */
[----:B------:R-:W-:-:S03]  /*71110*/  PRMT R7, R8, 0x3340, R7 ;  /* 0x0000334008077816 */ /* 0x000fc60000000007 */
        /* <DEDUP_REMOVED lines=208> */
[----:B------:R-:W-:Y:S02]  /*71e20*/  LOP3.LUT R7, R7, 0xffff, RZ, 0xc0, !PT ;  /* 0x0000ffff07077812 */ /* 0x000fe400078ec0ff */
[----:B------:R-:W-:Y:S02]  /*71e30*/  LOP3.LUT R6, R6, 0xffff, RZ, 0xc0, !PT ;  /* 0x0000ffff06067812 */ /* 0x000fe400078ec0ff */
[----:B------:R-:W-:Y:S01]  /*71e40*/  LOP3.LUT R10, R10, 0xffff, RZ, 0xc0, !PT ;  /* 0x0000ffff0a0a7812 */ /* 0x000fe200078ec0ff */
[----:B------:R-:W-:Y:S01]  /*71e50*/  STL [R1+0xa30], R11 ;  /* 0x000a300b01007387 */ /* 0x000fe20000100800 */
[----:B------:R-:W-:-:S03]  /*71e60*/  PRMT R7, R8, 0x3340, R7 ;  /* 0x0000334008077816 */ /* 0x000fc60000000007 */
[----:B------:R-:W-:Y:S04]  /*71e70*/  STL [R1+0xa2c], R9 ;  /* 0x000a2c0901007387 */ /* 0x000fe80000100800 */
        /* <DEDUP_REMOVED lines=77> */
[----:B------:R-:W-:Y:S02]  /*72350*/  SHF.R.U32.HI R8, RZ, 0x8, R6 ;  /* 0x00000008ff087819 */ /* 0x000fe40000011606 */
[----:B------:R-:W-:Y:S02]  /*72360*/  PRMT R11, R6, 0x3340, R7 ;  /* 0x00003340060b7816 */ /* 0x000fe40000000007 */
[----:B------:R-:W-:Y:S02]  /*72370*/  SHF.R.U32.HI R6, RZ, 0x8, R9 ;  /* 0x00000008ff067819 */ /* 0x000fe40000011609 */
[----:B------:R-:W-:Y:S01]  /*72380*/  PRMT R9, R9, 0x3340, R10 ;  /* 0x0000334009097816 */ /* 0x000fe2000000000a */
[----:B------:R-:W-:Y:S04]  /*72390*/  STL [R1+0x420], R11 ;  /* 0x0004200b01007387 */ /* 0x000fe80000100800 */
[----:B------:R-:W-:Y:S04]  /*723a0*/  STL [R1+0x41c], R9 ;  /* 0x00041c0901007387 */ /* 0x000fe80000100800 */
[----:B------:R-:W2:Y:S04]  /*723b0*/  LDL.LU R15, [R1+0x10c0] ;  /* 0x0010c000010f7983 */ /* 0x000ea80000300800 */
[----:B------:R-:W4:Y:S01]  /*723c0*/  LDL.LU R27, [R1+0xa8c] ;  /* 0x000a8c00011b7983 */ /* 0x000f220000300800 */
[----:B------:R-:W-:-:S02]  /*723d0*/  SHF.R.U32.HI R7, RZ, 0x8, R7 ;  /* 0x00000008ff077819 */ /* 0x000fc40000011607 */
[----:B------:R-:W-:Y:S02]  /*723e0*/  LOP3.LUT R8, R8, 0xffff, RZ, 0xc0, !PT ;  /* 0x0000ffff08087812 */ /* 0x000fe400078ec0ff */
[----:B------:R-:W-:-:S04]  /*723f0*/  LOP3.LUT R7, R7, 0xffff, RZ, 0xc0, !PT ;  /* 0x0000ffff07077812 */ /* 0x000fc800078ec0ff */
[----:B------:R-:W-:-:S05]  /*72400*/  PRMT R7, R8, 0x3340, R7 ;  /* 0x0000334008077816 */ /* 0x000fca0000000007 */
        /* <DEDUP_REMOVED lines=49> */
[----:B------:R-:W-:Y:S01]  /*72720*/  LOP3.LUT R7, R7, 0xffff, RZ, 0xc0, !PT ;  /* 0x0000ffff07077812 */ /* 0x000fe200078ec0ff */
[----:B------:R-:W-:Y:S01]  /*72730*/  STL [R1+0x3ec], R10 ;  /* 0x0003ec0a01007387 */ /* 0x000fe20000100800 */
[----:B------:R-:W-:-:S03]  /*72740*/  LOP3.LUT R8, R8, 0xffff, RZ, 0xc0, !PT ;  /* 0x0000ffff08087812 */ /* 0x000fc600078ec0ff */
[----:B------:R-:W2:Y:S04]  /*72750*/  LDL.LU R13, [R1+0xd14] ;  /* 0x000d1400010d7983 */ /* 0x000ea80000300800 */
[----:B------:R-:W4:Y:S01]  /*72760*/  LDL.LU R14, [R1+0x588] ;  /* 0x00058800010e7983 */ /* 0x000f220000300800 */
[----:B------:R-:W-:Y:S02]  /*72770*/  PRMT R7, R7, 0x3340, R8 ;  /* 0x0000334007077816 */ /* 0x000fe40000000008 */
[----:B------:R-:W-:-:S03]  /*72780*/  LOP3.LUT R6, R18, 0xffff, RZ, 0xc0, !PT ;  /* 0x0000ffff12067812 */ /* 0x000fc600078ec0ff */
[----:B------:R-:W-:Y:S04]  /*72790*/  STL [R1+0x364], R7 ;  /* 0x0003640701007387 */ /* 0x000fe80000100800 */
[----:B------:R0:W-:Y:S04]  /*727a0*/  STL [R1+0x6b4], R0 ;  /* 0x0006b40001007387 */ /* 0x0001e80000100800 */
[----:B------:R-:W4:Y:S04]  /*727b0*/  LDL.LU R27, [R1+0x12f4] ;  /* 0x0012f400011b7983 */ /* 0x000f280000300800 */
[----:B------:R-:W4:Y:S01]  /*727c0*/  LDL.LU R18, [R1+0xccc] ;  /* 0x000ccc0001127983 */ /* 0x000f220000300800 */
[----:B------:R-:W-:-:S04]  /*727d0*/  LOP3.LUT R15, R24, 0xffff, RZ, 0xc0, !PT ;  /* 0x0000ffff180f7812 */ /* 0x000fc800078ec0ff */
[----:B------:R-:W-:Y:S02]  /*727e0*/  SHF.R.U32.HI R24, RZ, 0x8, R15 ;  /* 0x00000008ff187819 */ /* 0x000fe4000001160f */
[--C-:B------:R-:W-:Y:S02]  /*727f0*/  PRMT R15, R15, 0x3340, R6.reuse ;  /* 0x000033400f0f7816 */ /* 0x100fe40000000006 */
[----:B------:R-:W-:Y:S01]  /*72800*/  SHF.R.U32.HI R6, RZ, 0x8, R6 ;  /* 0x00000008ff067819 */ /* 0x000fe20000011606 */
[----:B0-----:R-:W-:Y:S01]  /*72810*/  VIADD R0, R0, UR6 ;  /* 0x0000000600007c36 */ /* 0x001fe20008000000 */
[----:B------:R-:W-:Y:S01]  /*72820*/  LOP3.LUT R24, R24, 0xffff, RZ, 0xc0, !PT ;  /* 0x0000ffff18187812 */ /* 0x000fe200078ec0ff */
[----:B------:R-:W-:Y:S01]  /*72830*/  ULDC UR6, c[0x0][0x248] ;  /* 0x0000920000067ab9 */ /* 0x000fe20000000800 */
[----:B------:R-:W-:Y:S02]  /*72840*/  LOP3.LUT R6, R6, 0xffff, RZ, 0xc0, !PT ;  /* 0x0000ffff06067812 */ /* 0x000fe400078ec0ff */
[----:B------:R0:W-:Y:S04]  /*72850*/  STL [R1+0x6c8], R0 ;  /* 0x0006c80001007387 */ /* 0x0001e80000100800 */
[----:B------:R-:W4:Y:S01]  /*72860*/  LDL.LU R11, [R1+0x12f8] ;  /* 0x0012f800010b7983 */ /* 0x000f220000300800 */
[----:B------:R-:W-:Y:S01]  /*72870*/  PRMT R24, R24, 0x3340, R6 ;  /* 0x0000334018187816 */ /* 0x000fe20000000006 */
[----:B0-----:R-:W-:Y:S01]  /*72880*/  VIADD R0, R0, UR6 ;  /* 0x0000000600007c36 */ /* 0x001fe20008000000 */
[----:B------:R-:W-:Y:S01]  /*72890*/  ULDC UR6, c[0x0][0x248] ;  /* 0x0000920000067ab9 */ /* 0x000fe20000000800 */
[----:B---3--:R-:W-:-:S02]  /*728a0*/  LOP3.LUT R16, R16, 0xffff, RZ, 0xc0, !PT ;  /* 0x0000ffff10107812 */ /* 0x008fc400078ec0ff */
[----:B------:R-:W-:Y:S02]  /*728b0*/  LOP3.LUT R7, R12, 0xffff, RZ, 0xc0, !PT ;  /* 0x0000ffff0c077812 */ /* 0x000fe400078ec0ff */
[----:B------:R-:W3:Y:S01]  /*728c0*/  LDL.LU R12, [R1+0xcdc] ;  /* 0x000cdc00010c7983 */ /* 0x000ee20000300800 */
[----:B------:R-:W-:Y:S02]  /*728d0*/  SHF.R.U32.HI R25, RZ, 0x8, R16 ;  /* 0x00000008ff197819 */ /* 0x000fe40000011610 */
[--C-:B------:R-:W-:Y:S02]  /*728e0*/  PRMT R16, R16, 0x3340, R7.reuse ;  /* 0x0000334010107816 */ /* 0x100fe40000000007 */
[----:B------:R-:W-:Y:S02]  /*728f0*/  LOP3.LUT R6, R17, 0xffff, RZ, 0xc0, !PT ;  /* 0x0000ffff11067812 */ /* 0x000fe400078ec0ff */
[----:B------:R-:W-:Y:S01]  /*72900*/  SHF.R.U32.HI R7, RZ, 0x8, R7 ;  /* 0x00000008ff077819 */ /* 0x000fe20000011607 */
[----:B------:R-:W3:Y:S01]  /*72910*/  LDL.LU R17, [R1+0x10d0] ;  /* 0x0010d00001117983 */ /* 0x000ee20000300800 */
[----:B------:R-:W-:-:S03]  /*72920*/  LOP3.LUT R19, R23, 0xffff, RZ, 0xc0, !PT ;  /* 0x0000ffff17137812 */ /* 0x000fc600078ec0ff */
[----:B------:R0:W-:Y:S04]  /*72930*/  STL [R1+0x634], R0 ;  /* 0x0006340001007387 */ /* 0x0001e80000100800 */
[----:B------:R-:W3:Y:S01]  /*72940*/  LDL.LU R23, [R1+0xb48] ;  /* 0x000b480001177983 */ /* 0x000ee20000300800 */
[----:B------:R-:W-:Y:S02]  /*72950*/  LOP3.LUT R25, R25, 0xffff, RZ, 0xc0, !PT ;  /* 0x0000ffff19197812 */ /* 0x000fe400078ec0ff */
[----:B------:R-:W-:Y:S02]  /*72960*/  LOP3.LUT R7, R7, 0xffff, RZ, 0xc0, !PT ;  /* 0x0000ffff07077812 */ /* 0x000fe400078ec0ff */
[----:B------:R-:W-:Y:S02]  /*72970*/  SHF.R.U32.HI R26, RZ, 0x8, R19 ;  /* 0x00000008ff1a7819 */ /* 0x000fe40000011613 */
[----:B------:R-:W-:-:S02]  /*72980*/  PRMT R19, R19, 0x3340, R6 ;  /* 0x0000334013137816 */ /* 0x000fc40000000006 */
[----:B------:R-:W-:Y:S02]  /*72990*/  SHF.R.U32.HI R6, RZ, 0x8, R6 ;  /* 0x00000008ff067819 */ /* 0x000fe40000011606 */
[----:B------:R-:W-:Y:S01]  /*729a0*/  PRMT R25, R25, 0x3340, R7 ;  /* 0x0000334019197816 */ /* 0x000fe20000000007 */
[----:B0-----:R-:W-:Y:S01]  /*729b0*/  VIADD R0, R0, UR6 ;  /* 0x0000000600007c36 */ /* 0x001fe20008000000 */
[----:B------:R-:W-:Y:S02]  /*729c0*/  LOP3.LUT R26, R26, 0xffff, RZ, 0xc0, !PT ;  /* 0x0000ffff1a1a7812 */ /* 0x000fe400078ec0ff */
[----:B------:R-:W-:Y:S01]  /*729d0*/  LOP3.LUT R6, R6, 0xffff, RZ, 0xc0, !PT ;  /* 0x0000ffff06067812 */ /* 0x000fe200078ec0ff */
[----:B------:R-:W-:Y:S01]  /*729e0*/  ULDC UR6, c[0x0][0x248] ;  /* 0x0000920000067ab9 */ /* 0x000fe20000000800 */
[----:B------:R0:W-:Y:S02]  /*729f0*/  STL [R1+0x664], R0 ;  /* 0x0006640001007387 */ /* 0x0001e40000100800 */
[----:B------:R-:W-:-:S02]  /*72a00*/  PRMT R26, R26, 0x3340, R6 ;  /* 0x000033401a1a7816 */ /* 0x000fc40000000006 */
[----:B--2---:R-:W-:Y:S02]  /*72a10*/  LOP3.LUT R8, R13, 0xffff, RZ, 0xc0, !PT ;  /* 0x0000ffff0d087812 */ /* 0x004fe400078ec0ff */
[----:B----4-:R-:W-:Y:S01]  /*72a20*/  LOP3.LUT R9, R14, 0xffff, RZ, 0xc0, !PT ;  /* 0x0000ffff0e097812 */ /* 0x010fe200078ec0ff */
[----:B------:R-:W2:Y:S04]  /*72a30*/  LDL.LU R13, [R1+0x10d4] ;  /* 0x0010d400010d7983 */ /* 0x000ea80000300800 */
[----:B------:R-:W4:Y:S01]  /*72a40*/  LDL.LU R14, [R1+0xb80] ;  /* 0x000b8000010e7983 */ /* 0x000f220000300800 */
[----:B------:R-:W-:Y:S02]  /*72a50*/  SHF.R.U32.HI R7, RZ, 0x8, R8 ;  /* 0x00000008ff077819 */ /* 0x000fe40000011608 */
[----:B------:R-:W-:-:S02]  /*72a60*/  PRMT R8, R8, 0x3340, R9 ;  /* 0x0000334008087816 */ /* 0x000fc40000000009 */
[----:B------:R-:W-:-:S03]  /*72a70*/  LOP3.LUT R21, R27, 0xffff, RZ, 0xc0, !PT ;  /* 0x0000ffff1b157812 */ /* 0x000fc600078ec0ff */
[----:B------:R1:W-:Y:S01]  /*72a80*/  STL [R1+0x3b4], R8 ;  /* 0x0003b40801007387 */ /* 0x0003e20000100800 */
[----:B------:R-:W-:-:S03]  /*72a90*/  LOP3.LUT R6, R18, 0xffff, RZ, 0xc0, !PT ;  /* 0x0000ffff12067812 */ /* 0x000fc600078ec0ff */
[----:B------:R-:W4:Y:S04]  /*72aa0*/  LDL.LU R27, [R1+0x10c4] ;  /* 0x0010c400011b7983 */ /* 0x000f280000300800 */
[----:B------:R-:W4:Y:S01]  /*72ab0*/  LDL.LU R18, [R1+0xb60] ;  /* 0x000b600001127983 */ /* 0x000f220000300800 */
[----:B------:R-:W-:Y:S02]  /*72ac0*/  SHF.R.U32.HI R9, RZ, 0x8, R9 ;  /* 0x00000008ff097819 */ /* 0x000fe40000011609 */
[----:B------:R-:W-:Y:S02]  /*72ad0*/  LOP3.LUT R7, R7, 0xffff, RZ, 0xc0, !PT ;  /* 0x0000ffff07077812 */ /* 0x000fe400078ec0ff */
[----:B------:R-:W-:Y:S01]  /*72ae0*/  LOP3.LUT R9, R9, 0xffff, RZ, 0xc0, !PT ;  /* 0x0000ffff09097812 */ /* 0x000fe200078ec0ff */
[----:B0-----:R-:W-:Y:S01]  /*72af0*/  VIADD R0, R0, UR6 ;  /* 0x0000000600007c36 */ /* 0x001fe20008000000 */
[----:B-1----:R-:W-:-:S02]  /*72b00*/  SHF.R.U32.HI R8, RZ, 0x8, R21 ;  /* 0x00000008ff087819 */ /* 0x002fc40000011615 */
[--C-:B------:R-:W-:Y:S02]  /*72b10*/  PRMT R21, R21, 0x3340, R6.reuse ;  /* 0x0000334015157816 */ /* 0x100fe40000000006 */
[----:B------:R-:W-:Y:S02]  /*72b20*/  SHF.R.U32.HI R6, RZ, 0x8, R6 ;  /* 0x00000008ff067819 */ /* 0x000fe40000011606 */
[----:B------:R-:W-:Y:S02]  /*72b30*/  PRMT R7, R7, 0x3340, R9 ;  /* 0x0000334007077816 */ /* 0x000fe40000000009 */
[----:B------:R-:W-:Y:S01]  /*72b40*/  LOP3.LUT R8, R8, 0xffff, RZ, 0xc0, !PT ;  /* 0x0000ffff08087812 */ /* 0x000fe200078ec0ff */
[----:B------:R-:W-:Y:S01]  /*72b50*/  STL [R1+0x5f8], R0 ;  /* 0x0005f80001007387 */ /* 0x000fe20000100800 */
[----:B------:R-:W-:-:S03]  /*72b60*/  LOP3.LUT R6, R6, 0xffff, RZ, 0xc0, !PT ;  /* 0x0000ffff06067812 */ /* 0x000fc600078ec0ff */
[----:B------:R0:W-:Y:S01]  /*72b70*/  STL [R1+0x338], R7 ;  /* 0x0003380701007387 */ /* 0x0001e20000100800 */
[----:B------:R-:W-:Y:S01]  /*72b80*/  ULDC UR6, c[0x0][0x248] ;  /* 0x0000920000067ab9 */ /* 0x000fe20000000800 */
[----:B------:R-:W-:Y:S02]  /*72b90*/  PRMT R8, R8, 0x3340, R6 ;  /* 0x0000334008087816 */ /* 0x000fe40000000006 */
[----:B0-----:R-:W-:Y:S01]  /*72ba0*/  LOP3.LUT R7, R11, 0xffff, RZ, 0xc0, !PT ;  /* 0x0000ffff0b077812 */ /* 0x001fe200078ec0ff */
[----:B------:R-:W-:Y:S01]  /*72bb0*/  VIADD R0, R0, UR6 ;  /* 0x0000000600007c36 */ /* 0x000fe20008000000 */
[----:B------:R-:W-:Y:S02]  /*72bc0*/  ULDC UR6, c[0x0][0x248] ;  /* 0x0000920000067ab9 */ /* 0x000fe40000000800 */
[----:B------:R-:W-:Y:S02]  /*72bd0*/  SHF.R.U32.HI R9, RZ, 0x8, R7 ;  /* 0x00000008ff097819 */ /* 0x000fe40000011607 */
[----:B------:R0:W-:Y:S02]  /*72be0*/  STL [R1+0x628], R0 ;  /* 0x0006280001007387 */ /* 0x0001e40000100800 */
[----:B------:R-:W-:Y:S01]  /*72bf0*/  LOP3.LUT R9, R9, 0xffff, RZ, 0xc0, !PT ;  /* 0x0000ffff09097812 */ /* 0x000fe200078ec0ff */
[----:B0-----:R-:W-:Y:S01]  /*72c00*/  VIADD R0, R0, UR6 ;  /* 0x0000000600007c36 */ /* 0x001fe20008000000 */
[----:B------:R-:W-:Y:S01]  /*72c10*/  ULDC UR6, c[0x0][0x248] ;  /* 0x0000920000067ab9 */ /* 0x000fe20000000800 */
[----:B---3--:R-:W-:-:S02]  /*72c20*/  LOP3.LUT R10, R12, 0xffff, RZ, 0xc0, !PT ;  /* 0x0000ffff0c0a7812 */ /* 0x008fc400078ec0ff */
[----:B------:R-:W-:Y:S02]  /*72c30*/  LOP3.LUT R17, R17, 0xffff, RZ, 0xc0, !PT ;  /* 0x0000ffff11117812 */ /* 0x000fe400078ec0ff */
[--C-:B------:R-:W-:Y:S02]  /*72c40*/  PRMT R20, R7, 0x3340, R10.reuse ;  /* 0x0000334007147816 */ /* 0x100fe4000000000a */
[----:B------:R-:W-:Y:S02]  /*72c50*/  LOP3.LUT R6, R23, 0xffff, RZ, 0xc0, !PT ;  /* 0x0000ffff17067812 */ /* 0x000fe400078ec0ff */
[----:B------:R-:W-:Y:S02]  /*72c60*/  SHF.R.U32.HI R7, RZ, 0x8, R10 ;  /* 0x00000008ff077819 */ /* 0x000fe4000001160a */
[----:B------:R-:W-:Y:S01]  /*72c70*/  SHF.R.U32.HI R10, RZ, 0x8, R17 ;  /* 0x00000008ff0a7819 */ /* 0x000fe20000011611 */
[----:B------:R-:W3:Y:S01]  /*72c80*/  LDL.LU R23, [R1+0xb90] ;  /* 0x000b900001177983 */ /* 0x000ee20000300800 */
[----:B------:R-:W-:-:S02]  /*72c90*/  PRMT R17, R17, 0x3340, R6 ;  /* 0x0000334011117816 */ /* 0x000fc40000000006 */
[----:B------:R-:W-:Y:S02]  /*72ca0*/  SHF.R.U32.HI R6, RZ, 0x8, R6 ;  /* 0x00000008ff067819 */ /* 0x000fe40000011606 */
[----:B------:R-:W-:Y:S02]  /*72cb0*/  LOP3.LUT R7, R7, 0xffff, RZ, 0xc0, !PT ;  /* 0x0000ffff07077812 */ /* 0x000fe400078ec0ff */
[----:B------:R-:W-:Y:S02]  /*72cc0*/  LOP3.LUT R10, R10, 0xffff, RZ, 0xc0, !PT ;  /* 0x0000ffff0a0a7812 */ /* 0x000fe400078ec0ff */
[----:B------:R-:W-:Y:S02]  /*72cd0*/  LOP3.LUT R6, R6, 0xffff, RZ, 0xc0, !PT ;  /* 0x0000ffff06067812 */ /* 0x000fe400078ec0ff */
[----:B------:R-:W-:Y:S01]  /*72ce0*/  PRMT R9, R9, 0x3340, R7 ;  /* 0x0000334009097816 */ /* 0x000fe20000000007 */
[----:B------:R0:W-:Y:S01]  /*72cf0*/  STL [R1+0x5ec], R0 ;  /* 0x0005ec0001007387 */ /* 0x0001e20000100800 */
[----:B------:R-:W-:Y:S01]  /*72d00*/  PRMT R10, R10, 0x3340, R6 ;  /* 0x000033400a0a7816 */ /* 0x000fe20000000006 */
        /* <DEDUP_REMOVED lines=8> */
[----:B------:R-:W-:-:S02]  /*72d90*/  LOP3.LUT R12, R27, 0xffff, RZ, 0xc0, !PT ;  /* 0x0000ffff1b0c7812 */ /* 0x000fc400078ec0ff */
[----:B------:R-:W-:Y:S02]  /*72da0*/  LOP3.LUT R13, R18, 0xffff, RZ, 0xc0, !PT ;  /* 0x0000ffff120d7812 */ /* 0x000fe400078ec0ff */
[--C-:B------:R-:W-:Y:S02]  /*72db0*/  PRMT R18, R6, 0x3340, R7.reuse ;  /* 0x0000334006127816 */ /* 0x100fe40000000007 */
[----:B------:R-:W-:Y:S02]  /*72dc0*/  SHF.R.U32.HI R7, RZ, 0x8, R7 ;  /* 0x00000008ff077819 */ /* 0x000fe40000011607 */
[----:B------:R-:W-:Y:S02]  /*72dd0*/  PRMT R14, R12, 0x3340, R13 ;  /* 0x000033400c0e7816 */ /* 0x000fe4000000000d */
[----:B------:R-:W-:Y:S02]  /*72de0*/  SHF.R.U32.HI R6, RZ, 0x8, R12 ;  /* 0x00000008ff067819 */ /* 0x000fe4000001160c */
[----:B------:R-:W-:Y:S01]  /*72df0*/  LOP3.LUT R11, R11, 0xffff, RZ, 0xc0, !PT ;  /* 0x0000ffff0b0b7812 */ /* 0x000fe200078ec0ff */
[----:B------:R-:W2:Y:S01]  /*72e00*/  LDL.LU R12, [R1+0xcf8] ;  /* 0x000cf800010c7983 */ /* 0x000ea20000300800 */
[----:B------:R-:W-:-:S03]  /*72e10*/  LOP3.LUT R7, R7, 0xffff, RZ, 0xc0, !PT ;  /* 0x0000ffff07077812 */ /* 0x000fc600078ec0ff */
[----:B------:R0:W-:Y:S04]  /*72e20*/  STL [R1+0x39c], R14 ;  /* 0x00039c0e01007387 */ /* 0x0001e80000100800 */
[----:B------:R-:W4:Y:S04]  /*72e30*/  LDL.LU R22, [R1+0x1084] ;  /* 0x0010840001167983 */ /* 0x000f280000300800 */
[----:B------:R-:W4:Y:S04]  /*72e40*/  LDL.LU R27, [R1+0xbb0] ;  /* 0x000bb000011b7983 */ /* 0x000f280000300800 */
[----:B------:R1:W-:Y:S01]  /*72e50*/  STL [R1+0x5d8], R0 ;  /* 0x0005d80001007387 */ /* 0x0003e20000100800 */
[----:B0-----:R-:W-:-:S03]  /*72e60*/  PRMT R14, R11, 0x3340, R7 ;  /* 0x000033400b0e7816 */ /* 0x001fc60000000007 */
[----:B------:R-:W4:Y:S04]  /*72e70*/  LDL.LU R11, [R1+0x554] ;  /* 0x00055400010b7983 */ /* 0x000f280000300800 */
[----:B------:R-:W4:Y:S01]  /*72e80*/  LDL.LU R7, [R1+0x10a4] ;  /* 0x0010a40001077983 */ /* 0x000f220000300800 */
[----:B------:R-:W-:Y:S02]  /*72e90*/  SHF.R.U32.HI R13, RZ, 0x8, R13 ;  /* 0x00000008ff0d7819 */ /* 0x000fe4000001160d */
[----:B------:R-:W-:Y:S02]  /*72ea0*/  LOP3.LUT R6, R6, 0xffff, RZ, 0xc0, !PT ;  /* 0x0000ffff06067812 */ /* 0x000fe400078ec0ff */
[----:B------:R-:W-:-:S04]  /*72eb0*/  LOP3.LUT R13, R13, 0xffff, RZ, 0xc0, !PT ;  /* 0x0000ffff0d0d7812 */ /* 0x000fc800078ec0ff */
[----:B------:R-:W-:Y:S01]  /*72ec0*/  PRMT R6, R6, 0x3340, R13 ;  /* 0x0000334006067816 */ /* 0x000fe2000000000d */
[----:B-1----:R-:W-:Y:S01]  /*72ed0*/  VIADD R0, R0, UR6 ;  /* 0x0000000600007c36 */ /* 0x002fe20008000000 */
[----:B------:R-:W-:-:S03]  /*72ee0*/  ULDC UR6, c[0x0][0x248] ;  /* 0x0000920000067ab9 */ /* 0x000fc60000000800 */
[----:B------:R3:W-:Y:S04]  /*72ef0*/  STL [R1+0x330], R6 ;  /* 0x0003300601007387 */ /* 0x0007e80000100800 */
[----:B------:R-:W-:Y:S01]  /*72f00*/  STL [R1+0x5e4], R0 ;  /* 0x0005e40001007387 */ /* 0x000fe20000100800 */
[----:B---3--:R-:W-:Y:S02]  /*72f10*/  LOP3.LUT R6, R23, 0xffff, RZ, 0xc0, !PT ;  /* 0x0000ffff17067812 */ /* 0x008fe400078ec0ff */
[----:B--2---:R-:W-:Y:S02]  /*72f20*/  LOP3.LUT R12, R12, 0xffff, RZ, 0xc0, !PT ;  /* 0x0000ffff0c0c7812 */ /* 0x004fe400078ec0ff */
[----:B----4-:R-:W-:Y:S02]  /*72f30*/  LOP3.LUT R13, R11, 0xffff, RZ, 0xc0, !PT ;  /* 0x0000ffff0b0d7812 */ /* 0x010fe400078ec0ff */
[----:B------:R-:W-:-:S02]  /*72f40*/  LOP3.LUT R7, R7, 0xffff, RZ, 0xc0, !PT ;  /* 0x0000ffff07077812 */ /* 0x000fc400078ec0ff */
[--C-:B------:R-:W-:Y:S02]  /*72f50*/  PRMT R23, R12, 0x3340, R13.reuse ;  /* 0x000033400c177816 */ /* 0x100fe4000000000d */
[----:B------:R-:W-:Y:S02]  /*72f60*/  SHF.R.U32.HI R13, RZ, 0x8, R13 ;  /* 0x00000008ff0d7819 */ /* 0x000fe4000001160d */
[----:B------:R-:W-:Y:S01]  /*72f70*/  SHF.R.U32.HI R11, RZ, 0x8, R12 ;  /* 0x00000008ff0b7819 */ /* 0x000fe2000001160c */
[----:B------:R0:W-:Y:S01]  /*72f80*/  STL [R1+0x3a8], R23 ;  /* 0x0003a81701007387 */ /* 0x0001e20000100800 */
[----:B------:R-:W-:Y:S02]  /*72f90*/  LOP3.LUT R13, R13, 0xffff, RZ, 0xc0, !PT ;  /* 0x0000ffff0d0d7812 */ /* 0x000fe400078ec0ff */
[----:B------:R-:W-:Y:S02]  /*72fa0*/  LOP3.LUT R11, R11, 0xffff, RZ, 0xc0, !PT ;  /* 0x0000ffff0b0b7812 */ /* 0x000fe400078ec0ff */
[----:B------:R-:W-:-:S02]  /*72fb0*/  SHF.R.U32.HI R12, RZ, 0x8, R7 ;  /* 0x00000008ff0c7819 */ /* 0x000fc40000011607 */
[--C-:B0-----:R-:W-:Y:S02]  /*72fc0*/  PRMT R23, R7, 0x3340, R6.reuse ;  /* 0x0000334007177816 */ /* 0x101fe40000000006 */
[----:B------:R-:W-:Y:S01]  /*72fd0*/  PRMT R11, R11, 0x3340, R13 ;  /* 0x000033400b0b7816 */ /* 0x000fe2000000000d */
        /* <DEDUP_REMOVED lines=16> */
[----:B------:R0:W-:Y:S02]  /*730e0*/  STL [R1+0x5d4], R0 ;  /* 0x0005d40001007387 */ /* 0x0001e40000100800 */
[----:B0-----:R-:W-:Y:S01]  /*730f0*/  VIADD R0, R0, UR6 ;  /* 0x0000000600007c36 */ /* 0x001fe20008000000 */
[----:B------:R-:W-:Y:S01]  /*73100*/  ULDC UR6, c[0x0][0x248] ;  /* 0x0000920000067ab9 */ /* 0x000fe20000000800 */
[----:B---3--:R-:W-:Y:S02]  /*73110*/  LOP3.LUT R12, R13, 0xffff, RZ, 0xc0, !PT ;  /* 0x0000ffff0d0c7812 */ /* 0x008fe400078ec0ff */
[----:B--2---:R-:W-:Y:S02]  /*73120*/  LOP3.LUT R13, R7, 0xffff, RZ, 0xc0, !PT ;  /* 0x0000ffff070d7812 */ /* 0x004fe400078ec0ff */
[----:B------:R-:W-:Y:S02]  /*73130*/  LOP3.LUT R7, R22, 0xffff, RZ, 0xc0, !PT ;  /* 0x0000ffff16077812 */ /* 0x000fe400078ec0ff */
[----:B------:R-:W-:-:S02]  /*73140*/  PRMT R22, R12, 0x3340, R13 ;  /* 0x000033400c167816 */ /* 0x000fc4000000000d */
[----:B------:R-:W-:Y:S02]  /*73150*/  SHF.R.U32.HI R11, RZ, 0x8, R12 ;  /* 0x00000008ff0b7819 */ /* 0x000fe4000001160c */
[----:B------:R-:W-:Y:S01]  /*73160*/  SHF.R.U32.HI R13, RZ, 0x8, R13 ;  /* 0x00000008ff0d7819 */ /* 0x000fe2000001160d */
[----:B------:R0:W-:Y:S01]  /*73170*/  STL [R1+0x3c8], R22 ;  /* 0x0003c81601007387 */ /* 0x0001e20000100800 */
[----:B------:R-:W-:Y:S02]  /*73180*/  LOP3.LUT R11, R11, 0xffff, RZ, 0xc0, !PT ;  /* 0x0000ffff0b0b7812 */ /* 0x000fe400078ec0ff */
[----:B------:R-:W-:Y:S02]  /*73190*/  LOP3.LUT R13, R13, 0xffff, RZ, 0xc0, !PT ;  /* 0x0000ffff0d0d7812 */ /* 0x000fe400078ec0ff */
[----:B------:R-:W-:Y:S02]  /*731a0*/  SHF.R.U32.HI R12, RZ, 0x8, R7 ;  /* 0x00000008ff0c7819 */ /* 0x000fe40000011607 */
[----:B0-----:R-:W-:-:S02]  /*731b0*/  PRMT R22, R7, 0x3340, R6 ;  /* 0x0000334007167816 */ /* 0x001fc40000000006 */
[----:B------:R-:W-:Y:S01]  /*731c0*/  PRMT R13, R11, 0x3340, R13 ;  /* 0x000033400b0d7816 */ /* 0x000fe2000000000d */
[----:B------:R-:W2:Y:S04]  /*731d0*/  LDL.LU R7, [R1+0x1064] ;  /* 0x0010640001077983 */ /* 0x000ea80000300800 */
[----:B------:R0:W-:Y:S04]  /*731e0*/  STL [R1+0x3e0], R22 ;  /* 0x0003e01601007387 */ /* 0x0001e80000100800 */
[----:B0-----:R-:W3:Y:S04]  /*731f0*/  LDL.LU R22, [R1+0x1044] ;  /* 0x0010440001167983 */ /* 0x001ee80000300800 */
[----:B------:R-:W3:Y:S04]  /*73200*/  LDL.LU R27, [R1+0xc9c] ;  /* 0x000c9c00011b7983 */ /* 0x000ee80000300800 */
[----:B------:R-:W-:Y:S04]  /*73210*/  STL [R1+0x5ac], R0 ;  /* 0x0005ac0001007387 */ /* 0x000fe80000100800 */
[----:B------:R-:W3:Y:S04]  /*73220*/  LDL.LU R11, [R1+0xd08] ;  /* 0x000d0800010b7983 */ /* 0x000ee80000300800 */
[----:B------:R0:W-:Y:S04]  /*73230*/  STL [R1+0x340], R13 ;  /* 0x0003400d01007387 */ /* 0x0001e80000100800 */
[----:B0-----:R-:W3:Y:S01]  /*73240*/  LDL.LU R13, [R1+0x4d4] ;  /* 0x0004d400010d7983 */ /* 0x001ee20000300800 */
[----:B------:R-:W-:-:S02]  /*73250*/  SHF.R.U32.HI R6, RZ, 0x8, R6 ;  /* 0x00000008ff067819 */ /* 0x000fc40000011606 */
[----:B------:R-:W-:Y:S02]  /*73260*/  LOP3.LUT R12, R12, 0xffff, RZ, 0xc0, !PT ;  /* 0x0000ffff0c0c7812 */ /* 0x000fe400078ec0ff */
[----:B------:R-:W-:-:S04]  /*73270*/  LOP3.LUT R6, R6, 0xffff, RZ, 0xc0, !PT ;  /* 0x0000ffff06067812 */ /* 0x000fc800078ec0ff */
[----:B------:R-:W-:Y:S01]  /*73280*/  PRMT R6, R12, 0x3340, R6 ;  /* 0x000033400c067816 */ /* 0x000fe20000000006 */
[----:B------:R-:W-:Y:S01]  /*73290*/  VIADD R0, R0, UR6 ;  /* 0x0000000600007c36 */ /* 0x000fe20008000000 */
[----:B------:R-:W-:-:S03]  /*732a0*/  ULDC UR6, c[0x0][0x248] ;  /* 0x0000920000067ab9 */ /* 0x000fc60000000800 */
[----:B------:R4:W-:Y:S04]  /*732b0*/  STL [R1+0x350], R6 ;  /* 0x0003500601007387 */ /* 0x0009e80000100800 */
[----:B------:R-:W-:Y:S01]  /*732c0*/  STL [R1+0x5c4], R0 ;  /* 0x0005c40001007387 */ /* 0x000fe20000100800 */
[----:B----4-:R-:W-:Y:S02]  /*732d0*/  LOP3.LUT R6, R23, 0xffff, RZ, 0xc0, !PT ;  /* 0x0000ffff17067812 */ /* 0x010fe400078ec0ff */
[----:B--2---:R-:W-:Y:S02]  /*732e0*/  LOP3.LUT R7, R7, 0xffff, RZ, 0xc0, !PT ;  /* 0x0000ffff07077812 */ /* 0x004fe400078ec0ff */
[----:B---3--:R-:W-:-:S04]  /*732f0*/  LOP3.LUT R12, R11, 0xffff, RZ, 0xc0, !PT ;  /* 0x0000ffff0b0c7812 */ /* 0x008fc800078ec0ff */
[----:B------:R-:W-:Y:S02]  /*73300*/  SHF.R.U32.HI R11, RZ, 0x8, R12 ;  /* 0x00000008ff0b7819 */ /* 0x000fe4000001160c */
[----:B------:R-:W-:-:S04]  /*73310*/  LOP3.LUT R13, R13, 0xffff, RZ, 0xc0, !PT ;  /* 0x0000ffff0d0d7812 */ /* 0x000fc800078ec0ff */
[--C-:B------:R-:W-:Y:S02]  /*73320*/  PRMT R23, R12, 0x3340, R13.reuse ;  /* 0x000033400c177816 */ /* 0x100fe4000000000d */
[----:B------:R-:W-:Y:S02]  /*73330*/  SHF.R.U32.HI R13, RZ, 0x8, R13 ;  /* 0x00000008ff0d7819 */ /* 0x000fe4000001160d */
[----:B------:R-:W-:Y:S01]  /*73340*/  LOP3.LUT R11, R11, 0xffff, RZ, 0xc0, !PT ;  /* 0x0000ffff0b0b7812 */ /* 0x000fe200078ec0ff */
[----:B------:R0:W-:Y:S01]  /*73350*/  STL [R1+0x3e8], R23 ;  /* 0x0003e81701007387 */ /* 0x0001e20000100800 */
[----:B------:R-:W-:Y:S02]  /*73360*/  LOP3.LUT R13, R13, 0xffff, RZ, 0xc0, !PT ;  /* 0x0000ffff0d0d7812 */ /* 0x000fe400078ec0ff */
[----:B------:R-:W-:Y:S02]  /*73370*/  SHF.R.U32.HI R12, RZ, 0x8, R7 ;  /* 0x00000008ff0c7819 */ /* 0x000fe40000011607 */
[----:B------:R-:W-:-:S02]  /*73380*/  PRMT R11, R11, 0x3340, R13 ;  /* 0x000033400b0b7816 */ /* 0x000fc4000000000d */
        /* <DEDUP_REMOVED lines=147> */
[----:B------:R-:W-:Y:S02]  /*73cc0*/  SHF.R.U32.HI R12, RZ, 0x8, R7 ;  /* 0x00000008ff0c7819 */ /* 0x000fe40000011607 */
[----:B------:R-:W-:Y:S02]  /*73cd0*/  LOP3.LUT R13, R13, 0xffff, RZ, 0xc0, !PT ;  /* 0x0000ffff0d0d7812 */ /* 0x000fe400078ec0ff */
[----:B------:R-:W-:Y:S02]  /*73ce0*/  LOP3.LUT R11, R11, 0xffff, RZ, 0xc0, !PT ;  /* 0x0000ffff0b0b7812 */ /* 0x000fe400078ec0ff */
[----:B0-----:R-:W-:-:S02]  /*73cf0*/  PRMT R22, R7, 0x3340, R6 ;  /* 0x0000334007167816 */ /* 0x001fc40000000006 */
[----:B------:R-:W2:Y:S04]  /*73d00*/  LDL.LU R7, [R1+0xfb8] ;  /* 0x000fb80001077983 */ /* 0x000ea80000300800 */
[----:B------:R0:W-:Y:S01]  /*73d10*/  STL [R1+0xa64], R22 ;  /* 0x000a641601007387 */ /* 0x0001e20000100800 */
[----:B------:R-:W-:-:S03]  /*73d20*/  PRMT R11, R11, 0x3340, R13 ;  /* 0x000033400b0b7816 */ /* 0x000fc6000000000d */
[----:B0-----:R-:W3:Y:S04]  /*73d30*/  LDL.LU R22, [R1+0xfcc] ;  /* 0x000fcc0001167983 */ /* 0x001ee80000300800 */
[----:B------:R-:W3:Y:S04]  /*73d40*/  LDL.LU R27, [R1+0xcd4] ;  /* 0x000cd400011b7983 */ /* 0x000ee80000300800 */
[----:B------:R0:W-:Y:S04]  /*73d50*/  STL [R1+0x530], R0 ;  /* 0x0005300001007387 */ /* 0x0001e80000100800 */
[----:B------:R-:W3:Y:S01]  /*73d60*/  LDL.LU R13, [R1+0xd28] ;  /* 0x000d2800010d7983 */ /* 0x000ee20000300800 */
[----:B------:R-:W-:-:S02]  /*73d70*/  SHF.R.U32.HI R6, RZ, 0x8, R6 ;  /* 0x00000008ff067819 */ /* 0x000fc40000011606 */
[----:B------:R-:W-:Y:S02]  /*73d80*/  LOP3.LUT R12, R12, 0xffff, RZ, 0xc0, !PT ;  /* 0x0000ffff0c0c7812 */ /* 0x000fe400078ec0ff */
[----:B------:R-:W-:-:S04]  /*73d90*/  LOP3.LUT R6, R6, 0xffff, RZ, 0xc0, !PT ;  /* 0x0000ffff06067812 */ /* 0x000fc800078ec0ff */
[----:B------:R-:W-:Y:S01]  /*73da0*/  PRMT R6, R12, 0x3340, R6 ;  /* 0x000033400c067816 */ /* 0x000fe20000000006 */
[----:B------:R-:W-:Y:S01]  /*73db0*/  STL [R1+0x3c4], R11 ;  /* 0x0003c40b01007387 */ /* 0x000fe20000100800 */
[----:B0-----:R-:W-:Y:S01]  /*73dc0*/  VIADD R0, R0, UR6 ;  /* 0x0000000600007c36 */ /* 0x001fe20008000000 */
[----:B------:R-:W-:Y:S02]  /*73dd0*/  ULDC UR6, c[0x0][0x248] ;  /* 0x0000920000067ab9 */ /* 0x000fe40000000800 */
[----:B------:R4:W-:Y:S02]  /*73de0*/  STL [R1+0x3d4], R6 ;  /* 0x0003d40601007387 */ /* 0x0009e40000100800 */
[----:B----4-:R-:W-:Y:S02]  /*73df0*/  LOP3.LUT R6, R23, 0xffff, RZ, 0xc0, !PT ;  /* 0x0000ffff17067812 */ /* 0x010fe400078ec0ff */
[----:B--2---:R-:W-:Y:S02]  /*73e00*/  LOP3.LUT R7, R7, 0xffff, RZ, 0xc0, !PT ;  /* 0x0000ffff07077812 */ /* 0x004fe400078ec0ff */
[----:B---3--:R-:W-:-:S02]  /*73e10*/  LOP3.LUT R12, R13, 0xffff, RZ, 0xc0, !PT ;  /* 0x0000ffff0d0c7812 */ /* 0x008fc400078ec0ff */
[----:B------:R-:W-:Y:S02]  /*73e20*/  LOP3.LUT R13, R5, 0xffff, RZ, 0xc0, !PT ;  /* 0x0000ffff050d7812 */ /* 0x000fe400078ec0ff */
[----:B------:R-:W2:Y:S02]  /*73e30*/  LDL.LU R5, [R1+0x2034] ;  /* 0x0020340001057983 */ /* 0x000ea40000300800 */
[----:B------:R-:W-:Y:S02]  /*73e40*/  PRMT R23, R12, 0x3340, R13 ;  /* 0x000033400c177816 */ /* 0x000fe4000000000d */
[----:B------:R-:W-:Y:S01]  /*73e50*/  STL [R1+0x534], R0 ;  /* 0x0005340001007387 */ /* 0x000fe20000100800 */
[----:B------:R-:W-:Y:S02]  /*73e60*/  SHF.R.U32.HI R11, RZ, 0x8, R12 ;  /* 0x00000008ff0b7819 */ /* 0x000fe4000001160c */
[----:B------:R-:W-:Y:S01]  /*73e70*/  SHF.R.U32.HI R12, RZ, 0x8, R7 ;  /* 0x00000008ff0c7819 */ /* 0x000fe20000011607 */
[----:B------:R0:W-:Y:S02]  /*73e80*/  STL [R1+0xa6c], R23 ;  /* 0x000a6c1701007387 */ /* 0x0001e40000100800 */
[----:B0-----:R-:W-:-:S02]  /*73e90*/  PRMT R23, R7, 0x3340, R6 ;  /* 0x0000334007177816 */ /* 0x001fc40000000006 */
[----:B------:R-:W3:Y:S01]  /*73ea0*/  LDL.LU R7, [R1+0xd2c] ;  /* 0x000d2c0001077983 */ /* 0x000ee20000300800 */
        /* <DEDUP_REMOVED lines=9> */
[----:B------:R-:W-:-:S02]  /*73f40*/  PRMT R6, R12, 0x3340, R6 ;  /* 0x000033400c067816 */ /* 0x000fc40000000006 */
[----:B------:R-:W-:Y:S01]  /*73f50*/  LOP3.LUT R13, R3, 0xffff, RZ, 0xc0, !PT ;  /* 0x0000ffff030d7812 */ /* 0x000fe200078ec0ff */
[----:B------:R-:W-:Y:S01]  /*73f60*/  ULDC UR6, c[0x0][0x248] ;  /* 0x0000920000067ab9 */ /* 0x000fe20000000800 */
[----:B0-----:R-:W4:Y:S04]  /*73f70*/  LDL.LU R23, [R1+0xcd8] ;  /* 0x000cd80001177983 */ /* 0x001f280000300800 */
[----:B------:R-:W-:Y:S04]  /*73f80*/  STL [R1+0x3e4], R11 ;  /* 0x0003e40b01007387 */ /* 0x000fe80000100800 */
[----:B------:R0:W-:Y:S04]  /*73f90*/  STL [R1+0x514], R0 ;  /* 0x0005140001007387 */ /* 0x0001e80000100800 */
[----:B------:R1:W-:Y:S04]  /*73fa0*/  STL [R1+0x3f0], R6 ;  /* 0x0003f00601007387 */ /* 0x0003e80000100800 */
[----:B------:R-:W2:Y:S01]  /*73fb0*/  LDL.LU R3, [R1+0x2030] ;  /* 0x0020300001037983 */ /* 0x000ea20000300800 */
[----:B0-----:R-:W-:Y:S01]  /*73fc0*/  VIADD R0, R0, UR6 ;  /* 0x0000000600007c36 */ /* 0x001fe20008000000 */
[----:B-1----:R-:W-:Y:S01]  /*73fd0*/  LOP3.LUT R6, R27, 0xffff, RZ, 0xc0, !PT ;  /* 0x0000ffff1b067812 */ /* 0x002fe200078ec0ff */
[----:B------:R-:W-:-:S03]  /*73fe0*/  ULDC UR6, c[0x0][0x248] ;  /* 0x0000920000067ab9 */ /* 0x000fc60000000800 */
[----:B------:R-:W-:Y:S01]  /*73ff0*/  STL [R1+0x51c], R0 ;  /* 0x00051c0001007387 */ /* 0x000fe20000100800 */
[----:B---3--:R-:W-:Y:S02]  /*74000*/  LOP3.LUT R12, R7, 0xffff, RZ, 0xc0, !PT ;  /* 0x0000ffff070c7812 */ /* 0x008fe400078ec0ff */
[----:B------:R-:W-:Y:S02]  /*74010*/  LOP3.LUT R7, R22, 0xffff, RZ, 0xc0, !PT ;  /* 0x0000ffff16077812 */ /* 0x000fe400078ec0ff */
[--C-:B------:R-:W-:Y:S02]  /*74020*/  PRMT R22, R12, 0x3340, R13.reuse ;  /* 0x000033400c167816 */ /* 0x100fe4000000000d */
[----:B------:R-:W-:Y:S02]  /*74030*/  SHF.R.U32.HI R13, RZ, 0x8, R13 ;  /* 0x00000008ff0d7819 */ /* 0x000fe4000001160d */
[----:B------:R-:W-:Y:S02]  /*74040*/  SHF.R.U32.HI R11, RZ, 0x8, R12 ;  /* 0x00000008ff0b7819 */ /* 0x000fe4000001160c */
[----:B------:R-:W-:-:S02]  /*74050*/  PRMT R27, R7, 0x3340, R6 ;  /* 0x00003340071b7816 */ /* 0x000fc40000000006 */
[----:B------:R-:W-:Y:S02]  /*74060*/  SHF.R.U32.HI R12, RZ, 0x8, R7 ;  /* 0x00000008ff0c7819 */ /* 0x000fe40000011607 */
[----:B------:R-:W-:Y:S01]  /*74070*/  LOP3.LUT R13, R13, 0xffff, RZ, 0xc0, !PT ;  /* 0x0000ffff0d0d7812 */ /* 0x000fe200078ec0ff */
[----:B------:R0:W-:Y:S01]  /*74080*/  STL [R1+0xa8c], R22 ;  /* 0x000a8c1601007387 */ /* 0x0001e20000100800 */
[----:B------:R-:W-:-:S03]  /*74090*/  LOP3.LUT R11, R11, 0xffff, RZ, 0xc0, !PT ;  /* 0x0000ffff0b0b7812 */ /* 0x000fc600078ec0ff */
[----:B------:R-:W3:Y:S01]  /*740a0*/  LDL.LU R7, [R1+0xfd8] ;  /* 0x000fd80001077983 */ /* 0x000ee20000300800 */
[----:B------:R-:W-:-:S03]  /*740b0*/  PRMT R11, R11, 0x3340, R13 ;  /* 0x000033400b0b7816 */ /* 0x000fc6000000000d */
[----:B0-----:R-:W2:Y:S04]  /*740c0*/  LDL.LU R22, [R1+0xd34] ;  /* 0x000d340001167983 */ /* 0x001ea80000300800 */
[----:B------:R0:W-:Y:S04]  /*740d0*/  STL [R1+0xac0], R27 ;  /* 0x000ac01b01007387 */ /* 0x0001e80000100800 */
[----:B0-----:R-:W2:Y:S04]  /*740e0*/  LDL.LU R27, [R1+0xfec] ;  /* 0x000fec00011b7983 */ /* 0x001ea80000300800 */
[----:B------:R-:W4:Y:S01]  /*740f0*/  LDL.LU R13, [R1+0xd30] ;  /* 0x000d3000010d7983 */ /* 0x000f220000300800 */
[----:B------:R-:W-:-:S02]  /*74100*/  SHF.R.U32.HI R6, RZ, 0x8, R6 ;  /* 0x00000008ff067819 */ /* 0x000fc40000011606 */
[----:B------:R-:W-:Y:S02]  /*74110*/  LOP3.LUT R12, R12, 0xffff, RZ, 0xc0, !PT ;  /* 0x0000ffff0c0c7812 */ /* 0x000fe400078ec0ff */
[----:B------:R-:W-:Y:S01]  /*74120*/  LOP3.LUT R6, R6, 0xffff, RZ, 0xc0, !PT ;  /* 0x0000ffff06067812 */ /* 0x000fe200078ec0ff */
[----:B------:R-:W-:Y:S01]  /*74130*/  VIADD R0, R0, UR6 ;  /* 0x0000000600007c36 */ /* 0x000fe20008000000 */
[----:B------:R-:W-:Y:S01]  /*74140*/  STL [R1+0x3f8], R11 ;  /* 0x0003f80b01007387 */ /* 0x000fe20000100800 */
[----:B------:R-:W-:Y:S01]  /*74150*/  ULDC UR6, c[0x0][0x248] ;  /* 0x0000920000067ab9 */ /* 0x000fe20000000800 */
[----:B------:R-:W-:Y:S02]  /*74160*/  PRMT R6, R12, 0x3340, R6 ;  /* 0x000033400c067816 */ /* 0x000fe40000000006 */
[----:B------:R-:W-:Y:S04]  /*74170*/  STL [R1+0x4f8], R0 ;  /* 0x0004f80001007387 */ /* 0x000fe80000100800 */
[----:B------:R0:W-:Y:S01]  /*74180*/  STL [R1+0x414], R6 ;  /* 0x0004140601007387 */ /* 0x0001e20000100800 */
[----:B----4-:R-:W-:-:S02]  /*74190*/  LOP3.LUT R12, R13, 0xffff, RZ, 0xc0, !PT ;  /* 0x0000ffff0d0c7812 */ /* 0x010fc400078ec0ff */
[----:B------:R-:W-:Y:S02]  /*741a0*/  LOP3.LUT R13, R2, 0xffff, RZ, 0xc0, !PT ;  /* 0x0000ffff020d7812 */ /* 0x000fe400078ec0ff */
[----:B------:R-:W4:Y:S01]  /*741b0*/  LDL.LU R2, [R1+0x202c] ;  /* 0x00202c0001027983 */ /* 0x000f220000300800 */
[----:B---3--:R-:W-:Y:S02]  /*741c0*/  LOP3.LUT R7, R7, 0xffff, RZ, 0xc0, !PT ;  /* 0x0000ffff07077812 */ /* 0x008fe400078ec0ff */
[----:B0-----:R-:W-:Y:S01]  /*741d0*/  LOP3.LUT R6, R23, 0xffff, RZ, 0xc0, !PT ;  /* 0x0000ffff17067812 */ /* 0x001fe200078ec0ff */
[----:B------:R-:W-:Y:S01]  /*741e0*/  VIADD R0, R0, UR6 ;  /* 0x0000000600007c36 */ /* 0x000fe20008000000 */
[--C-:B------:R-:W-:Y:S02]  /*741f0*/  PRMT R23, R12, 0x3340, R13.reuse ;  /* 0x000033400c177816 */ /* 0x100fe4000000000d */
[----:B------:R-:W-:Y:S02]  /*74200*/  SHF.R.U32.HI R11, RZ, 0x8, R12 ;  /* 0x00000008ff0b7819 */ /* 0x000fe4000001160c */
[----:B------:R-:W-:-:S02]  /*74210*/  SHF.R.U32.HI R13, RZ, 0x8, R13 ;  /* 0x00000008ff0d7819 */ /* 0x000fc4000001160d */
[----:B------:R-:W-:Y:S02]  /*74220*/  SHF.R.U32.HI R12, RZ, 0x8, R7 ;  /* 0x00000008ff0c7819 */ /* 0x000fe40000011607 */
[--C-:B------:R-:W-:Y:S01]  /*74230*/  PRMT R7, R7, 0x3340, R6.reuse ;  /* 0x0000334007077816 */ /* 0x100fe20000000006 */
[----:B------:R0:W-:Y:S01]  /*74240*/  STL [R1+0x510], R0 ;  /* 0x0005100001007387 */ /* 0x0001e20000100800 */
[----:B------:R-:W-:Y:S02]  /*74250*/  LOP3.LUT R11, R11, 0xffff, RZ, 0xc0, !PT ;  /* 0x0000ffff0b0b7812 */ /* 0x000fe400078ec0ff */
[----:B------:R-:W-:Y:S01]  /*74260*/  LOP3.LUT R13, R13, 0xffff, RZ, 0xc0, !PT ;  /* 0x0000ffff0d0d7812 */ /* 0x000fe200078ec0ff */
[----:B------:R1:W-:Y:S01]  /*74270*/  STL [R1+0xac4], R23 ;  /* 0x000ac41701007387 */ /* 0x0003e20000100800 */
[----:B------:R-:W-:Y:S01]  /*74280*/  SHF.R.U32.HI R6, RZ, 0x8, R6 ;  /* 0x00000008ff067819 */ /* 0x000fe20000011606 */
[----:B------:R-:W-:Y:S01]  /*74290*/  ULDC UR6, c[0x0][0x248] ;  /* 0x0000920000067ab9 */ /* 0x000fe20000000800 */
[----:B------:R-:W-:-:S02]  /*742a0*/  LOP3.LUT R12, R12, 0xffff, RZ, 0xc0, !PT ;  /* 0x0000ffff0c0c7812 */ /* 0x000fc400078ec0ff */
[----:B------:R-:W-:Y:S01]  /*742b0*/  LOP3.LUT R6, R6, 0xffff, RZ, 0xc0, !PT ;  /* 0x0000ffff06067812 */ /* 0x000fe200078ec0ff */
[----:B0-----:R-:W-:Y:S01]  /*742c0*/  VIADD R0, R0, UR6 ;  /* 0x0000000600007c36 */ /* 0x001fe20008000000 */
[----:B------:R-:W-:Y:S01]  /*742d0*/  ULDC UR6, c[0x0][0x248] ;  /* 0x0000920000067ab9 */ /* 0x000fe20000000800 */
[----:B-1----:R-:W3:Y:S04]  /*742e0*/  LDL.LU R23, [R1+0xffc] ;  /* 0x000ffc0001177983 */ /* 0x002ee80000300800 */
[----:B------:R0:W-:Y:S01]  /*742f0*/  STL [R1+0xaf8], R7 ;  /* 0x000af80701007387 */ /* 0x0001e20000100800 */
[----:B------:R-:W-:Y:S02]  /*74300*/  PRMT R6, R12, 0x3340, R6 ;  /* 0x000033400c067816 */ /* 0x000fe40000000006 */
[----:B0-----:R-:W-:-:S05]  /*74310*/  PRMT R7, R11, 0x3340, R13 ;  /* 0x000033400b077816 */ /* 0x001fca000000000d */
[----:B------:R-:W-:Y:S04]  /*74320*/  STL [R1+0x424], R7 ;  /* 0x0004240701007387 */ /* 0x000fe80000100800 */
[----:B------:R0:W-:Y:S04]  /*74330*/  STL [R1+0x4f0], R0 ;  /* 0x0004f00001007387 */ /* 0x0001e80000100800 */
[----:B------:R4:W-:Y:S01]  /*74340*/  STL [R1+0x43c], R6 ;  /* 0x00043c0601007387 */ /* 0x0009e20000100800 */
[----:B------:R-:W-:-:S03]  /*74350*/  LOP3.LUT R13, R28, 0xffff, RZ, 0xc0, !PT ;  /* 0x0000ffff1c0d7812 */ /* 0x000fc600078ec0ff */
[----:B------:R-:W3:Y:S01]  /*74360*/  LDL.LU R28, [R1+0x2028] ;  /* 0x00202800011c7983 */ /* 0x000ee20000300800 */
[----:B0-----:R-:W-:Y:S01]  /*74370*/  VIADD R0, R0, UR6 ;  /* 0x0000000600007c36 */ /* 0x001fe20008000000 */
[----:B--2---:R-:W-:Y:S02]  /*74380*/  LOP3.LUT R12, R22, 0xffff, RZ, 0xc0, !PT ;  /* 0x0000ffff160c7812 */ /* 0x004fe400078ec0ff */
[----:B------:R-:W-:Y:S01]  /*74390*/  LOP3.LUT R7, R27, 0xffff, RZ, 0xc0, !PT ;  /* 0x0000ffff1b077812 */ /* 0x000fe200078ec0ff */
[----:B------:R-:W-:Y:S01]  /*743a0*/  ULDC UR6, c[0x0][0x248] ;  /* 0x0000920000067ab9 */ /* 0x000fe20000000800 */
[----:B------:R0:W-:Y:S01]  /*743b0*/  STL [R1+0x4f4], R0 ;  /* 0x0004f40001007387 */ /* 0x0001e20000100800 */
[----:B----4-:R-:W-:-:S03]  /*743c0*/  LOP3.LUT R6, R2, 0xffff, RZ, 0xc0, !PT ;  /* 0x0000ffff02067812 */ /* 0x010fc600078ec0ff */
[----:B------:R-:W2:Y:S01]  /*743d0*/  LDL.LU R2, [R1+0x2024] ;  /* 0x0020240001027983 */ /* 0x000ea20000300800 */
        /* <DEDUP_REMOVED lines=9> */
[----:B------:R1:W-:Y:S01]  /*74470*/  STL [R1+0xb10], R7 ;  /* 0x000b100701007387 */ /* 0x0003e20000100800 */
[----:B------:R-:W-:Y:S02]  /*74480*/  LOP3.LUT R12, R12, 0xffff, RZ, 0xc0, !PT ;  /* 0x0000ffff0c0c7812 */ /* 0x000fe400078ec0ff */
[----:B------:R-:W-:Y:S01]  /*74490*/  LOP3.LUT R6, R6, 0xffff, RZ, 0xc0, !PT ;  /* 0x0000ffff06067812 */ /* 0x000fe200078ec0ff */
[----:B0-----:R-:W-:Y:S01]  /*744a0*/  VIADD R0, R0, UR6 ;  /* 0x0000000600007c36 */ /* 0x001fe20008000000 */
[----:B------:R-:W-:-:S02]  /*744b0*/  ULDC UR6, c[0x0][0x248] ;  /* 0x0000920000067ab9 */ /* 0x000fc40000000800 */
[----:B------:R-:W-:Y:S02]  /*744c0*/  PRMT R6, R12, 0x3340, R6 ;  /* 0x000033400c067816 */ /* 0x000fe40000000006 */
[----:B-1----:R-:W-:-:S05]  /*744d0*/  PRMT R7, R11, 0x3340, R13 ;  /* 0x000033400b077816 */ /* 0x002fca000000000d */
[----:B------:R-:W-:Y:S04]  /*744e0*/  STL [R1+0x444], R7 ;  /* 0x0004440701007387 */ /* 0x000fe80000100800 */
[----:B------:R0:W-:Y:S04]  /*744f0*/  STL [R1+0x4d0], R0 ;  /* 0x0004d00001007387 */ /* 0x0001e80000100800 */
[----:B------:R1:W-:Y:S01]  /*74500*/  STL [R1+0x450], R6 ;  /* 0x0004500601007387 */ /* 0x0003e20000100800 */
[----:B------:R-:W-:Y:S01]  /*74510*/  LOP3.LUT R13, R4, 0xffff, RZ, 0xc0, !PT ;  /* 0x0000ffff040d7812 */ /* 0x000fe200078ec0ff */
[----:B0-----:R-:W-:Y:S01]  /*74520*/  VIADD R0, R0, UR6 ;  /* 0x0000000600007c36 */ /* 0x001fe20008000000 */
[----:B-1----:R-:W-:-:S02]  /*74530*/  LOP3.LUT R6, R3, 0xffff, RZ, 0xc0, !PT ;  /* 0x0000ffff03067812 */ /* 0x002fc400078ec0ff */
[----:B--2---:R-:W-:Y:S02]  /*74540*/  LOP3.LUT R12, R2, 0xffff, RZ, 0xc0, !PT ;  /* 0x0000ffff020c7812 */ /* 0x004fe400078ec0ff */
[----:B---3--:R-:W-:Y:S01]  /*74550*/  LOP3.LUT R7, R23, 0xffff, RZ, 0xc0, !PT ;  /* 0x0000ffff17077812 */ /* 0x008fe200078ec0ff */
[----:B------:R-:W2:Y:S04]  /*74560*/  LDL.LU R2, [R1+0x2020] ;  /* 0x0020200001027983 */ /* 0x000ea80000300800 */
[----:B------:R-:W3:Y:S04]  /*74570*/  LDL.LU R4, [R1+0x201c] ;  /* 0x00201c0001047983 */ /* 0x000ee80000300800 */
[----:B------:R0:W-:Y:S04]  /*74580*/  STL [R1+0x4d8], R0 ;  /* 0x0004d80001007387 */ /* 0x0001e80000100800 */
[----:B------:R-:W4:Y:S01]  /*74590*/  LDL.LU R3, [R1+0x2018] ;  /* 0x0020180001037983 */ /* 0x000f220000300800 */
[----:B------:R-:W-:-:S02]  /*745a0*/  SHF.R.U32.HI R11, RZ, 0x8, R12 ;  /* 0x00000008ff0b7819 */ /* 0x000fc4000001160c */
[--C-:B------:R-:W-:Y:S02]  /*745b0*/  PRMT R22, R12, 0x3340, R13.reuse ;  /* 0x000033400c167816 */ /* 0x100fe4000000000d */
[----:B------:R-:W-:Y:S02]  /*745c0*/  SHF.R.U32.HI R13, RZ, 0x8, R13 ;  /* 0x00000008ff0d7819 */ /* 0x000fe4000001160d */
[----:B------:R-:W-:Y:S02]  /*745d0*/  SHF.R.U32.HI R12, RZ, 0x8, R7 ;  /* 0x00000008ff0c7819 */ /* 0x000fe40000011607 */
[--C-:B------:R-:W-:Y:S02]  /*745e0*/  PRMT R7, R7, 0x3340, R6.reuse ;  /* 0x0000334007077816 */ /* 0x100fe40000000006 */
[----:B------:R-:W-:Y:S02]  /*745f0*/  SHF.R.U32.HI R6, RZ, 0x8, R6 ;  /* 0x00000008ff067819 */ /* 0x000fe40000011606 */
[----:B------:R-:W-:-:S02]  /*74600*/  LOP3.LUT R11, R11, 0xffff, RZ, 0xc0, !PT ;  /* 0x0000ffff0b0b7812 */ /* 0x000fc400078ec0ff */
[----:B------:R-:W-:Y:S01]  /*74610*/  LOP3.LUT R13, R13, 0xffff, RZ, 0xc0, !PT ;  /* 0x0000ffff0d0d7812 */ /* 0x000fe200078ec0ff */
[----:B------:R-:W-:Y:S01]  /*74620*/  STL [R1+0xb18], R22 ;  /* 0x000b181601007387 */ /* 0x000fe20000100800 */
[----:B------:R-:W-:Y:S02]  /*74630*/  LOP3.LUT R12, R12, 0xffff, RZ, 0xc0, !PT ;  /* 0x0000ffff0c0c7812 */ /* 0x000fe400078ec0ff */
[----:B------:R-:W-:Y:S01]  /*74640*/  LOP3.LUT R6, R6, 0xffff, RZ, 0xc0, !PT ;  /* 0x0000ffff06067812 */ /* 0x000fe200078ec0ff */
[----:B------:R-:W-:Y:S01]  /*74650*/  ULDC UR6, c[0x0][0x248] ;  /* 0x0000920000067ab9 */ /* 0x000fe20000000800 */
[----:B------:R1:W-:Y:S01]  /*74660*/  STL [R1+0xb30], R7 ;  /* 0x000b300701007387 */ /* 0x0003e20000100800 */
[----:B0-----:R-:W-:Y:S01]  /*74670*/  VIADD R0, R0, UR6 ;  /* 0x0000000600007c36 */ /* 0x001fe20008000000 */
[----:B------:R-:W-:Y:S01]  /*74680*/  PRMT R6, R12, 0x3340, R6 ;  /* 0x000033400c067816 */ /* 0x000fe20000000006 */
[----:B------:R-:W-:Y:S01]  /*74690*/  ULDC UR6, c[0x0][0x248] ;  /* 0x0000920000067ab9 */ /* 0x000fe20000000800 */
[----:B------:R-:W-:-:S02]  /*746a0*/  LOP3.LUT R12, R28, 0xffff, RZ, 0xc0, !PT ;  /* 0x0000ffff1c0c7812 */ /* 0x000fc400078ec0ff */
[----:B-1----:R-:W-:Y:S02]  /*746b0*/  PRMT R7, R11, 0x3340, R13 ;  /* 0x000033400b077816 */ /* 0x002fe4000000000d */
[----:B------:R-:W-:-:S03]  /*746c0*/  LOP3.LUT R13, R29, 0xffff, RZ, 0xc0, !PT ;  /* 0x0000ffff1d0d7812 */ /* 0x000fc600078ec0ff */
[----:B------:R-:W-:Y:S04]  /*746d0*/  STL [R1+0x454], R7 ;  /* 0x0004540701007387 */ /* 0x000fe80000100800 */
[----:B------:R0:W-:Y:S04]  /*746e0*/  STL [R1+0x4b0], R0 ;  /* 0x0004b00001007387 */ /* 0x0001e80000100800 */
[----:B------:R1:W-:Y:S04]  /*746f0*/  STL [R1+0x460], R6 ;  /* 0x0004600601007387 */ /* 0x0003e80000100800 */
[----:B------:R-:W2:Y:S04]  /*74700*/  LDL.LU R28, [R1+0x2014] ;  /* 0x00201400011c7983 */ /* 0x000ea80000300800 */
[----:B------:R-:W3:Y:S01]  /*74710*/  LDL.LU R29, [R1+0x2010] ;  /* 0x00201000011d7983 */ /* 0x000ee20000300800 */
[----:B0-----:R-:W-:Y:S01]  /*74720*/  VIADD R0, R0, UR6 ;  /* 0x0000000600007c36 */ /* 0x001fe20008000000 */
[----:B-1----:R-:W-:-:S02]  /*74730*/  LOP3.LUT R6, R5, 0xffff, RZ, 0xc0, !PT ;  /* 0x0000ffff05067812 */ /* 0x002fc400078ec0ff */
[--C-:B------:R-:W-:Y:S02]  /*74740*/  PRMT R5, R12, 0x3340, R13.reuse ;  /* 0x000033400c057816 */ /* 0x100fe4000000000d */
[----:B------:R-:W-:Y:S02]  /*74750*/  SHF.R.U32.HI R7, RZ, 0x8, R12 ;  /* 0x00000008ff077819 */ /* 0x000fe4000001160c */
[----:B------:R-:W-:Y:S01]  /*74760*/  SHF.R.U32.HI R13, RZ, 0x8, R13 ;  /* 0x00000008ff0d7819 */ /* 0x000fe2000001160d */
[----:B------:R0:W-:Y:S01]  /*74770*/  STL [R1+0x4b8], R0 ;  /* 0x0004b80001007387 */ /* 0x0001e20000100800 */
[----:B------:R-:W-:Y:S01]  /*74780*/  ULDC UR6, c[0x0][0x248] ;  /* 0x0000920000067ab9 */ /* 0x000fe20000000800 */
[----:B------:R-:W-:Y:S02]  /*74790*/  LOP3.LUT R7, R7, 0xffff, RZ, 0xc0, !PT ;  /* 0x0000ffff07077812 */ /* 0x000fe400078ec0ff */
[----:B------:R-:W-:Y:S01]  /*747a0*/  LOP3.LUT R13, R13, 0xffff, RZ, 0xc0, !PT ;  /* 0x0000ffff0d0d7812 */ /* 0x000fe200078ec0ff */
[----:B0-----:R-:W-:Y:S01]  /*747b0*/  VIADD R0, R0, UR6 ;  /* 0x0000000600007c36 */ /* 0x001fe20008000000 */
[----:B------:R-:W-:Y:S01]  /*747c0*/  ULDC UR6, c[0x0][0x248] ;  /* 0x0000920000067ab9 */ /* 0x000fe20000000800 */
[----:B------:R-:W-:-:S02]  /*747d0*/  PRMT R24, R15, 0x5410, R24 ;  /* 0x000054100f187816 */ /* 0x000fc40000000018 */
[----:B------:R-:W-:Y:S02]  /*747e0*/  PRMT R25, R16, 0x5410, R25 ;  /* 0x0000541010197816 */ /* 0x000fe40000000019 */
[----:B------:R-:W-:Y:S02]  /*747f0*/  PRMT R26, R19, 0x5410, R26 ;  /* 0x00005410131a7816 */ /* 0x000fe4000000001a */
[----:B------:R-:W-:Y:S02]  /*74800*/  PRMT R8, R21, 0x5410, R8 ;  /* 0x0000541015087816 */ /* 0x000fe40000000008 */
[----:B----4-:R-:W-:Y:S02]  /*74810*/  LOP3.LUT R11, R3, 0xffff, RZ, 0xc0, !PT ;  /* 0x0000ffff030b7812 */ /* 0x010fe400078ec0ff */
[----:B------:R-:W4:Y:S04]  /*74820*/  LDL.LU R3, [R1+0x200c] ;  /* 0x00200c0001037983 */ /* 0x000f280000300800 */
[----:B------:R0:W-:Y:S01]  /*74830*/  STL [R1+0xb38], R5 ;  /* 0x000b380501007387 */ /* 0x0001e20000100800 */
[----:B------:R-:W-:-:S02]  /*74840*/  SHF.R.U32.HI R12, RZ, 0x8, R11 ;  /* 0x00000008ff0c7819 */ /* 0x000fc4000001160b */
[--C-:B0-----:R-:W-:Y:S02]  /*74850*/  PRMT R5, R11, 0x3340, R6.reuse ;  /* 0x000033400b057816 */ /* 0x101fe40000000006 */
[----:B------:R-:W-:Y:S02]  /*74860*/  SHF.R.U32.HI R6, RZ, 0x8, R6 ;  /* 0x00000008ff067819 */ /* 0x000fe40000011606 */
[----:B------:R-:W-:Y:S01]  /*74870*/  LOP3.LUT R12, R12, 0xffff, RZ, 0xc0, !PT ;  /* 0x0000ffff0c0c7812 */ /* 0x000fe200078ec0ff */
[----:B------:R0:W-:Y:S01]  /*74880*/  STL [R1+0xb48], R5 ;  /* 0x000b480501007387 */ /* 0x0001e20000100800 */
[----:B------:R-:W-:-:S03]  /*74890*/  LOP3.LUT R6, R6, 0xffff, RZ, 0xc0, !PT ;  /* 0x0000ffff06067812 */ /* 0x000fc600078ec0ff */
[----:B------:R1:W-:Y:S01]  /*748a0*/  STL [R1+0x47c], R0 ;  /* 0x00047c0001007387 */ /* 0x0003e20000100800 */
[----:B0-----:R-:W-:Y:S01]  /*748b0*/  PRMT R5, R7, 0x3340, R13 ;  /* 0x0000334007057816 */ /* 0x001fe2000000000d */
[----:B-1----:R-:W-:Y:S01]  /*748c0*/  VIADD R0, R0, UR6 ;  /* 0x0000000600007c36 */ /* 0x002fe20008000000 */
[----:B------:R-:W-:-:S03]  /*748d0*/  ULDC UR6, c[0x0][0x248] ;  /* 0x0000920000067ab9 */ /* 0x000fc60000000800 */
[----:B------:R0:W-:Y:S02]  /*748e0*/  STL [R1+0x46c], R5 ;  /* 0x00046c0501007387 */ /* 0x0001e40000100800 */
[----:B0-----:R-:W-:-:S05]  /*748f0*/  PRMT R5, R12, 0x3340, R6 ;  /* 0x000033400c057816 */ /* 0x001fca0000000006 */
[----:B------:R-:W-:Y:S04]  /*74900*/  STL [R1+0x478], R5 ;  /* 0x0004780501007387 */ /* 0x000fe80000100800 */
[----:B------:R0:W-:Y:S04]  /*74910*/  STL [R1+0x4b4], R0 ;  /* 0x0004b40001007387 */ /* 0x0001e80000100800 */
[----:B------:R-:W-:Y:S04]  /*74920*/  STL [R1+0x1fcc], R24 ;  /* 0x001fcc1801007387 */ /* 0x000fe80000100800 */
[----:B------:R-:W-:Y:S01]  /*74930*/  STL [R1+0x1fd0], R25 ;  /* 0x001fd01901007387 */ /* 0x000fe20000100800 */
[----:B0-----:R-:W-:Y:S01]  /*74940*/  VIADD R0, R0, UR6 ;  /* 0x0000000600007c36 */ /* 0x001fe20008000000 */
[----:B------:R-:W-:-:S04]  /*74950*/  ULDC UR6, c[0x0][0x248] ;  /* 0x0000920000067ab9 */ /* 0x000fc80000000800 */
[----:B------:R-:W-:Y:S04]  /*74960*/  STL [R1+0x4bc], R0 ;  /* 0x0004bc0001007387 */ /* 0x000fe80000100800 */
[----:B------:R-:W-:Y:S04]  /*74970*/  STL [R1+0x1fd4], R26 ;  /* 0x001fd41a01007387 */ /* 0x000fe80000100800 */
[----:B------:R0:W-:Y:S04]  /*74980*/  STL [R1+0x1fdc], R8 ;  /* 0x001fdc0801007387 */ /* 0x0001e80000100800 */
[----:B0-----:R-:W3:Y:S01]  /*74990*/  LDL R8, [R1+0xc0] ;  /* 0x0000c00001087983 */ /* 0x001ee20000100800 */
[----:B--2---:R-:W-:-:S02]  /*749a0*/  VIADD R6, R28, 0x123 ;  /* 0x000001231c067836 */ /* 0x004fc40000000000 */
[----:B------:R-:W-:Y:S01]  /*749b0*/  VIADD R0, R0, UR6 ;  /* 0x0000000600007c36 */ /* 0x000fe20008000000 */
[----:B------:R-:W-:Y:S01]  /*749c0*/  ULDC UR6, c[0x0][0x248] ;  /* 0x0000920000067ab9 */ /* 0x000fe20000000800 */
[----:B------:R-:W-:Y:S02]  /*749d0*/  PRMT R9, R20, 0x5410, R9 ;  /* 0x0000541014097816 */ /* 0x000fe40000000009 */
[----:B------:R-:W-:Y:S01]  /*749e0*/  ISETP.GE.AND P0, PT, R6, UR54, PT ;  /* 0x0000003606007c0c */ /* 0x000fe2000bf06270 */
[----:B------:R0:W-:Y:S01]  /*749f0*/  STL [R1+0x4d4], R0 ;  /* 0x0004d40001007387 */ /* 0x0001e20000100800 */
[----:B------:R-:W-:-:S03]  /*74a00*/  PRMT R10, R17, 0x5410, R10 ;  /* 0x00005410110a7816 */ /* 0x000fc6000000000a */
[----:B------:R-:W-:Y:S04]  /*74a10*/  STL [R1+0x1fe0], R9 ;  /* 0x001fe00901007387 */ /* 0x000fe80000100800 */
[----:B------:R-:W-:Y:S01]  /*74a20*/  STL [R1+0x1fe4], R10 ;  /* 0x001fe40a01007387 */ /* 0x000fe20000100800 */
[----:B0-----:R-:W-:Y:S01]  /*74a30*/  VIADD R0, R0, UR6 ;  /* 0x0000000600007c36 */ /* 0x001fe20008000000 */
[----:B------:R-:W-:-:S04]  /*74a40*/  ULDC UR6, c[0x0][0x248] ;  /* 0x0000920000067ab9 */ /* 0x000fc80000000800 */
[----:B------:R0:W-:Y:S01]  /*74a50*/  STL [R1+0x4dc], R0 ;  /* 0x0004dc0001007387 */ /* 0x0001e20000100800 */
[----:B------:R-:W-:Y:S01]  /*74a60*/  LOP3.LUT R2, R2, 0xefffffff, RZ, 0xc0, !PT ;  /* 0xefffffff02027812 */ /* 0x000fe200078ec0ff */
[----:B0-----:R-:W-:Y:S01]  /*74a70*/  VIADD R0, R0, UR6 ;  /* 0x0000000600007c36 */ /* 0x001fe20008000000 */
[----:B------:R-:W-:Y:S01]  /*74a80*/  ULDC UR6, c[0x0][0x228] ;  /* 0x00008a0000067ab9 */ /* 0x000fe20000000800 */
[----:B------:R-:W-:Y:S01]  /*74a90*/  VIADD R6, R28, 0x121 ;  /* 0x000001211c067836 */ /* 0x000fe20000000000 */
[----:B------:R-:W-:Y:S02]  /*74aa0*/  PRMT R11, R18, 0x5410, R14 ;  /* 0x00005410120b7816 */ /* 0x000fe4000000000e */
[----:B------:R0:W-:Y:S04]  /*74ab0*/  STL [R1+0x4fc], R0 ;  /* 0x0004fc0001007387 */ /* 0x0001e80000100800 */
[----:B------:R-:W-:Y:S01]  /*74ac0*/  STL [R1+0x1fe8], R11 ;  /* 0x001fe80b01007387 */ /* 0x000fe20000100800 */
[----:B---3--:R-:W-:-:S02]  /*74ad0*/  ISETP.LT.AND P1, PT, R8, UR8, !P0 ;  /* 0x0000000808007c0c */ /* 0x008fc4000c721270 */
        /* <DEDUP_REMOVED lines=9> */
[----:B------:R-:W-:Y:S02]  /*74b70*/  LOP3.LUT R2, R2, 0xfeffffff, RZ, 0xc0, !PT ;  /* 0xfeffffff02027812 */ /* 0x000fe400078ec0ff */
[----:B------:R-:W-:Y:S01]  /*74b80*/  ISETP.LT.AND P1, PT, R8, UR8, !P0 ;  /* 0x0000000808007c0c */ /* 0x000fe2000c721270 */
[----:B------:R-:W-:Y:S01]  /*74b90*/  VIADD R6, R28, 0x11f ;  /* 0x0000011f1c067836 */ /* 0x000fe20000000000 */
[----:B------:R0:W-:Y:S01]  /*74ba0*/  STL [R1+0x518], R0 ;  /* 0x0005180001007387 */ /* 0x0001e20000100800 */
[----:B------:R-:W-:Y:S01]  /*74bb0*/  ULDC UR14, c[0x0][0x228] ;  /* 0x00008a00000e7ab9 */ /* 0x000fe20000000800 */
[----:B------:R-:W-:Y:S01]  /*74bc0*/  ULDC UR8, c[0x0][0x248] ;  /* 0x0000920000087ab9 */ /* 0x000fe20000000800 */
[----:B0-----:R-:W-:Y:S01]  /*74bd0*/  VIADD R0, R0, UR6 ;  /* 0x0000000600007c36 */ /* 0x001fe20008000000 */
[----:B------:R-:W-:-:S02]  /*74be0*/  ULDC UR6, c[0x0][0x228] ;  /* 0x00008a0000067ab9 */ /* 0x000fc40000000800 */
[----:B------:R-:W-:-:S05]  /*74bf0*/  ISETP.LT.AND P0, PT, R4, UR6, !P0 ;  /* 0x0000000604007c0c */ /* 0x000fca000c701270 */
[----:B------:R-:W-:Y:S01]  /*74c00*/  @P1 LOP3.LUT R2, R2, 0x1000000, RZ, 0xfc, !PT ;  /* 0x0100000002021812 */ /* 0x000fe200078efcff */
[----:B------:R-:W-:-:S03]  /*74c10*/  ULDC UR6, c[0x0][0x228] ;  /* 0x00008a0000067ab9 */ /* 0x000fc60000000800 */
[----:B------:R-:W-:-:S04]  /*74c20*/  LOP3.LUT R2, R2, 0xff7fffff, RZ, 0xc0, !PT ;  /* 0xff7fffff02027812 */ /* 0x000fc800078ec0ff */
[----:B------:R-:W-:Y:S02]  /*74c30*/  @P0 LOP3.LUT R2, R2, 0x800000, RZ, 0xfc, !PT ;  /* 0x0080000002020812 */ /* 0x000fe400078efcff */
[----:B------:R-:W-:-:S04]  /*74c40*/  ISETP.GE.AND P0, PT, R6, UR32, PT ;  /* 0x0000002006007c0c */ /* 0x000fc8000bf06270 */
[----:B------:R-:W-:Y:S01]  /*74c50*/  ISETP.LT.AND P1, PT, R8, UR6, !P0 ;  /* 0x0000000608007c0c */ /* 0x000fe2000c721270 */
[----:B------:R0:W-:Y:S01]  /*74c60*/  STL [R1+0x550], R0 ;  /* 0x0005500001007387 */ /* 0x0001e20000100800 */
[----:B------:R-:W-:Y:S01]  /*74c70*/  LOP3.LUT R2, R2, 0xffefffff, RZ, 0xc0, !PT ;  /* 0xffefffff02027812 */ /* 0x000fe200078ec0ff */
[----:B------:R-:W-:Y:S01]  /*74c80*/  VIADD R6, R28, 0x11d ;  /* 0x0000011d1c067836 */ /* 0x000fe20000000000 */
[----:B------:R-:W-:Y:S01]  /*74c90*/  ULDC UR6, c[0x0][0x228] ;  /* 0x00008a0000067ab9 */ /* 0x000fe20000000800 */
[----:B0-----:R-:W-:Y:S01]  /*74ca0*/  VIADD R0, R0, UR10 ;  /* 0x0000000a00007c36 */ /* 0x001fe20008000000 */
[----:B------:R-:W-:Y:S02]  /*74cb0*/  ULDC UR10, c[0x0][0x228] ;  /* 0x00008a00000a7ab9 */ /* 0x000fe40000000800 */
[----:B------:R-:W-:-:S05]  /*74cc0*/  ISETP.LT.AND P0, PT, R4, UR10, !P0 ;  /* 0x0000000a04007c0c */ /* 0x000fca000c701270 */
[----:B------:R-:W-:Y:S01]  /*74cd0*/  @P1 LOP3.LUT R2, R2, 0x100000, RZ, 0xfc, !PT ;  /* 0x0010000002021812 */ /* 0x000fe200078efcff */
[----:B------:R0:W-:Y:S01]  /*74ce0*/  STL [R1+0x57c], R0 ;  /* 0x00057c0001007387 */ /* 0x0001e20000100800 */
[----:B------:R-:W-:Y:S02]  /*74cf0*/  ULDC UR10, c[0x0][0x248] ;  /* 0x00009200000a7ab9 */ /* 0x000fe40000000800 */
[----:B------:R-:W-:-:S04]  /*74d00*/  LOP3.LUT R2, R2, 0xfff7ffff, RZ, 0xc0, !PT ;  /* 0xfff7ffff02027812 */ /* 0x000fc800078ec0ff */
[----:B------:R-:W-:Y:S02]  /*74d10*/  @P0 LOP3.LUT R2, R2, 0x80000, RZ, 0xfc, !PT ;  /* 0x0008000002020812 */ /* 0x000fe400078efcff */
[----:B------:R-:W-:Y:S02]  /*74d20*/  ISETP.GE.AND P0, PT, R6, UR18, PT ;  /* 0x0000001206007c0c */ /* 0x000fe4000bf06270 */
[----:B------:R-:W-:Y:S02]  /*74d30*/  LOP3.LUT R2, R2, 0xfffeffff, RZ, 0xc0, !PT ;  /* 0xfffeffff02027812 */ /* 0x000fe400078ec0ff */
[----:B------:R-:W-:Y:S02]  /*74d40*/  ISETP.LT.AND P1, PT, R8, UR14, !P0 ;  /* 0x0000000e08007c0c */ /* 0x000fe4000c721270 */
[----:B------:R-:W-:Y:S01]  /*74d50*/  ISETP.LT.AND P0, PT, R4, UR6, !P0 ;  /* 0x0000000604007c0c */ /* 0x000fe2000c701270 */
[----:B0-----:R-:W-:Y:S02]  /*74d60*/  VIADD R0, R0, UR8 ;  /* 0x0000000800007c36 */ /* 0x001fe40008000000 */
[----:B------:R-:W-:Y:S01]  /*74d70*/  VIADD R6, R28, 0x11b ;  /* 0x0000011b1c067836 */ /* 0x000fe20000000000 */
[----:B------:R-:W-:Y:S01]  /*74d80*/  ULDC UR8, c[0x0][0x248] ;  /* 0x0000920000087ab9 */ /* 0x000fe20000000800 */
[----:B------:R-:W-:Y:S01]  /*74d90*/  UMOV UR32, UR12 ;  /* 0x0000000c00207c82 */ /* 0x000fe20008000000 */
[----:B------:R-:W-:Y:S01]  /*74da0*/  ULDC UR6, c[0x0][0x228] ;  /* 0x00008a0000067ab9 */ /* 0x000fe20000000800 */
[----:B------:R-:W-:Y:S01]  /*74db0*/  ULDC UR14, c[0x0][0x248] ;  /* 0x00009200000e7ab9 */ /* 0x000fe20000000800 */
[----:B------:R-:W-:-:S03]  /*74dc0*/  ULDC UR18, c[0x0][0x228] ;  /* 0x00008a0000127ab9 */ /* 0x000fc60000000800 */
[----:B------:R-:W-:Y:S01]  /*74dd0*/  @P1 LOP3.LUT R2, R2, 0x10000, RZ, 0xfc, !PT ;  /* 0x0001000002021812 */ /* 0x000fe200078efcff */
[----:B------:R0:W-:Y:S01]  /*74de0*/  STL [R1+0x5bc], R0 ;  /* 0x0005bc0001007387 */ /* 0x0001e20000100800 */
[----:B------:R-:W-:Y:S02]  /*74df0*/  ULDC UR12, c[0x0][0x248] ;  /* 0x00009200000c7ab9 */ /* 0x000fe40000000800 */
        /* <DEDUP_REMOVED lines=10> */
[----:B----4-:R-:W-:Y:S01]  /*74ea0*/  LOP3.LUT R3, R3, 0x7fffffff, RZ, 0xc0, !PT ;  /* 0x7fffffff03037812 */ /* 0x010fe200078ec0ff */
[----:B------:R-:W-:Y:S01]  /*74eb0*/  ULDC UR24, c[0x0][0x248] ;  /* 0x0000920000187ab9 */ /* 0x000fe20000000800 */
[----:B0-----:R-:W-:Y:S01]  /*74ec0*/  VIADD R0, R0, UR10 ;  /* 0x0000000a00007c36 */ /* 0x001fe20008000000 */
[----:B------:R-:W-:-:S02]  /*74ed0*/  ULDC UR10, c[0x0][0x228] ;  /* 0x00008a00000a7ab9 */ /* 0x000fc40000000800 */
[----:B------:R-:W-:-:S04]  /*74ee0*/  ISETP.LT.AND P0, PT, R4, UR10, !P0 ;  /* 0x0000000a04007c0c */ /* 0x000fc8000c701270 */
[----:B------:R-:W-:Y:S01]  /*74ef0*/  @P1 LOP3.LUT R2, R2, 0x1000, RZ, 0xfc, !PT ;  /* 0x0000100002021812 */ /* 0x000fe200078efcff */
[----:B------:R0:W-:Y:S01]  /*74f00*/  STL [R1+0x62c], R0 ;  /* 0x00062c0001007387 */ /* 0x0001e20000100800 */
[----:B------:R-:W-:Y:S02]  /*74f10*/  ULDC UR10, c[0x0][0x248] ;  /* 0x00009200000a7ab9 */ /* 0x000fe40000000800 */
[----:B------:R-:W-:-:S05]  /*74f20*/  LOP3.LUT R2, R2, 0xfffff7ff, RZ, 0xc0, !PT ;  /* 0xfffff7ff02027812 */ /* 0x000fca00078ec0ff */
[----:B------:R-:W-:Y:S02]  /*74f30*/  @P0 LOP3.LUT R2, R2, 0x800, RZ, 0xfc, !PT ;  /* 0x0000080002020812 */ /* 0x000fe400078efcff */
[----:B------:R-:W-:Y:S01]  /*74f40*/  ISETP.GE.AND P0, PT, R6, UR32, PT ;  /* 0x0000002006007c0c */ /* 0x000fe2000bf06270 */
[----:B0-----:R-:W-:Y:S01]  /*74f50*/  VIADD R0, R0, UR12 ;  /* 0x0000000c00007c36 */ /* 0x001fe20008000000 */
[----:B------:R-:W-:Y:S01]  /*74f60*/  ULDC UR12, c[0x0][0x228] ;  /* 0x00008a00000c7ab9 */ /* 0x000fe20000000800 */
[----:B------:R-:W-:Y:S02]  /*74f70*/  LOP3.LUT R2, R2, 0xfffffeff, RZ, 0xc0, !PT ;  /* 0xfffffeff02027812 */ /* 0x000fe400078ec0ff */
[----:B------:R-:W-:Y:S02]  /*74f80*/  ISETP.LT.AND P1, PT, R8, UR6, !P0 ;  /* 0x0000000608007c0c */ /* 0x000fe4000c721270 */
[----:B------:R-:W-:Y:S01]  /*74f90*/  ISETP.LT.AND P0, PT, R4, UR12, !P0 ;  /* 0x0000000c04007c0c */ /* 0x000fe2000c701270 */
[----:B------:R-:W-:Y:S01]  /*74fa0*/  VIADD R6, R28, 0x117 ;  /* 0x000001171c067836 */ /* 0x000fe20000000000 */
[----:B------:R0:W-:Y:S01]  /*74fb0*/  STL [R1+0x6fc], R0 ;  /* 0x0006fc0001007387 */ /* 0x0001e20000100800 */
[----:B------:R-:W-:Y:S01]  /*74fc0*/  ULDC UR6, c[0x0][0x228] ;  /* 0x00008a0000067ab9 */ /* 0x000fe20000000800 */
[----:B------:R-:W-:Y:S01]  /*74fd0*/  ULDC UR12, c[0x0][0x228] ;  /* 0x00008a00000c7ab9 */ /* 0x000fe20000000800 */
[----:B------:R-:W-:-:S06]  /*74fe0*/  ULDC UR32, c[0x0][0x228] ;  /* 0x00008a0000207ab9 */ /* 0x000fcc0000000800 */
        /* <DEDUP_REMOVED lines=10> */
[----:B------:R-:W-:Y:S01]  /*75090*/  ISETP.LT.AND P0, PT, R4, UR8, !P0 ;  /* 0x0000000804007c0c */ /* 0x000fe2000c701270 */
[----:B------:R-:W-:Y:S01]  /*750a0*/  ULDC UR20, c[0x0][0x248] ;  /* 0x0000920000147ab9 */ /* 0x000fe20000000800 */
[----:B------:R-:W-:Y:S01]  /*750b0*/  ULDC UR18, c[0x0][0x228] ;  /* 0x00008a0000127ab9 */ /* 0x000fe20000000800 */
[----:B------:R-:W-:Y:S01]  /*750c0*/  ULDC UR8, c[0x0][0x228] ;  /* 0x00008a0000087ab9 */ /* 0x000fe20000000800 */
[----:B0-----:R-:W-:-:S06]  /*750d0*/  VIADD R0, R0, UR14 ;  /* 0x0000000e00007c36 */ /* 0x001fcc0008000000 */
[----:B------:R-:W-:Y:S01]  /*750e0*/  @P1 LOP3.LUT R2, R2, 0x10, RZ, 0xfc, !PT ;  /* 0x0000001002021812 */ /* 0x000fe200078efcff */
[----:B------:R-:W-:Y:S01]  /*750f0*/  ULDC UR14, c[0x0][0x228] ;  /* 0x00008a00000e7ab9 */ /* 0x000fe20000000800 */
[----:B------:R0:W-:Y:S02]  /*75100*/  STL [R1+0x81c], R0 ;  /* 0x00081c0001007387 */ /* 0x0001e40000100800 */
[----:B------:R-:W-:Y:S01]  /*75110*/  LOP3.LUT R2, R2, 0xfffffff7, RZ, 0xc0, !PT ;  /* 0xfffffff702027812 */ /* 0x000fe200078ec0ff */
[----:B0-----:R-:W-:-:S03]  /*75120*/  VIADD R0, R0, UR10 ;  /* 0x0000000a00007c36 */ /* 0x001fc60008000000 */
[----:B------:R-:W-:Y:S01]  /*75130*/  @P0 LOP3.LUT R2, R2, 0x8, RZ, 0xfc, !PT ;  /* 0x0000000802020812 */ /* 0x000fe200078efcff */
[----:B------:R-:W-:Y:S01]  /*75140*/  ULDC UR10, c[0x0][0x228] ;  /* 0x00008a00000a7ab9 */ /* 0x000fe20000000800 */
[----:B------:R0:W-:Y:S01]  /*75150*/  STL [R1+0x894], R0 ;  /* 0x0008940001007387 */ /* 0x0001e20000100800 */
[----:B------:R-:W-:Y:S01]  /*75160*/  ISETP.GE.AND P0, PT, R6, UR28, PT ;  /* 0x0000001c06007c0c */ /* 0x000fe2000bf06270 */
[----:B0-----:R-:W-:Y:S01]  /*75170*/  VIADD R0, R0, UR16 ;  /* 0x0000001000007c36 */ /* 0x001fe20008000000 */
[----:B------:R-:W-:Y:S01]  /*75180*/  ULDC UR16, c[0x0][0x248] ;  /* 0x0000920000107ab9 */ /* 0x000fe20000000800 */
[----:B------:R-:W-:Y:S01]  /*75190*/  LOP3.LUT R2, R2, 0xfffffffe, RZ, 0xc0, !PT ;  /* 0xfffffffe02027812 */ /* 0x000fe200078ec0ff */
[----:B------:R-:W-:Y:S01]  /*751a0*/  VIADD R6, R28, 0x113 ;  /* 0x000001131c067836 */ /* 0x000fe20000000000 */
[----:B------:R-:W-:Y:S01]  /*751b0*/  ULDC UR28, c[0x0][0x228] ;  /* 0x00008a00001c7ab9 */ /* 0x000fe20000000800 */
[----:B------:R0:W-:Y:S01]  /*751c0*/  STL [R1+0x8e8], R0 ;  /* 0x0008e80001007387 */ /* 0x0001e20000100800 */
[----:B------:R-:W-:Y:S01]  /*751d0*/  ISETP.LT.AND P1, PT, R8, UR14, !P0 ;  /* 0x0000000e08007c0c */ /* 0x000fe2000c721270 */
[----:B------:R-:W-:Y:S01]  /*751e0*/  ULDC UR14, c[0x0][0x228] ;  /* 0x00008a00000e7ab9 */ /* 0x000fe20000000800 */
[----:B0-----:R-:W-:Y:S01]  /*751f0*/  VIADD R0, R0, UR16 ;  /* 0x0000001000007c36 */ /* 0x001fe20008000000 */
[----:B------:R-:W-:-:S04]  /*75200*/  ULDC UR16, c[0x0][0x248] ;  /* 0x0000920000107ab9 */ /* 0x000fc80000000800 */
[----:B------:R0:W-:Y:S02]  /*75210*/  STL [R1+0x958], R0 ;  /* 0x0009580001007387 */ /* 0x0001e40000100800 */
[----:B0-----:R-:W-:Y:S01]  /*75220*/  VIADD R0, R0, UR16 ;  /* 0x0000001000007c36 */ /* 0x001fe20008000000 */
[----:B------:R-:W-:-:S04]  /*75230*/  ULDC UR16, c[0x0][0x248] ;  /* 0x0000920000107ab9 */ /* 0x000fc80000000800 */
[----:B------:R0:W-:Y:S01]  /*75240*/  STL [R1+0x9ac], R0 ;  /* 0x0009ac0001007387 */ /* 0x0001e20000100800 */
[----:B------:R-:W-:Y:S01]  /*75250*/  @P1 LOP3.LUT R2, R2, 0x1, RZ, 0xfc, !PT ;  /* 0x0000000102021812 */ /* 0x000fe200078efcff */
[----:B0-----:R-:W-:Y:S01]  /*75260*/  VIADD R0, R0, UR16 ;  /* 0x0000001000007c36 */ /* 0x001fe20008000000 */
[----:B------:R-:W-:Y:S01]  /*75270*/  ISETP.LT.AND P0, PT, R4, UR10, !P0 ;  /* 0x0000000a04007c0c */ /* 0x000fe2000c701270 */
[----:B------:R-:W-:Y:S01]  /*75280*/  ULDC UR16, c[0x0][0x228] ;  /* 0x00008a0000107ab9 */ /* 0x000fe20000000800 */
[----:B------:R-:W-:Y:S02]  /*75290*/  ULDC UR10, c[0x0][0x228] ;  /* 0x00008a00000a7ab9 */ /* 0x000fe40000000800 */
[----:B------:R0:W-:Y:S04]  /*752a0*/  STL [R1+0xab8], R0 ;  /* 0x000ab80001007387 */ /* 0x0001e80000100800 */
[----:B------:R1:W-:Y:S01]  /*752b0*/  STL [R1+0x28], R2 ;  /* 0x0000280201007387 */ /* 0x0003e20000100800 */
[----:B0-----:R-:W-:-:S03]  /*752c0*/  VIADD R0, R0, UR20 ;  /* 0x0000001400007c36 */ /* 0x001fc60008000000 */
[----:B-1----:R-:W2:Y:S01]  /*752d0*/  LDL.LU R2, [R1+0x2008] ;  /* 0x0020080001027983 */ /* 0x002ea20000300800 */
[----:B------:R-:W-:-:S03]  /*752e0*/  ULDC UR20, c[0x0][0x248] ;  /* 0x0000920000147ab9 */ /* 0x000fc60000000800 */
[----:B------:R0:W-:Y:S04]  /*752f0*/  STL [R1+0xb90], R0 ;  /* 0x000b900001007387 */ /* 0x0001e80000100800 */
[----:B------:R-:W3:Y:S01]  /*75300*/  LDL.LU R23, [R1+0x1304] ;  /* 0x0013040001177983 */ /* 0x000ee20000300800 */
[----:B0-----:R-:W-:Y:S01]  /*75310*/  VIADD R0, R0, UR20 ;  /* 0x0000001400007c36 */ /* 0x001fe20008000000 */
[----:B------:R-:W-:-:S04]  /*75320*/  ULDC UR20, c[0x0][0x248] ;  /* 0x0000920000147ab9 */ /* 0x000fc80000000800 */
[----:B------:R0:W-:Y:S02]  /*75330*/  STL [R1+0xbb0], R0 ;  /* 0x000bb00001007387 */ /* 0x0001e40000100800 */
[----:B0-----:R-:W-:Y:S01]  /*75340*/  VIADD R0, R0, UR20 ;  /* 0x0000001400007c36 */ /* 0x001fe20008000000 */
[----:B------:R-:W-:Y:S01]  /*75350*/  @P0 LOP3.LUT R3, R3, 0x80000000, RZ, 0xfc, !PT ;  /* 0x8000000003030812 */ /* 0x000fe200078efcff */
[----:B------:R-:W-:-:S03]  /*75360*/  ULDC UR20, c[0x0][0x248] ;  /* 0x0000920000147ab9 */ /* 0x000fc60000000800 */
[----:B------:R0:W-:Y:S04]  /*75370*/  STL [R1+0xbc8], R0 ;  /* 0x000bc80001007387 */ /* 0x0001e80000100800 */
[----:B------:R-:W4:Y:S01]  /*75380*/  LDL.LU R5, [R1+0x1300] ;  /* 0x0013000001057983 */ /* 0x000f220000300800 */
[----:B------:R-:W-:-:S04]  /*75390*/  ISETP.GE.AND P0, PT, R6, UR40, PT ;  /* 0x0000002806007c0c */ /* 0x000fc8000bf06270 */
[----:B------:R-:W-:Y:S02]  /*753a0*/  ISETP.LT.AND P1, PT, R8, UR6, !P0 ;  /* 0x0000000608007c0c */ /* 0x000fe4000c721270 */
[----:B------:R-:W-:Y:S02]  /*753b0*/  ISETP.LT.AND P0, PT, R4, UR12, !P0 ;  /* 0x0000000c04007c0c */ /* 0x000fe4000c701270 */
[----:B------:R-:W-:Y:S01]  /*753c0*/  LOP3.LUT R3, R3, 0xefffffff, RZ, 0xc0, !PT ;  /* 0xefffffff03037812 */ /* 0x000fe200078ec0ff */
[----:B------:R-:W-:Y:S01]  /*753d0*/  VIADD R6, R28, 0x111 ;  /* 0x000001111c067836 */ /* 0x000fe20000000000 */
[----:B------:R-:W-:Y:S01]  /*753e0*/  ULDC UR12, c[0x0][0x248] ;  /* 0x00009200000c7ab9 */ /* 0x000fe20000000800 */
[----:B------:R-:W-:-:S06]  /*753f0*/  ULDC UR6, c[0x0][0x228] ;  /* 0x00008a0000067ab9 */ /* 0x000fcc0000000800 */
[----:B------:R-:W-:-:S04]  /*75400*/  @P1 LOP3.LUT R3, R3, 0x10000000, RZ, 0xfc, !PT ;  /* 0x1000000003031812 */ /* 0x000fc800078efcff */
[----:B------:R-:W-:-:S04]  /*75410*/  LOP3.LUT R3, R3, 0xf7ffffff, RZ, 0xc0, !PT ;  /* 0xf7ffffff03037812 */ /* 0x000fc800078ec0ff */
[----:B------:R-:W-:Y:S02]  /*75420*/  @P0 LOP3.LUT R3, R3, 0x8000000, RZ, 0xfc, !PT ;  /* 0x0800000003030812 */ /* 0x000fe400078efcff */
[----:B------:R-:W-:Y:S01]  /*75430*/  ISETP.GE.AND P0, PT, R6, UR36, PT ;  /* 0x0000002406007c0c */ /* 0x000fe2000bf06270 */
[----:B0-----:R-:W-:Y:S01]  /*75440*/  VIADD R0, R0, UR12 ;  /* 0x0000000c00007c36 */ /* 0x001fe20008000000 */
[----:B------:R-:W-:Y:S02]  /*75450*/  LOP3.LUT R3, R3, 0xfeffffff, RZ, 0xc0, !PT ;  /* 0xfeffffff03037812 */ /* 0x000fe400078ec0ff */
[----:B------:R-:W-:Y:S02]  /*75460*/  ISETP.LT.AND P1, PT, R8, UR22, !P0 ;  /* 0x0000001608007c0c */ /* 0x000fe4000c721270 */
[----:B------:R-:W-:Y:S01]  /*75470*/  ISETP.LT.AND P0, PT, R4, UR18, !P0 ;  /* 0x0000001204007c0c */ /* 0x000fe2000c701270 */
[----:B------:R0:W-:Y:S01]  /*75480*/  STL [R1+0xbe8], R0 ;  /* 0x000be80001007387 */ /* 0x0001e20000100800 */
[----:B------:R-:W-:Y:S01]  /*75490*/  VIADD R6, R28, 0x10f ;  /* 0x0000010f1c067836 */ /* 0x000fe20000000000 */
[----:B------:R-:W-:Y:S01]  /*754a0*/  ULDC UR22, c[0x0][0x248] ;  /* 0x0000920000167ab9 */ /* 0x000fe20000000800 */
[----:B------:R-:W-:Y:S01]  /*754b0*/  ULDC UR12, c[0x0][0x228] ;  /* 0x00008a00000c7ab9 */ /* 0x000fe20000000800 */
[----:B------:R-:W-:Y:S01]  /*754c0*/  ULDC UR18, c[0x0][0x228] ;  /* 0x00008a0000127ab9 */ /* 0x000fe20000000800 */
[----:B------:R-:W-:Y:S01]  /*754d0*/  ULDC UR36, c[0x0][0x228] ;  /* 0x00008a0000247ab9 */ /* 0x000fe20000000800 */
[----:B0-----:R-:W-:-:S04]  /*754e0*/  VIADD R0, R0, UR20 ;  /* 0x0000001400007c36 */ /* 0x001fc80008000000 */
[----:B------:R-:W-:Y:S01]  /*754f0*/  @P1 LOP3.LUT R3, R3, 0x1000000, RZ, 0xfc, !PT ;  /* 0x0100000003031812 */ /* 0x000fe200078efcff */
[----:B------:R-:W-:-:S03]  /*75500*/  ULDC UR20, c[0x0][0x248] ;  /* 0x0000920000147ab9 */ /* 0x000fc60000000800 */
[----:B------:R-:W-:Y:S01]  /*75510*/  LOP3.LUT R3, R3, 0xff7fffff, RZ, 0xc0, !PT ;  /* 0xff7fffff03037812 */ /* 0x000fe200078ec0ff */
[----:B------:R0:W-:Y:S03]  /*75520*/  STL [R1+0xc00], R0 ;  /* 0x000c000001007387 */ /* 0x0001e60000100800 */
[----:B------:R-:W-:Y:S02]  /*75530*/  @P0 LOP3.LUT R3, R3, 0x800000, RZ, 0xfc, !PT ;  /* 0x0080000003030812 */ /* 0x000fe400078efcff */
[----:B------:R-:W-:Y:S01]  /*75540*/  ISETP.GE.AND P0, PT, R6, UR48, PT ;  /* 0x0000003006007c0c */ /* 0x000fe2000bf06270 */
[----:B0-----:R-:W-:-:S03]  /*75550*/  VIADD R0, R0, UR20 ;  /* 0x0000001400007c36 */ /* 0x001fc60008000000 */
[----:B------:R-:W-:Y:S01]  /*75560*/  ISETP.LT.AND P1, PT, R8, UR8, !P0 ;  /* 0x0000000808007c0c */ /* 0x000fe2000c721270 */
[----:B------:R-:W-:Y:S01]  /*75570*/  ULDC UR8, c[0x0][0x248] ;  /* 0x0000920000087ab9 */ /* 0x000fe20000000800 */
[----:B------:R-:W-:Y:S02]  /*75580*/  LOP3.LUT R3, R3, 0xffefffff, RZ, 0xc0, !PT ;  /* 0xffefffff03037812 */ /* 0x000fe400078ec0ff */
[----:B----4-:R-:W-:Y:S01]  /*75590*/  R2UR UR40, R5 ;  /* 0x00000000052872ca */ /* 0x010fe200000e0000 */
[----:B------:R0:W-:Y:S01]  /*755a0*/  STL [R1+0xc04], R0 ;  /* 0x000c040001007387 */ /* 0x0001e20000100800 */
[----:B---3--:R-:W-:-:S03]  /*755b0*/  R2UR UR48, R23 ;  /* 0x00000000173072ca */ /* 0x008fc600000e0000 */
[----:B------:R-:W3:Y:S01]  /*755c0*/  LDL.LU R23, [R1+0x1308] ;  /* 0x0013080001177983 */ /* 0x000ee20000300800 */
[----:B------:R-:W-:Y:S01]  /*755d0*/  VIADD R6, R28, 0x10d ;  /* 0x0000010d1c067836 */ /* 0x000fe20000000000 */
[----:B------:R-:W-:Y:S01]  /*755e0*/  ULDC UR20, c[0x0][0x228] ;  /* 0x00008a0000147ab9 */ /* 0x000fe20000000800 */
[----:B0-----:R-:W-:Y:S01]  /*755f0*/  VIADD R0, R0, UR22 ;  /* 0x0000001600007c36 */ /* 0x001fe20008000000 */
[----:B------:R-:W-:Y:S02]  /*75600*/  ISETP.LT.AND P0, PT, R4, UR16, !P0 ;  /* 0x0000001004007c0c */ /* 0x000fe4000c701270 */
[----:B------:R-:W-:Y:S01]  /*75610*/  @P1 LOP3.LUT R3, R3, 0x100000, RZ, 0xfc, !PT ;  /* 0x0010000003031812 */ /* 0x000fe200078efcff */
[----:B------:R-:W-:Y:S01]  /*75620*/  ULDC UR22, c[0x0][0x248] ;  /* 0x0000920000167ab9 */ /* 0x000fe20000000800 */
[----:B--2---:R-:W-:Y:S01]  /*75630*/  LOP3.LUT R2, R2, 0x7fffffff, RZ, 0xc0, !PT ;  /* 0x7fffffff02027812 */ /* 0x004fe200078ec0ff */
[----:B------:R0:W-:Y:S01]  /*75640*/  STL [R1+0xc38], R0 ;  /* 0x000c380001007387 */ /* 0x0001e20000100800 */
[----:B------:R-:W-:Y:S01]  /*75650*/  ULDC UR16, c[0x0][0x228] ;  /* 0x00008a0000107ab9 */ /* 0x000fe20000000800 */
[----:B0-----:R-:W-:Y:S01]  /*75660*/  VIADD R0, R0, UR8 ;  /* 0x0000000800007c36 */ /* 0x001fe20008000000 */
[----:B------:R-:W-:Y:S01]  /*75670*/  LOP3.LUT R3, R3, 0xfff7ffff, RZ, 0xc0, !PT ;  /* 0xfff7ffff03037812 */ /* 0x000fe200078ec0ff */
[----:B------:R-:W-:-:S03]  /*75680*/  ULDC UR8, c[0x0][0x228] ;  /* 0x00008a0000087ab9 */ /* 0x000fc60000000800 */
[----:B------:R0:W-:Y:S04]  /*75690*/  STL [R1+0xc58], R0 ;  /* 0x000c580001007387 */ /* 0x0001e80000100800 */
[----:B------:R-:W2:Y:S01]  /*756a0*/  LDL.LU R5, [R1+0x130c] ;  /* 0x00130c0001057983 */ /* 0x000ea20000300800 */
[----:B------:R-:W-:Y:S02]  /*756b0*/  @P0 LOP3.LUT R3, R3, 0x80000, RZ, 0xfc, !PT ;  /* 0x0008000003030812 */ /* 0x000fe400078efcff */
[----:B------:R-:W-:Y:S02]  /*756c0*/  ISETP.GE.AND P0, PT, R6, UR42, PT ;  /* 0x0000002a06007c0c */ /* 0x000fe4000bf06270 */
[----:B------:R-:W-:Y:S02]  /*756d0*/  LOP3.LUT R3, R3, 0xfffeffff, RZ, 0xc0, !PT ;  /* 0xfffeffff03037812 */ /* 0x000fe400078ec0ff */
[----:B------:R-:W-:-:S02]  /*756e0*/  ISETP.LT.AND P1, PT, R8, UR10, !P0 ;  /* 0x0000000a08007c0c */ /* 0x000fc4000c721270 */
[----:B------:R-:W-:Y:S01]  /*756f0*/  ISETP.LT.AND P0, PT, R4, UR14, !P0 ;  /* 0x0000000e04007c0c */ /* 0x000fe2000c701270 */
[----:B------:R-:W-:Y:S01]  /*75700*/  ULDC UR10, c[0x0][0x248] ;  /* 0x00009200000a7ab9 */ /* 0x000fe20000000800 */
[----:B0-----:R-:W-:Y:S02]  /*75710*/  VIADD R0, R0, UR22 ;  /* 0x0000001600007c36 */ /* 0x001fe40008000000 */
[----:B------:R-:W-:Y:S01]  /*75720*/  VIADD R6, R28, 0x10b ;  /* 0x0000010b1c067836 */ /* 0x000fe20000000000 */
[----:B------:R-:W-:Y:S01]  /*75730*/  ULDC UR14, c[0x0][0x228] ;  /* 0x00008a00000e7ab9 */ /* 0x000fe20000000800 */
[----:B------:R-:W-:Y:S01]  /*75740*/  ULDC UR22, c[0x0][0x228] ;  /* 0x00008a0000167ab9 */ /* 0x000fe20000000800 */
[----:B------:R-:W-:Y:S01]  /*75750*/  ULDC UR42, c[0x0][0x228] ;  /* 0x00008a00002a7ab9 */ /* 0x000fe20000000800 */
[----:B------:R0:W-:Y:S03]  /*75760*/  STL [R1+0xc6c], R0 ;  /* 0x000c6c0001007387 */ /* 0x0001e60000100800 */
[----:B------:R-:W-:-:S04]  /*75770*/  @P1 LOP3.LUT R3, R3, 0x10000, RZ, 0xfc, !PT ;  /* 0x0001000003031812 */ /* 0x000fc800078efcff */
[----:B------:R-:W-:Y:S01]  /*75780*/  LOP3.LUT R3, R3, 0xffff7fff, RZ, 0xc0, !PT ;  /* 0xffff7fff03037812 */ /* 0x000fe200078ec0ff */
[----:B0-----:R-:W-:Y:S01]  /*75790*/  VIADD R0, R0, UR10 ;  /* 0x0000000a00007c36 */ /* 0x001fe20008000000 */
[----:B------:R-:W-:Y:S02]  /*757a0*/  ULDC UR10, c[0x0][0x228] ;  /* 0x00008a00000a7ab9 */ /* 0x000fe40000000800 */
[----:B------:R-:W-:Y:S02]  /*757b0*/  @P0 LOP3.LUT R3, R3, 0x8000, RZ, 0xfc, !PT ;  /* 0x0000800003030812 */ /* 0x000fe400078efcff */
[----:B------:R-:W-:Y:S01]  /*757c0*/  ISETP.GE.AND P0, PT, R6, UR52, PT ;  /* 0x0000003406007c0c */ /* 0x000fe2000bf06270 */
[----:B------:R0:W-:Y:S03]  /*757d0*/  STL [R1+0xc74], R0 ;  /* 0x000c740001007387 */ /* 0x0001e60000100800 */
[----:B------:R-:W-:-:S02]  /*757e0*/  ISETP.LT.AND P1, PT, R8, UR28, !P0 ;  /* 0x0000001c08007c0c */ /* 0x000fc4000c721270 */
[----:B------:R-:W-:Y:S02]  /*757f0*/  ISETP.LT.AND P0, PT, R4, UR6, !P0 ;  /* 0x0000000604007c0c */ /* 0x000fe4000c701270 */
[----:B------:R-:W-:Y:S01]  /*75800*/  LOP3.LUT R3, R3, 0xffffefff, RZ, 0xc0, !PT ;  /* 0xffffefff03037812 */ /* 0x000fe200078ec0ff */
[----:B------:R-:W-:Y:S01]  /*75810*/  VIADD R6, R28, 0x109 ;  /* 0x000001091c067836 */ /* 0x000fe20000000000 */
[----:B------:R-:W-:Y:S01]  /*75820*/  ULDC UR28, c[0x0][0x248] ;  /* 0x00009200001c7ab9 */ /* 0x000fe20000000800 */
[----:B------:R-:W-:Y:S01]  /*75830*/  ULDC UR6, c[0x0][0x228] ;  /* 0x00008a0000067ab9 */ /* 0x000fe20000000800 */
[----:B0-----:R-:W-:Y:S01]  /*75840*/  VIADD R0, R0, UR24 ;  /* 0x0000001800007c36 */ /* 0x001fe20008000000 */
[----:B------:R-:W-:-:S04]  /*75850*/  ULDC UR24, c[0x0][0x248] ;  /* 0x0000920000187ab9 */ /* 0x000fc80000000800 */
[----:B------:R-:W-:-:S04]  /*75860*/  @P1 LOP3.LUT R3, R3, 0x1000, RZ, 0xfc, !PT ;  /* 0x0000100003031812 */ /* 0x000fc800078efcff */
[----:B------:R-:W-:-:S04]  /*75870*/  LOP3.LUT R3, R3, 0xfffff7ff, RZ, 0xc0, !PT ;  /* 0xfffff7ff03037812 */ /* 0x000fc800078ec0ff */
[----:B------:R-:W-:Y:S02]  /*75880*/  @P0 LOP3.LUT R3, R3, 0x800, RZ, 0xfc, !PT ;  /* 0x0000080003030812 */ /* 0x000fe400078efcff */
[----:B------:R-:W-:Y:S02]  /*75890*/  ISETP.GE.AND P0, PT, R6, UR48, PT ;  /* 0x0000003006007c0c */ /* 0x000fe4000bf06270 */
[----:B---3--:R-:W-:Y:S02]  /*758a0*/  R2UR UR52, R23 ;  /* 0x00000000173472ca */ /* 0x008fe400000e0000 */
[----:B------:R-:W3:Y:S04]  /*758b0*/  LDL.LU R23, [R1+0x1310] ;  /* 0x0013100001177983 */ /* 0x000ee80000300800 */
[----:B------:R0:W-:Y:S02]  /*758c0*/  STL [R1+0xc78], R0 ;  /* 0x000c780001007387 */ /* 0x0001e40000100800 */
[----:B0-----:R-:W-:Y:S01]  /*758d0*/  VIADD R0, R0, UR24 ;  /* 0x0000001800007c36 */ /* 0x001fe20008000000 */
[----:B--2---:R-:W-:-:S04]  /*758e0*/  R2UR UR48, R5 ;  /* 0x00000000053072ca */ /* 0x004fc800000e0000 */
[----:B------:R0:W-:Y:S04]  /*758f0*/  STL [R1+0xc7c], R0 ;  /* 0x000c7c0001007387 */ /* 0x0001e80000100800 */
[----:B------:R-:W2:Y:S01]  /*75900*/  LDL.LU R5, [R1+0x1314] ;  /* 0x0013140001057983 */ /* 0x000ea20000300800 */
[----:B------:R-:W-:Y:S02]  /*75910*/  ISETP.LT.AND P1, PT, R8, UR32, !P0 ;  /* 0x0000002008007c0c */ /* 0x000fe4000c721270 */
[----:B------:R-:W-:Y:S02]  /*75920*/  ISETP.LT.AND P0, PT, R4, UR26, !P0 ;  /* 0x0000001a04007c0c */ /* 0x000fe4000c701270 */
[----:B------:R-:W-:Y:S01]  /*75930*/  LOP3.LUT R3, R3, 0xfffffeff, RZ, 0xc0, !PT ;  /* 0xfffffeff03037812 */ /* 0x000fe200078ec0ff */
[----:B------:R-:W-:Y:S01]  /*75940*/  ULDC UR32, c[0x0][0x248] ;  /* 0x0000920000207ab9 */ /* 0x000fe20000000800 */
[----:B------:R-:W-:Y:S01]  /*75950*/  VIADD R6, R28, 0x107 ;  /* 0x000001071c067836 */ /* 0x000fe20000000000 */
[----:B------:R-:W-:Y:S01]  /*75960*/  ULDC UR24, c[0x0][0x228] ;  /* 0x00008a0000187ab9 */ /* 0x000fe20000000800 */
[----:B------:R-:W-:Y:S01]  /*75970*/  ULDC UR26, c[0x0][0x228] ;  /* 0x00008a00001a7ab9 */ /* 0x000fe20000000800 */
[----:B0-----:R-:W-:Y:S01]  /*75980*/  VIADD R0, R0, UR28 ;  /* 0x0000001c00007c36 */ /* 0x001fe20008000000 */
[----:B------:R-:W-:-:S03]  /*75990*/  ULDC UR28, c[0x0][0x228] ;  /* 0x00008a00001c7ab9 */ /* 0x000fc60000000800 */
[----:B------:R-:W-:Y:S01]  /*759a0*/  @P1 LOP3.LUT R3, R3, 0x100, RZ, 0xfc, !PT ;  /* 0x0000010003031812 */ /* 0x000fe200078efcff */
[----:B------:R0:W-:Y:S03]  /*759b0*/  STL [R1+0xc80], R0 ;  /* 0x000c800001007387 */ /* 0x0001e60000100800 */
[----:B------:R-:W-:-:S04]  /*759c0*/  LOP3.LUT R3, R3, 0xffffff7f, RZ, 0xc0, !PT ;  /* 0xffffff7f03037812 */ /* 0x000fc800078ec0ff */
[----:B------:R-:W-:Y:S01]  /*759d0*/  @P0 LOP3.LUT R3, R3, 0x80, RZ, 0xfc, !PT ;  /* 0x0000008003030812 */ /* 0x000fe200078efcff */
[----:B0-----:R-:W-:Y:S01]  /*759e0*/  VIADD R0, R0, UR32 ;  /* 0x0000002000007c36 */ /* 0x001fe20008000000 */
[----:B------:R-:W-:Y:S02]  /*759f0*/  ISETP.GE.AND P0, PT, R6, UR40, PT ;  /* 0x0000002806007c0c */ /* 0x000fe4000bf06270 */
[----:B------:R-:W-:Y:S01]  /*75a00*/  LOP3.LUT R3, R3, 0xffffffef, RZ, 0xc0, !PT ;  /* 0xffffffef03037812 */ /* 0x000fe200078ec0ff */
[----:B------:R-:W-:Y:S01]  /*75a10*/  ULDC UR32, c[0x0][0x248] ;  /* 0x0000920000207ab9 */ /* 0x000fe20000000800 */
[----:B------:R0:W-:Y:S01]  /*75a20*/  STL [R1+0xc84], R0 ;  /* 0x000c840001007387 */ /* 0x0001e20000100800 */
[----:B------:R-:W-:Y:S02]  /*75a30*/  ISETP.LT.AND P1, PT, R8, UR12, !P0 ;  /* 0x0000000c08007c0c */ /* 0x000fe4000c721270 */
[----:B------:R-:W-:Y:S01]  /*75a40*/  ISETP.LT.AND P0, PT, R4, UR18, !P0 ;  /* 0x0000001204007c0c */ /* 0x000fe2000c701270 */
[----:B------:R-:W-:Y:S01]  /*75a50*/  ULDC UR18, c[0x0][0x248] ;  /* 0x0000920000127ab9 */ /* 0x000fe20000000800 */
[----:B------:R-:W-:Y:S01]  /*75a60*/  VIADD R6, R28, 0x105 ;  /* 0x000001051c067836 */ /* 0x000fe20000000000 */
[----:B------:R-:W-:Y:S01]  /*75a70*/  ULDC UR12, c[0x0][0x228] ;  /* 0x00008a00000c7ab9 */ /* 0x000fe20000000800 */
[----:B------:R-:W-:Y:S01]  /*75a80*/  LOP3.LUT R29, R29, 0x7fffffff, RZ, 0xc0, !PT ;  /* 0x7fffffff1d1d7812 */ /* 0x000fe200078ec0ff */
        /* <DEDUP_REMOVED lines=15> */
[----:B------:R-:W-:Y:S01]  /*75b80*/  LOP3.LUT R3, R3, 0xfffffffe, RZ, 0xc0, !PT ;  /* 0xfffffffe03037812 */ /* 0x000fe200078ec0ff */
[----:B------:R-:W-:Y:S01]  /*75b90*/  ULDC UR18, c[0x0][0x248] ;  /* 0x0000920000127ab9 */ /* 0x000fe20000000800 */
[----:B------:R-:W-:Y:S01]  /*75ba0*/  VIADD R6, R28, 0x103 ;  /* 0x000001031c067836 */ /* 0x000fe20000000000 */
[----:B------:R-:W-:Y:S01]  /*75bb0*/  ULDC UR36, c[0x0][0x228] ;  /* 0x00008a0000247ab9 */ /* 0x000fe20000000800 */
[----:B0-----:R-:W-:Y:S01]  /*75bc0*/  VIADD R0, R0, UR18 ;  /* 0x0000001200007c36 */ /* 0x001fe20008000000 */
[----:B------:R-:W-:-:S06]  /*75bd0*/  ULDC UR18, c[0x0][0x248] ;  /* 0x0000920000127ab9 */ /* 0x000fcc0000000800 */
[----:B------:R-:W-:-:S05]  /*75be0*/  @P1 LOP3.LUT R3, R3, 0x1, RZ, 0xfc, !PT ;  /* 0x0000000103031812 */ /* 0x000fca00078efcff */
[----:B------:R0:W-:Y:S01]  /*75bf0*/  STL [R1+0x24], R3 ;  /* 0x0000240301007387 */ /* 0x0001e20000100800 */
[----:B------:R-:W-:Y:S01]  /*75c00*/  ISETP.LT.AND P0, PT, R4, UR20, !P0 ;  /* 0x0000001404007c0c */ /* 0x000fe2000c701270 */
[----:B------:R-:W-:Y:S02]  /*75c10*/  ULDC UR20, c[0x0][0x248] ;  /* 0x0000920000147ab9 */ /* 0x000fe40000000800 */
[----:B0-----:R-:W4:Y:S04]  /*75c20*/  LDL.LU R3, [R1+0x2004] ;  /* 0x0020040001037983 */ /* 0x001f280000300800 */
[----:B------:R0:W-:Y:S02]  /*75c30*/  STL [R1+0xc90], R0 ;  /* 0x000c900001007387 */ /* 0x0001e40000100800 */
[----:B0-----:R-:W-:-:S04]  /*75c40*/  VIADD R0, R0, UR18 ;  /* 0x0000001200007c36 */ /* 0x001fc80008000000 */
[----:B------:R-:W-:Y:S01]  /*75c50*/  @P0 LOP3.LUT R2, R2, 0x80000000, RZ, 0xfc, !PT ;  /* 0x8000000002020812 */ /* 0x000fe200078efcff */
[----:B------:R-:W-:Y:S01]  /*75c60*/  ULDC UR18, c[0x0][0x248] ;  /* 0x0000920000127ab9 */ /* 0x000fe20000000800 */
[----:B------:R0:W-:Y:S01]  /*75c70*/  STL [R1+0xc94], R0 ;  /* 0x000c940001007387 */ /* 0x0001e20000100800 */
[----:B------:R-:W-:Y:S01]  /*75c80*/  ISETP.GE.AND P0, PT, R6, UR48, PT ;  /* 0x0000003006007c0c */ /* 0x000fe2000bf06270 */
[----:B0-----:R-:W-:-:S03]  /*75c90*/  VIADD R0, R0, UR18 ;  /* 0x0000001200007c36 */ /* 0x001fc60008000000 */
[----:B------:R-:W-:Y:S02]  /*75ca0*/  ISETP.LT.AND P1, PT, R8, UR16, !P0 ;  /* 0x0000001008007c0c */ /* 0x000fe4000c721270 */
[----:B------:R-:W-:Y:S01]  /*75cb0*/  ISETP.LT.AND P0, PT, R4, UR8, !P0 ;  /* 0x0000000804007c0c */ /* 0x000fe2000c701270 */
[----:B------:R-:W-:Y:S01]  /*75cc0*/  ULDC UR8, c[0x0][0x248] ;  /* 0x0000920000087ab9 */ /* 0x000fe20000000800 */
[----:B------:R-:W-:Y:S01]  /*75cd0*/  LOP3.LUT R2, R2, 0xefffffff, RZ, 0xc0, !PT ;  /* 0xefffffff02027812 */ /* 0x000fe200078ec0ff */
[----:B------:R-:W-:Y:S01]  /*75ce0*/  VIADD R6, R28, 0x101 ;  /* 0x000001011c067836 */ /* 0x000fe20000000000 */
[----:B------:R-:W-:Y:S01]  /*75cf0*/  ULDC UR18, c[0x0][0x248] ;  /* 0x0000920000127ab9 */ /* 0x000fe20000000800 */
[----:B------:R-:W-:Y:S01]  /*75d00*/  ULDC UR48, c[0x0][0x228] ;  /* 0x00008a0000307ab9 */ /* 0x000fe20000000800 */
[----:B------:R-:W-:-:S05]  /*75d10*/  ULDC UR16, c[0x0][0x228] ;  /* 0x00008a0000107ab9 */ /* 0x000fca0000000800 */
[----:B------:R-:W-:Y:S02]  /*75d20*/  @P1 LOP3.LUT R2, R2, 0x10000000, RZ, 0xfc, !PT ;  /* 0x1000000002021812 */ /* 0x000fe400078efcff */
[----:B---3--:R-:W-:Y:S02]  /*75d30*/  R2UR UR60, R23 ;  /* 0x00000000173c72ca */ /* 0x008fe400000e0000 */
[----:B------:R-:W3:Y:S04]  /*75d40*/  LDL.LU R23, [R1+0x1320] ;  /* 0x0013200001177983 */ /* 0x000ee80000300800 */
[----:B------:R0:W-:Y:S02]  /*75d50*/  STL [R1+0xc98], R0 ;  /* 0x000c980001007387 */ /* 0x0001e40000100800 */
[----:B0-----:R-:W-:Y:S01]  /*75d60*/  VIADD R0, R0, UR8 ;  /* 0x0000000800007c36 */ /* 0x001fe20008000000 */
[----:B--2---:R-:W-:-:S04]  /*75d70*/  R2UR UR46, R5 ;  /* 0x00000000052e72ca */ /* 0x004fc800000e0000 */
[----:B------:R0:W-:Y:S04]  /*75d80*/  STL [R1+0xc9c], R0 ;  /* 0x000c9c0001007387 */ /* 0x0001e80000100800 */
[----:B------:R-:W2:Y:S01]  /*75d90*/  LDL.LU R5, [R1+0x1324] ;  /* 0x0013240001057983 */ /* 0x000ea20000300800 */
[----:B------:R-:W-:Y:S01]  /*75da0*/  LOP3.LUT R2, R2, 0xf7ffffff, RZ, 0xc0, !PT ;  /* 0xf7ffffff02027812 */ /* 0x000fe200078ec0ff */
[----:B------:R-:W-:-:S03]  /*75db0*/  ULDC UR8, c[0x0][0x248] ;  /* 0x0000920000087ab9 */ /* 0x000fc60000000800 */
[----:B------:R-:W-:Y:S02]  /*75dc0*/  @P0 LOP3.LUT R2, R2, 0x8000000, RZ, 0xfc, !PT ;  /* 0x0800000002020812 */ /* 0x000fe400078efcff */
[----:B------:R-:W-:Y:S02]  /*75dd0*/  ISETP.GE.AND P0, PT, R6, UR54, PT ;  /* 0x0000003606007c0c */ /* 0x000fe4000bf06270 */
[----:B------:R-:W-:Y:S02]  /*75de0*/  LOP3.LUT R2, R2, 0xfeffffff, RZ, 0xc0, !PT ;  /* 0xfeffffff02027812 */ /* 0x000fe400078ec0ff */
[----:B------:R-:W-:Y:S02]  /*75df0*/  ISETP.LT.AND P1, PT, R8, UR14, !P0 ;  /* 0x0000000e08007c0c */ /* 0x000fe4000c721270 */
[----:B------:R-:W-:Y:S01]  /*75e00*/  ISETP.LT.AND P0, PT, R4, UR22, !P0 ;  /* 0x0000001604007c0c */ /* 0x000fe2000c701270 */
[----:B------:R-:W-:Y:S02]  /*75e10*/  VIADD R6, R28, 0xff ;  /* 0x000000ff1c067836 */ /* 0x000fe40000000000 */
[----:B0-----:R-:W-:Y:S01]  /*75e20*/  VIADD R0, R0, UR8 ;  /* 0x0000000800007c36 */ /* 0x001fe20008000000 */
[----:B------:R-:W-:Y:S01]  /*75e30*/  ULDC UR8, c[0x0][0x248] ;  /* 0x0000920000087ab9 */ /* 0x000fe20000000800 */
[----:B------:R-:W-:Y:S01]  /*75e40*/  ULDC UR14, c[0x0][0x248] ;  /* 0x00009200000e7ab9 */ /* 0x000fe20000000800 */
[----:B------:R-:W-:Y:S01]  /*75e50*/  ULDC UR22, c[0x0][0x248] ;  /* 0x0000920000167ab9 */ /* 0x000fe20000000800 */
[----:B------:R-:W-:-:S04]  /*75e60*/  ULDC UR54, c[0x0][0x228] ;  /* 0x00008a0000367ab9 */ /* 0x000fc80000000800 */
        /* <DEDUP_REMOVED lines=8> */
[----:B------:R0:W-:Y:S01]  /*75ef0*/  STL [R1+0xca0], R0 ;  /* 0x000ca00001007387 */ /* 0x0001e20000100800 */
[----:B------:R-:W-:Y:S01]  /*75f00*/  ULDC UR10, c[0x0][0x228] ;  /* 0x00008a00000a7ab9 */ /* 0x000fe20000000800 */
        /* <DEDUP_REMOVED lines=8> */
[----:B------:R-:W-:Y:S02]  /*75f90*/  VIADD R6, R28, 0xfb ;  /* 0x000000fb1c067836 */ /* 0x000fe40000000000 */
[----:B0-----:R-:W-:Y:S01]  /*75fa0*/  VIADD R0, R0, UR8 ;  /* 0x0000000800007c36 */ /* 0x001fe20008000000 */
[----:B------:R-:W-:Y:S01]  /*75fb0*/  ULDC UR6, c[0x0][0x248] ;  /* 0x0000920000067ab9 */ /* 0x000fe20000000800 */
[----:B------:R-:W-:Y:S01]  /*75fc0*/  ULDC UR8, c[0x0][0x228] ;  /* 0x00008a0000087ab9 */ /* 0x000fe20000000800 */
[----:B------:R-:W-:-:S03]  /*75fd0*/  ULDC UR24, c[0x0][0x228] ;  /* 0x00008a0000187ab9 */ /* 0x000fc60000000800 */
        /* <DEDUP_REMOVED lines=8> */
[----:B----4-:R-:W-:Y:S01]  /*76060*/  R2UR UR46, R3 ;  /* 0x00000000032e72ca */ /* 0x010fe200000e0000 */
[----:B------:R0:W-:Y:S01]  /*76070*/  STL [R1+0xca4], R0 ;  /* 0x000ca40001007387 */ /* 0x0001e20000100800 */
[----:B------:R-:W-:Y:S01]  /*76080*/  ULDC UR26, c[0x0][0x248] ;  /* 0x00009200001a7ab9 */ /* 0x000fe20000000800 */
[----:B------:R-:W-:-:S04]  /*76090*/  ULDC UR28, c[0x0][0x248] ;  /* 0x00009200001c7ab9 */ /* 0x000fc80000000800 */
[----:B------:R-:W-:-:S04]  /*760a0*/  @P1 LOP3.LUT R2, R2, 0x1000, RZ, 0xfc, !PT ;  /* 0x0000100002021812 */ /* 0x000fc800078efcff */
[----:B------:R-:W-:-:S04]  /*760b0*/  LOP3.LUT R2, R2, 0xfffff7ff, RZ, 0xc0, !PT ;  /* 0xfffff7ff02027812 */ /* 0x000fc800078ec0ff */
[----:B------:R-:W-:-:S04]  /*760c0*/  @P0 LOP3.LUT R2, R2, 0x800, RZ, 0xfc, !PT ;  /* 0x0000080002020812 */ /* 0x000fc800078efcff */
[----:B------:R-:W-:Y:S01]  /*760d0*/  LOP3.LUT R2, R2, 0xfffffeff, RZ, 0xc0, !PT ;  /* 0xfffffeff02027812 */ /* 0x000fe200078ec0ff */
[----:B0-----:R-:W-:Y:S01]  /*760e0*/  VIADD R0, R0, UR14 ;  /* 0x0000000e00007c36 */ /* 0x001fe20008000000 */
[----:B------:R-:W-:-:S04]  /*760f0*/  ULDC UR14, c[0x0][0x248] ;  /* 0x00009200000e7ab9 */ /* 0x000fc80000000800 */
[----:B------:R0:W-:Y:S02]  /*76100*/  STL [R1+0xca8], R0 ;  /* 0x000ca80001007387 */ /* 0x0001e40000100800 */
        /* <DEDUP_REMOVED lines=11> */
[----:B------:R0:W-:Y:S01]  /*761c0*/  STL [R1+0xcb8], R0 ;  /* 0x000cb80001007387 */ /* 0x0001e20000100800 */
[----:B---3--:R-:W-:-:S13]  /*761d0*/  R2UR UR52, R23 ;  /* 0x00000000173472ca */ /* 0x008fda00000e0000 */
[----:B------:R-:W-:Y:S01]  /*761e0*/  ISETP.GE.AND P0, PT, R6, UR52, PT ;  /* 0x0000003406007c0c */ /* 0x000fe2000bf06270 */
[----:B------:R-:W-:Y:S01]  /*761f0*/  VIADD R6, R28, 0xf7 ;  /* 0x000000f71c067836 */ /* 0x000fe20000000000 */
[----:B--2---:R-:W-:Y:S02]  /*76200*/  R2UR UR60, R5 ;  /* 0x00000000053c72ca */ /* 0x004fe400000e0000 */
[----:B------:R-:W-:Y:S02]  /*76210*/  ISETP.LT.AND P1, PT, R8, UR42, !P0 ;  /* 0x0000002a08007c0c */ /* 0x000fe4000c721270 */
[----:B------:R-:W-:Y:S01]  /*76220*/  ISETP.LT.AND P0, PT, R4, UR12, !P0 ;  /* 0x0000000c04007c0c */ /* 0x000fe2000c701270 */
[----:B0-----:R-:W-:Y:S01]  /*76230*/  VIADD R0, R0, UR22 ;  /* 0x0000001600007c36 */ /* 0x001fe20008000000 */
[----:B------:R-:W-:Y:S01]  /*76240*/  ULDC UR42, c[0x0][0x248] ;  /* 0x00009200002a7ab9 */ /* 0x000fe20000000800 */
[----:B------:R-:W-:Y:S01]  /*76250*/  ULDC UR22, c[0x0][0x228] ;  /* 0x00008a0000167ab9 */ /* 0x000fe20000000800 */
[----:B------:R-:W-:Y:S01]  /*76260*/  ULDC UR52, c[0x0][0x228] ;  /* 0x00008a0000347ab9 */ /* 0x000fe20000000800 */
[----:B------:R-:W-:-:S06]  /*76270*/  ULDC UR12, c[0x0][0x228] ;  /* 0x00008a00000c7ab9 */ /* 0x000fcc0000000800 */
[----:B------:R-:W-:-:S04]  /*76280*/  @P1 LOP3.LUT R2, R2, 0x100, RZ, 0xfc, !PT ;  /* 0x0000010002021812 */ /* 0x000fc800078efcff */
[----:B------:R-:W-:-:S04]  /*76290*/  LOP3.LUT R2, R2, 0xffffff7f, RZ, 0xc0, !PT ;  /* 0xffffff7f02027812 */ /* 0x000fc800078ec0ff */
[----:B------:R-:W-:Y:S02]  /*762a0*/  @P0 LOP3.LUT R2, R2, 0x80, RZ, 0xfc, !PT ;  /* 0x0000008002020812 */ /* 0x000fe400078efcff */
[----:B------:R-:W-:Y:S02]  /*762b0*/  ISETP.GE.AND P0, PT, R6, UR60, PT ;  /* 0x0000003c06007c0c */ /* 0x000fe4000bf06270 */
[----:B------:R-:W-:Y:S02]  /*762c0*/  LOP3.LUT R2, R2, 0xffffffef, RZ, 0xc0, !PT ;  /* 0xffffffef02027812 */ /* 0x000fe400078ec0ff */
[----:B------:R-:W-:Y:S02]  /*762d0*/  ISETP.LT.AND P1, PT, R8, UR34, !P0 ;  /* 0x0000002208007c0c */ /* 0x000fe4000c721270 */
[----:B------:R-:W-:Y:S01]  /*762e0*/  ISETP.LT.AND P0, PT, R4, UR32, !P0 ;  /* 0x0000002004007c0c */ /* 0x000fe2000c701270 */
[C---:B------:R-:W-:Y:S01]  /*762f0*/  VIADD R6, R28.reuse, 0xf5 ;  /* 0x000000f51c067836 */ /* 0x040fe20000000000 */
[----:B------:R0:W-:Y:S01]  /*76300*/  STL [R1+0xcbc], R0 ;  /* 0x000cbc0001007387 */ /* 0x0001e20000100800 */
[----:B------:R-:W-:Y:S01]  /*76310*/  ULDC UR34, c[0x0][0x248] ;  /* 0x0000920000227ab9 */ /* 0x000fe20000000800 */
[----:B------:R-:W-:Y:S01]  /*76320*/  ULDC UR32, c[0x0][0x228] ;  /* 0x00008a0000207ab9 */ /* 0x000fe20000000800 */
[----:B------:R-:W-:-:S02]  /*76330*/  VIADD R11, R28, 0xc6 ;  /* 0x000000c61c0b7836 */ /* 0x000fc40000000000 */
[C---:B------:R-:W-:Y:S02]  /*76340*/  VIADD R10, R28.reuse, 0xc4 ;  /* 0x000000c41c0a7836 */ /* 0x040fe40000000000 */
[C---:B------:R-:W-:Y:S02]  /*76350*/  VIADD R9, R28.reuse, 0xc3 ;  /* 0x000000c31c097836 */ /* 0x040fe40000000000 */
[C---:B------:R-:W-:Y:S02]  /*76360*/  VIADD R24, R28.reuse, 0xd7 ;  /* 0x000000d71c187836 */ /* 0x040fe40000000000 */
[C---:B------:R-:W-:Y:S02]  /*76370*/  VIADD R27, R28.reuse, 0xc1 ;  /* 0x000000c11c1b7836 */ /* 0x040fe40000000000 */
[C---:B------:R-:W-:Y:S02]  /*76380*/  VIADD R23, R28.reuse, 0xc0 ;  /* 0x000000c01c177836 */ /* 0x040fe40000000000 */
[----:B------:R-:W-:Y:S01]  /*76390*/  VIADD R22, R28, 0xbf ;  /* 0x000000bf1c167836 */ /* 0x000fe20000000000 */
[----:B------:R-:W-:Y:S01]  /*763a0*/  @P1 LOP3.LUT R2, R2, 0x10, RZ, 0xfc, !PT ;  /* 0x0000001002021812 */ /* 0x000fe200078efcff */
[----:B------:R-:W-:-:S02]  /*763b0*/  VIADD R21, R28, 0xbe ;  /* 0x000000be1c157836 */ /* 0x000fc40000000000 */
[C---:B------:R-:W-:Y:S02]  /*763c0*/  VIADD R20, R28.reuse, 0xbd ;  /* 0x000000bd1c147836 */ /* 0x040fe40000000000 */
[----:B------:R-:W-:Y:S01]  /*763d0*/  VIADD R19, R28, 0xbc ;  /* 0x000000bc1c137836 */ /* 0x000fe20000000000 */
[----:B------:R-:W-:Y:S01]  /*763e0*/  LOP3.LUT R2, R2, 0xfffffff7, RZ, 0xc0, !PT ;  /* 0xfffffff702027812 */ /* 0x000fe200078ec0ff */
[C---:B------:R-:W-:Y:S02]  /*763f0*/  VIADD R18, R28.reuse, 0xbb ;  /* 0x000000bb1c127836 */ /* 0x040fe40000000000 */
[C---:B------:R-:W-:Y:S02]  /*76400*/  VIADD R17, R28.reuse, 0xba ;  /* 0x000000ba1c117836 */ /* 0x040fe40000000000 */
[----:B------:R-:W-:Y:S01]  /*76410*/  VIADD R16, R28, 0xb9 ;  /* 0x000000b91c107836 */ /* 0x000fe20000000000 */
[----:B------:R-:W-:Y:S02]  /*76420*/  @P0 LOP3.LUT R2, R2, 0x8, RZ, 0xfc, !PT ;  /* 0x0000000802020812 */ /* 0x000fe400078efcff */
[----:B------:R-:W-:Y:S01]  /*76430*/  ISETP.GE.AND P0, PT, R6, UR46, PT ;  /* 0x0000002e06007c0c */ /* 0x000fe2000bf06270 */
[----:B------:R-:W-:-:S02]  /*76440*/  VIADD R6, R28, 0xf3 ;  /* 0x000000f31c067836 */ /* 0x000fc40000000000 */
[----:B0-----:R-:W-:Y:S01]  /*76450*/  VIADD R0, R0, UR26 ;  /* 0x0000001a00007c36 */ /* 0x001fe20008000000 */
[----:B------:R-:W-:Y:S02]  /*76460*/  LOP3.LUT R2, R2, 0xfffffffe, RZ, 0xc0, !PT ;  /* 0xfffffffe02027812 */ /* 0x000fe400078ec0ff */
[----:B------:R-:W-:Y:S02]  /*76470*/  ISETP.LT.AND P1, PT, R8, UR38, !P0 ;  /* 0x0000002608007c0c */ /* 0x000fe4000c721270 */
[----:B------:R-:W-:Y:S01]  /*76480*/  ISETP.LT.AND P0, PT, R4, UR36, !P0 ;  /* 0x0000002404007c0c */ /* 0x000fe2000c701270 */
[----:B------:R-:W-:Y:S01]  /*76490*/  ULDC UR26, c[0x0][0x248] ;  /* 0x00009200001a7ab9 */ /* 0x000fe20000000800 */
[----:B------:R0:W-:Y:S04]  /*764a0*/  STL [R1+0xcc0], R0 ;  /* 0x000cc00001007387 */ /* 0x0001e80000100800 */
[----:B------:R-:W2:Y:S01]  /*764b0*/  LDL.LU R5, [R1+0x132c] ;  /* 0x00132c0001057983 */ /* 0x000ea20000300800 */
[----:B------:R-:W-:Y:S01]  /*764c0*/  ULDC UR38, c[0x0][0x248] ;  /* 0x0000920000267ab9 */ /* 0x000fe20000000800 */
[----:B------:R-:W-:Y:S01]  /*764d0*/  ULDC UR36, c[0x0][0x228] ;  /* 0x00008a0000247ab9 */ /* 0x000fe20000000800 */
[----:B------:R-:W-:Y:S01]  /*764e0*/  ULDC UR46, c[0x0][0x228] ;  /* 0x00008a00002e7ab9 */ /* 0x000fe20000000800 */
[----:B------:R-:W-:-:S02]  /*764f0*/  VIADD R15, R28, 0xb8 ;  /* 0x000000b81c0f7836 */ /* 0x000fc40000000000 */
[C---:B------:R-:W-:Y:S02]  /*76500*/  VIADD R14, R28.reuse, 0xb7 ;  /* 0x000000b71c0e7836 */ /* 0x040fe40000000000 */
[C---:B------:R-:W-:Y:S02]  /*76510*/  VIADD R13, R28.reuse, 0xb6 ;  /* 0x000000b61c0d7836 */ /* 0x040fe40000000000 */
[C---:B------:R-:W-:Y:S02]  /*76520*/  VIADD R12, R28.reuse, 0xb5 ;  /* 0x000000b51c0c7836 */ /* 0x040fe40000000000 */
[----:B------:R-:W-:Y:S01]  /*76530*/  VIADD R7, R28, 0xb4 ;  /* 0x000000b41c077836 */ /* 0x000fe20000000000 */
[----:B------:R-:W-:Y:S01]  /*76540*/  ULDC UR60, c[0x0][0x228] ;  /* 0x00008a00003c7ab9 */ /* 0x000fe20000000800 */
[----:B------:R-:W-:Y:S02]  /*76550*/  @P0 LOP3.LUT R29, R29, 0x80000000, RZ, 0xfc, !PT ;  /* 0x800000001d1d0812 */ /* 0x000fe400078efcff */
[----:B------:R-:W-:-:S02]  /*76560*/  ISETP.GE.AND P0, PT, R6, UR59, PT ;  /* 0x0000003b06007c0c */ /* 0x000fc4000bf06270 */
[----:B------:R-:W-:Y:S02]  /*76570*/  @P1 LOP3.LUT R2, R2, 0x1, RZ, 0xfc, !PT ;  /* 0x0000000102021812 */ /* 0x000fe400078efcff */
[----:B------:R-:W-:Y:S02]  /*76580*/  ISETP.LT.AND P1, PT, R8, UR44, !P0 ;  /* 0x0000002c08007c0c */ /* 0x000fe4000c721270 */
[----:B------:R-:W-:Y:S02]  /*76590*/  ISETP.LT.AND P0, PT, R4, UR40, !P0 ;  /* 0x0000002804007c0c */ /* 0x000fe4000c701270 */
[----:B------:R-:W-:Y:S01]  /*765a0*/  LOP3.LUT R29, R29, 0xefffffff, RZ, 0xc0, !PT ;  /* 0xefffffff1d1d7812 */ /* 0x000fe200078ec0ff */
[----:B0-----:R-:W-:Y:S02]  /*765b0*/  VIADD R0, R0, UR26 ;  /* 0x0000001a00007c36 */ /* 0x001fe40008000000 */
[----:B------:R-:W-:Y:S01]  /*765c0*/  VIADD R6, R28, 0xf1 ;  /* 0x000000f11c067836 */ /* 0x000fe20000000000 */
[----:B------:R-:W-:Y:S01]  /*765d0*/  ULDC UR40, c[0x0][0x248] ;  /* 0x0000920000287ab9 */ /* 0x000fe20000000800 */
[----:B------:R-:W-:Y:S01]  /*765e0*/  ULDC UR26, c[0x0][0x228] ;  /* 0x00008a00001a7ab9 */ /* 0x000fe20000000800 */
[----:B------:R-:W-:Y:S01]  /*765f0*/  ULDC UR44, c[0x0][0x228] ;  /* 0x00008a00002c7ab9 */ /* 0x000fe20000000800 */
[----:B------:R0:W-:Y:S02]  /*76600*/  STL [R1+0xcc4], R0 ;  /* 0x000cc40001007387 */ /* 0x0001e40000100800 */
[----:B------:R-:W-:-:S04]  /*76610*/  @P1 LOP3.LUT R29, R29, 0x10000000, RZ, 0xfc, !PT ;  /* 0x100000001d1d1812 */ /* 0x000fc800078efcff */
[----:B------:R-:W-:Y:S01]  /*76620*/  LOP3.LUT R29, R29, 0xf7ffffff, RZ, 0xc0, !PT ;  /* 0xf7ffffff1d1d7812 */ /* 0x000fe200078ec0ff */
[----:B0-----:R-:W-:Y:S01]  /*76630*/  VIADD R0, R0, UR28 ;  /* 0x0000001c00007c36 */ /* 0x001fe20008000000 */
[----:B------:R-:W-:Y:S02]  /*76640*/  ULDC UR28, c[0x0][0x248] ;  /* 0x00009200001c7ab9 */ /* 0x000fe40000000800 */
[----:B------:R-:W-:Y:S02]  /*76650*/  @P0 LOP3.LUT R29, R29, 0x8000000, RZ, 0xfc, !PT ;  /* 0x080000001d1d0812 */ /* 0x000fe400078efcff */
[----:B------:R-:W-:Y:S01]  /*76660*/  ISETP.GE.AND P0, PT, R6, UR58, PT ;  /* 0x0000003a06007c0c */ /* 0x000fe2000bf06270 */
[----:B------:R0:W-:Y:S04]  /*76670*/  STL [R1+0xcc8], R0 ;  /* 0x000cc80001007387 */ /* 0x0001e80000100800 */
[----:B------:R-:W3:Y:S01]  /*76680*/  LDL.LU R3, [R1+0x1330] ;  /* 0x0013300001037983 */ /* 0x000ee20000300800 */
[----:B------:R-:W-:Y:S01]  /*76690*/  ISETP.LT.AND P1, PT, R8, UR57, !P0 ;  /* 0x0000003908007c0c */ /* 0x000fe2000c721270 */
[----:B0-----:R-:W-:Y:S01]  /*766a0*/  VIADD R0, R0, UR28 ;  /* 0x0000001c00007c36 */ /* 0x001fe20008000000 */
[----:B------:R-:W-:-:S02]  /*766b0*/  ISETP.LT.AND P0, PT, R4, UR48, !P0 ;  /* 0x0000003004007c0c */ /* 0x000fc4000c701270 */
[----:B------:R-:W-:Y:S01]  /*766c0*/  LOP3.LUT R29, R29, 0xfbffffff, RZ, 0xc0, !PT ;  /* 0xfbffffff1d1d7812 */ /* 0x000fe200078ec0ff */
[----:B------:R-:W-:Y:S01]  /*766d0*/  VIADD R6, R28, 0xef ;  /* 0x000000ef1c067836 */ /* 0x000fe20000000000 */
[----:B------:R-:W-:Y:S01]  /*766e0*/  ULDC UR28, c[0x0][0x228] ;  /* 0x00008a00001c7ab9 */ /* 0x000fe20000000800 */
[----:B------:R0:W-:Y:S04]  /*766f0*/  STL [R1+0xccc], R0 ;  /* 0x000ccc0001007387 */ /* 0x0001e80000100800 */
[----:B------:R1:W-:Y:S01]  /*76700*/  STL [R1+0x20], R2 ;  /* 0x0000200201007387 */ /* 0x0003e20000100800 */
[----:B------:R-:W-:Y:S01]  /*76710*/  ULDC UR48, c[0x0][0x228] ;  /* 0x00008a0000307ab9 */ /* 0x000fe20000000800 */
[----:B------:R-:W-:Y:S01]  /*76720*/  ULDC UR57, c[0x0][0x228] ;  /* 0x00008a0000397ab9 */ /* 0x000fe20000000800 */
[----:B0-----:R-:W-:Y:S01]  /*76730*/  VIADD R0, R0, UR34 ;  /* 0x0000002200007c36 */ /* 0x001fe20008000000 */
[----:B------:R-:W-:Y:S01]  /*76740*/  @P1 LOP3.LUT R29, R29, 0x4000000, RZ, 0xfc, !PT ;  /* 0x040000001d1d1812 */ /* 0x000fe200078efcff */
[----:B------:R-:W-:-:S03]  /*76750*/  ULDC UR34, c[0x0][0x228] ;  /* 0x00008a0000227ab9 */ /* 0x000fc60000000800 */
[----:B------:R0:W-:Y:S04]  /*76760*/  STL [R1+0xcd0], R0 ;  /* 0x000cd00001007387 */ /* 0x0001e80000100800 */
[----:B-1----:R-:W4:Y:S01]  /*76770*/  LDL.LU R2, [R1+0x1334] ;  /* 0x0013340001027983 */ /* 0x002f220000300800 */
        /* <DEDUP_REMOVED lines=14> */
[----:B------:R-:W-:Y:S02]  /*76860*/  ISETP.GE.AND P0, PT, R6, UR53, PT ;  /* 0x0000003506007c0c */ /* 0x000fe4000bf06270 */
        /* <DEDUP_REMOVED lines=50> */
[----:B------:R-:W-:Y:S01]  /*76b90*/  ISETP.LT.AND P1, PT, R8, UR20, !P0 ;  /* 0x0000001408007c0c */ /* 0x000fe2000c721270 */
[----:B------:R0:W-:Y:S01]  /*76ba0*/  STL [R1+0xcdc], R0 ;  /* 0x000cdc0001007387 */ /* 0x0001e20000100800 */
[----:B------:R-:W-:Y:S02]  /*76bb0*/  ISETP.LT.AND P0, PT, R4, UR22, !P0 ;  /* 0x0000001604007c0c */ /* 0x000fe4000c701270 */
[----:B------:R-:W-:Y:S01]  /*76bc0*/  LOP3.LUT R29, R29, 0xffffbfff, RZ, 0xc0, !PT ;  /* 0xffffbfff1d1d7812 */ /* 0x000fe200078ec0ff */
[----:B------:R-:W-:Y:S01]  /*76bd0*/  VIADD R6, R28, 0xe3 ;  /* 0x000000e31c067836 */ /* 0x000fe20000000000 */
[----:B------:R-:W-:Y:S01]  /*76be0*/  ULDC UR20, c[0x0][0x248] ;  /* 0x0000920000147ab9 */ /* 0x000fe20000000800 */
[----:B------:R-:W-:Y:S01]  /*76bf0*/  ULDC UR22, c[0x0][0x228] ;  /* 0x00008a0000167ab9 */ /* 0x000fe20000000800 */
[----:B0-----:R-:W-:Y:S01]  /*76c00*/  VIADD R0, R0, UR40 ;  /* 0x0000002800007c36 */ /* 0x001fe20008000000 */
[----:B------:R-:W-:-:S04]  /*76c10*/  ULDC UR40, c[0x0][0x248] ;  /* 0x0000920000287ab9 */ /* 0x000fc80000000800 */
[----:B------:R-:W-:Y:S01]  /*76c20*/  @P1 LOP3.LUT R29, R29, 0x4000, RZ, 0xfc, !PT ;  /* 0x000040001d1d1812 */ /* 0x000fe200078efcff */
[----:B------:R0:W-:Y:S03]  /*76c30*/  STL [R1+0xce0], R0 ;  /* 0x000ce00001007387 */ /* 0x0001e60000100800 */
[----:B------:R-:W-:Y:S01]  /*76c40*/  LOP3.LUT R29, R29, 0xffffdfff, RZ, 0xc0, !PT ;  /* 0xffffdfff1d1d7812 */ /* 0x000fe200078ec0ff */
[----:B0-----:R-:W-:Y:S01]  /*76c50*/  VIADD R0, R0, UR40 ;  /* 0x0000002800007c36 */ /* 0x001fe20008000000 */
[----:B------:R-:W-:Y:S02]  /*76c60*/  ULDC UR40, c[0x0][0x248] ;  /* 0x0000920000287ab9 */ /* 0x000fe40000000800 */
[----:B------:R-:W-:Y:S02]  /*76c70*/  @P0 LOP3.LUT R29, R29, 0x2000, RZ, 0xfc, !PT ;  /* 0x000020001d1d0812 */ /* 0x000fe400078efcff */
[----:B------:R0:W-:Y:S01]  /*76c80*/  STL [R1+0xce4], R0 ;  /* 0x000ce40001007387 */ /* 0x0001e20000100800 */
[----:B------:R-:W-:Y:S01]  /*76c90*/  ISETP.GE.AND P0, PT, R6, UR9, PT ;  /* 0x0000000906007c0c */ /* 0x000fe2000bf06270 */
[----:B0-----:R-:W-:Y:S01]  /*76ca0*/  VIADD R0, R0, UR40 ;  /* 0x0000002800007c36 */ /* 0x001fe20008000000 */
[----:B------:R-:W-:-:S02]  /*76cb0*/  ULDC UR40, c[0x0][0x248] ;  /* 0x0000920000287ab9 */ /* 0x000fc40000000800 */
[----:B------:R-:W-:Y:S02]  /*76cc0*/  ISETP.LT.AND P1, PT, R8, UR52, !P0 ;  /* 0x0000003408007c0c */ /* 0x000fe4000c721270 */
[----:B------:R-:W-:Y:S01]  /*76cd0*/  LOP3.LUT R29, R29, 0xffffefff, RZ, 0xc0, !PT ;  /* 0xffffefff1d1d7812 */ /* 0x000fe200078ec0ff */
[----:B------:R-:W-:Y:S01]  /*76ce0*/  VIADD R6, R28, 0xe1 ;  /* 0x000000e11c067836 */ /* 0x000fe20000000000 */
[----:B------:R0:W-:Y:S01]  /*76cf0*/  STL [R1+0xce8], R0 ;  /* 0x000ce80001007387 */ /* 0x0001e20000100800 */
[----:B------:R-:W-:Y:S01]  /*76d00*/  ISETP.LT.AND P0, PT, R4, UR12, !P0 ;  /* 0x0000000c04007c0c */ /* 0x000fe2000c701270 */
[----:B------:R-:W-:Y:S01]  /*76d10*/  ULDC UR9, c[0x0][0x248] ;  /* 0x0000920000097ab9 */ /* 0x000fe20000000800 */
[----:B------:R-:W-:Y:S01]  /*76d20*/  ULDC UR12, c[0x0][0x248] ;  /* 0x00009200000c7ab9 */ /* 0x000fe20000000800 */
[----:B------:R-:W-:Y:S01]  /*76d30*/  ULDC UR52, c[0x0][0x228] ;  /* 0x00008a0000347ab9 */ /* 0x000fe20000000800 */
[----:B0-----:R-:W-:Y:S01]  /*76d40*/  VIADD R0, R0, UR40 ;  /* 0x0000002800007c36 */ /* 0x001fe20008000000 */
[----:B------:R-:W-:-:S04]  /*76d50*/  ULDC UR40, c[0x0][0x248] ;  /* 0x0000920000287ab9 */ /* 0x000fc80000000800 */
[----:B------:R0:W-:Y:S01]  /*76d60*/  STL [R1+0xcec], R0 ;  /* 0x000cec0001007387 */ /* 0x0001e20000100800 */
[----:B------:R-:W-:Y:S01]  /*76d70*/  @P1 LOP3.LUT R29, R29, 0x1000, RZ, 0xfc, !PT ;  /* 0x000010001d1d1812 */ /* 0x000fe200078efcff */
[----:B0-----:R-:W-:-:S03]  /*76d80*/  VIADD R0, R0, UR40 ;  /* 0x0000002800007c36 */ /* 0x001fc60008000000 */
[----:B------:R-:W-:Y:S01]  /*76d90*/  LOP3.LUT R29, R29, 0xfffff7ff, RZ, 0xc0, !PT ;  /* 0xfffff7ff1d1d7812 */ /* 0x000fe200078ec0ff */
[----:B------:R-:W-:Y:S01]  /*76da0*/  ULDC UR40, c[0x0][0x228] ;  /* 0x00008a0000287ab9 */ /* 0x000fe20000000800 */
[----:B------:R0:W-:Y:S02]  /*76db0*/  STL [R1+0xcf0], R0 ;  /* 0x000cf00001007387 */ /* 0x0001e40000100800 */
[----:B------:R-:W-:Y:S01]  /*76dc0*/  @P0 LOP3.LUT R29, R29, 0x800, RZ, 0xfc, !PT ;  /* 0x000008001d1d0812 */ /* 0x000fe200078efcff */
[----:B0-----:R-:W-:Y:S01]  /*76dd0*/  VIADD R0, R0, UR8 ;  /* 0x0000000800007c36 */ /* 0x001fe20008000000 */
[----:B------:R-:W-:-:S04]  /*76de0*/  ULDC UR8, c[0x0][0x248] ;  /* 0x0000920000087ab9 */ /* 0x000fc80000000800 */
[----:B------:R0:W-:Y:S01]  /*76df0*/  STL [R1+0xcf4], R0 ;  /* 0x000cf40001007387 */ /* 0x0001e20000100800 */
[----:B------:R-:W-:Y:S01]  /*76e00*/  ISETP.GE.AND P0, PT, R6, UR7, PT ;  /* 0x0000000706007c0c */ /* 0x000fe2000bf06270 */
[----:B0-----:R-:W-:Y:S01]  /*76e10*/  VIADD R0, R0, UR8 ;  /* 0x0000000800007c36 */ /* 0x001fe20008000000 */
[----:B------:R-:W-:Y:S02]  /*76e20*/  ULDC UR8, c[0x0][0x248] ;  /* 0x0000920000087ab9 */ /* 0x000fe40000000800 */
[----:B------:R-:W-:Y:S02]  /*76e30*/  ISETP.LT.AND P1, PT, R8, UR26, !P0 ;  /* 0x0000001a08007c0c */ /* 0x000fe4000c721270 */
[----:B------:R-:W-:Y:S01]  /*76e40*/  LOP3.LUT R29, R29, 0xfffffbff, RZ, 0xc0, !PT ;  /* 0xfffffbff1d1d7812 */ /* 0x000fe200078ec0ff */
[----:B------:R-:W-:Y:S01]  /*76e50*/  VIADD R6, R28, 0xdf ;  /* 0x000000df1c067836 */ /* 0x000fe20000000000 */
[----:B------:R0:W-:Y:S01]  /*76e60*/  STL [R1+0xcf8], R0 ;  /* 0x000cf80001007387 */ /* 0x0001e20000100800 */
[----:B--2---:R-:W-:Y:S01]  /*76e70*/  R2UR UR59, R5 ;  /* 0x00000000053b72ca */ /* 0x004fe200000e0000 */
[----:B------:R-:W-:Y:S01]  /*76e80*/  ULDC UR7, c[0x0][0x248] ;  /* 0x0000920000077ab9 */ /* 0x000fe20000000800 */
[----:B------:R-:W-:Y:S01]  /*76e90*/  ULDC UR26, c[0x0][0x248] ;  /* 0x00009200001a7ab9 */ /* 0x000fe20000000800 */
[----:B0-----:R-:W-:Y:S01]  /*76ea0*/  VIADD R0, R0, UR8 ;  /* 0x0000000800007c36 */ /* 0x001fe20008000000 */
[----:B------:R-:W-:-:S04]  /*76eb0*/  ULDC UR8, c[0x0][0x248] ;  /* 0x0000920000087ab9 */ /* 0x000fc80000000800 */
[----:B------:R0:W-:Y:S01]  /*76ec0*/  STL [R1+0xcfc], R0 ;  /* 0x000cfc0001007387 */ /* 0x0001e20000100800 */
[----:B------:R-:W-:Y:S02]  /*76ed0*/  ISETP.LT.AND P0, PT, R4, UR30, !P0 ;  /* 0x0000001e04007c0c */ /* 0x000fe4000c701270 */
[----:B------:R-:W-:Y:S02]  /*76ee0*/  @P1 LOP3.LUT R29, R29, 0x400, RZ, 0xfc, !PT ;  /* 0x000004001d1d1812 */ /* 0x000fe400078efcff */
[----:B----4-:R-:W-:Y:S01]  /*76ef0*/  R2UR UR5, R2 ;  /* 0x00000000020572ca */ /* 0x010fe200000e0000 */
[----:B0-----:R-:W-:Y:S01]  /*76f00*/  VIADD R0, R0, UR8 ;  /* 0x0000000800007c36 */ /* 0x001fe20008000000 */
[----:B------:R-:W-:Y:S01]  /*76f10*/  ULDC UR8, c[0x0][0x248] ;  /* 0x0000920000087ab9 */ /* 0x000fe20000000800 */
[----:B---3--:R-:W-:Y:S01]  /*76f20*/  R2UR UR58, R3 ;  /* 0x00000000033a72ca */ /* 0x008fe200000e0000 */
[----:B------:R-:W-:Y:S01]  /*76f30*/  VIADD R5, R28, 0xd3 ;  /* 0x000000d31c057836 */ /* 0x000fe20000000000 */
[----:B------:R-:W-:Y:S01]  /*76f40*/  ULDC UR30, c[0x0][0x248] ;  /* 0x00009200001e7ab9 */ /* 0x000fe20000000800 */
[----:B------:R0:W-:Y:S01]  /*76f50*/  STL [R1+0xd00], R0 ;  /* 0x000d000001007387 */ /* 0x0001e20000100800 */
[----:B------:R-:W-:Y:S01]  /*76f60*/  LOP3.LUT R29, R29, 0xfffffdff, RZ, 0xc0, !PT ;  /* 0xfffffdff1d1d7812 */ /* 0x000fe200078ec0ff */
[----:B0-----:R-:W-:Y:S01]  /*76f70*/  VIADD R0, R0, UR8 ;  /* 0x0000000800007c36 */ /* 0x001fe20008000000 */
[----:B------:R-:W-:-:S04]  /*76f80*/  ULDC UR8, c[0x0][0x248] ;  /* 0x0000920000087ab9 */ /* 0x000fc80000000800 */
[----:B------:R0:W-:Y:S01]  /*76f90*/  STL [R1+0xd04], R0 ;  /* 0x000d040001007387 */ /* 0x0001e20000100800 */
[----:B------:R-:W-:Y:S02]  /*76fa0*/  @P0 LOP3.LUT R29, R29, 0x200, RZ, 0xfc, !PT ;  /* 0x000002001d1d0812 */ /* 0x000fe400078efcff */
[----:B------:R-:W-:Y:S01]  /*76fb0*/  ISETP.GE.AND P0, PT, R6, UR29, PT ;  /* 0x0000001d06007c0c */ /* 0x000fe2000bf06270 */
[----:B0-----:R-:W-:-:S03]  /*76fc0*/  VIADD R0, R0, UR8 ;  /* 0x0000000800007c36 */ /* 0x001fc60008000000 */
[----:B------:R-:W-:Y:S02]  /*76fd0*/  ISETP.LT.AND P1, PT, R8, UR32, !P0 ;  /* 0x0000002008007c0c */ /* 0x000fe4000c721270 */
[----:B------:R-:W-:Y:S01]  /*76fe0*/  LOP3.LUT R29, R29, 0xfffffeff, RZ, 0xc0, !PT ;  /* 0xfffffeff1d1d7812 */ /* 0x000fe200078ec0ff */
[C---:B------:R-:W-:Y:S01]  /*76ff0*/  VIADD R6, R28.reuse, 0xdd ;  /* 0x000000dd1c067836 */ /* 0x040fe20000000000 */
[----:B------:R-:W-:Y:S01]  /*77000*/  ULDC UR8, c[0x0][0x248] ;  /* 0x0000920000087ab9 */ /* 0x000fe20000000800 */
[----:B------:R0:W-:Y:S01]  /*77010*/  STL [R1+0xd08], R0 ;  /* 0x000d080001007387 */ /* 0x0001e20000100800 */
[C---:B------:R-:W-:Y:S02]  /*77020*/  VIADD R2, R28.reuse, 0xcd ;  /* 0x000000cd1c027836 */ /* 0x040fe40000000000 */
[----:B------:R-:W-:Y:S01]  /*77030*/  VIADD R3, R28, 0xd5 ;  /* 0x000000d51c037836 */ /* 0x000fe20000000000 */
[----:B------:R-:W-:Y:S01]  /*77040*/  ULDC UR32, c[0x0][0x248] ;  /* 0x0000920000207ab9 */ /* 0x000fe20000000800 */
[----:B------:R-:W-:Y:S01]  /*77050*/  ULDC UR29, c[0x0][0x248] ;  /* 0x00009200001d7ab9 */ /* 0x000fe20000000800 */
[----:B0-----:R-:W-:Y:S01]  /*77060*/  VIADD R0, R0, UR6 ;  /* 0x0000000600007c36 */ /* 0x001fe20008000000 */
[----:B------:R-:W-:-:S04]  /*77070*/  ULDC UR6, c[0x0][0x248] ;  /* 0x0000920000067ab9 */ /* 0x000fc80000000800 */
[----:B------:R0:W-:Y:S01]  /*77080*/  STL [R1+0xd0c], R0 ;  /* 0x000d0c0001007387 */ /* 0x0001e20000100800 */
[----:B------:R-:W-:Y:S02]  /*77090*/  ISETP.LT.AND P0, PT, R4, UR28, !P0 ;  /* 0x0000001c04007c0c */ /* 0x000fe4000c701270 */
[----:B------:R-:W-:Y:S01]  /*770a0*/  @P1 LOP3.LUT R29, R29, 0x100, RZ, 0xfc, !PT ;  /* 0x000001001d1d1812 */ /* 0x000fe200078efcff */
[----:B------:R-:W-:Y:S01]  /*770b0*/  ULDC UR28, c[0x0][0x248] ;  /* 0x00009200001c7ab9 */ /* 0x000fe20000000800 */
[----:B0-----:R-:W-:Y:S01]  /*770c0*/  VIADD R0, R0, UR6 ;  /* 0x0000000600007c36 */ /* 0x001fe20008000000 */
[----:B------:R-:W-:-:S04]  /*770d0*/  ULDC UR6, c[0x0][0x248] ;  /* 0x0000920000067ab9 */ /* 0x000fc80000000800 */
[----:B------:R0:W-:Y:S01]  /*770e0*/  STL [R1+0xd10], R0 ;  /* 0x000d100001007387 */ /* 0x0001e20000100800 */
[----:B------:R-:W-:Y:S01]  /*770f0*/  LOP3.LUT R29, R29, 0xffffff7f, RZ, 0xc0, !PT ;  /* 0xffffff7f1d1d7812 */ /* 0x000fe200078ec0ff */
[----:B0-----:R-:W-:Y:S01]  /*77100*/  VIADD R0, R0, UR6 ;  /* 0x0000000600007c36 */ /* 0x001fe20008000000 */
[----:B------:R-:W-:-:S04]  /*77110*/  ULDC UR6, c[0x0][0x248] ;  /* 0x0000920000067ab9 */ /* 0x000fc80000000800 */
[----:B------:R0:W-:Y:S01]  /*77120*/  STL [R1+0xd14], R0 ;  /* 0x000d140001007387 */ /* 0x0001e20000100800 */
[----:B------:R-:W-:Y:S02]  /*77130*/  @P0 LOP3.LUT R29, R29, 0x80, RZ, 0xfc, !PT ;  /* 0x000000801d1d0812 */ /* 0x000fe400078efcff */
        /* <DEDUP_REMOVED lines=8> */
[----:B0-----:R-:W-:Y:S01]  /*771c0*/  VIADD R0, R0, UR6 ;  /* 0x0000000600007c36 */ /* 0x001fe20008000000 */
[----:B------:R-:W-:Y:S01]  /*771d0*/  ISETP.LT.AND P0, PT, R4, UR34, !P0 ;  /* 0x0000002204007c0c */ /* 0x000fe2000c701270 */
[----:B------:R-:W-:Y:S01]  /*771e0*/  ULDC UR6, c[0x0][0x248] ;  /* 0x0000920000067ab9 */ /* 0x000fe20000000800 */
[----:B------:R-:W-:Y:S01]  /*771f0*/  ULDC UR34, c[0x0][0x248] ;  /* 0x0000920000227ab9 */ /* 0x000fe20000000800 */
[----:B------:R-:W-:Y:S01]  /*77200*/  ULDC UR36, c[0x0][0x248] ;  /* 0x0000920000247ab9 */ /* 0x000fe20000000800 */
[----:B------:R0:W-:Y:S02]  /*77210*/  STL [R1+0xd1c], R0 ;  /* 0x000d1c0001007387 */ /* 0x0001e40000100800 */
[----:B0-----:R-:W-:-:S05]  /*77220*/  VIADD R0, R0, UR9 ;  /* 0x0000000900007c36 */ /* 0x001fca0008000000 */
[----:B------:R-:W-:Y:S01]  /*77230*/  @P1 LOP3.LUT R29, R29, 0x40, RZ, 0xfc, !PT ;  /* 0x000000401d1d1812 */ /* 0x000fe200078efcff */
[----:B------:R-:W-:Y:S01]  /*77240*/  ULDC UR9, c[0x0][0x248] ;  /* 0x0000920000097ab9 */ /* 0x000fe20000000800 */
[----:B------:R0:W-:Y:S02]  /*77250*/  STL [R1+0xd20], R0 ;  /* 0x000d200001007387 */ /* 0x0001e40000100800 */
[----:B0-----:R-:W-:Y:S01]  /*77260*/  VIADD R0, R0, UR8 ;  /* 0x0000000800007c36 */ /* 0x001fe20008000000 */
[----:B------:R-:W-:Y:S01]  /*77270*/  LOP3.LUT R29, R29, 0xffffffdf, RZ, 0xc0, !PT ;  /* 0xffffffdf1d1d7812 */ /* 0x000fe200078ec0ff */
[----:B------:R-:W-:-:S03]  /*77280*/  ULDC UR8, c[0x0][0x248] ;  /* 0x0000920000087ab9 */ /* 0x000fc60000000800 */
[----:B------:R0:W-:Y:S01]  /*77290*/  STL [R1+0xd24], R0 ;  /* 0x000d240001007387 */ /* 0x0001e20000100800 */
[----:B------:R-:W-:Y:S01]  /*772a0*/  @P0 LOP3.LUT R29, R29, 0x20, RZ, 0xfc, !PT ;  /* 0x000000201d1d0812 */ /* 0x000fe200078efcff */
[----:B0-----:R-:W-:Y:S01]  /*772b0*/  VIADD R0, R0, UR6 ;  /* 0x0000000600007c36 */ /* 0x001fe20008000000 */
[----:B------:R-:W-:Y:S02]  /*772c0*/  ISETP.GE.AND P0, PT, R6, UR41, PT ;  /* 0x0000002906007c0c */ /* 0x000fe4000bf06270 */
[----:B------:R-:W-:Y:S01]  /*772d0*/  LOP3.LUT R29, R29, 0xffffffef, RZ, 0xc0, !PT ;  /* 0xffffffef1d1d7812 */ /* 0x000fe200078ec0ff */
[----:B------:R-:W-:Y:S01]  /*772e0*/  ULDC UR6, c[0x0][0x248] ;  /* 0x0000920000067ab9 */ /* 0x000fe20000000800 */
[----:B------:R0:W-:Y:S01]  /*772f0*/  STL [R1+0xd28], R0 ;  /* 0x000d280001007387 */ /* 0x0001e20000100800 */
[----:B------:R-:W-:Y:S01]  /*77300*/  ISETP.LT.AND P1, PT, R8, UR38, !P0 ;  /* 0x0000002608007c0c */ /* 0x000fe2000c721270 */
[----:B------:R-:W-:Y:S01]  /*77310*/  VIADD R6, R28, 0xd9 ;  /* 0x000000d91c067836 */ /* 0x000fe20000000000 */
[----:B------:R-:W-:Y:S01]  /*77320*/  ULDC UR41, c[0x0][0x248] ;  /* 0x0000920000297ab9 */ /* 0x000fe20000000800 */
[----:B0-----:R-:W-:Y:S01]  /*77330*/  VIADD R0, R0, UR12 ;  /* 0x0000000c00007c36 */ /* 0x001fe20008000000 */
[----:B------:R-:W-:Y:S01]  /*77340*/  ISETP.LT.AND P0, PT, R4, UR46, !P0 ;  /* 0x0000002e04007c0c */ /* 0x000fe2000c701270 */
[----:B------:R-:W-:Y:S01]  /*77350*/  ULDC UR12, c[0x0][0x248] ;  /* 0x00009200000c7ab9 */ /* 0x000fe20000000800 */
[----:B------:R-:W-:Y:S01]  /*77360*/  ULDC UR46, c[0x0][0x248] ;  /* 0x00009200002e7ab9 */ /* 0x000fe20000000800 */
[----:B------:R-:W-:Y:S01]  /*77370*/  ULDC UR38, c[0x0][0x248] ;  /* 0x0000920000267ab9 */ /* 0x000fe20000000800 */
[----:B------:R0:W-:Y:S02]  /*77380*/  STL [R1+0xd2c], R0 ;  /* 0x000d2c0001007387 */ /* 0x0001e40000100800 */
[----:B0-----:R-:W-:-:S03]  /*77390*/  VIADD R0, R0, UR20 ;  /* 0x0000001400007c36 */ /* 0x001fc60008000000 */
[----:B------:R-:W-:Y:S01]  /*773a0*/  @P1 LOP3.LUT R29, R29, 0x10, RZ, 0xfc, !PT ;  /* 0x000000101d1d1812 */ /* 0x000fe200078efcff */
[----:B------:R-:W-:Y:S01]  /*773b0*/  ULDC.64 UR20, c[0x0][0x228] ;  /* 0x00008a0000147ab9 */ /* 0x000fe20000000a00 */
[----:B------:R0:W-:Y:S02]  /*773c0*/  STL [R1+0xd30], R0 ;  /* 0x000d300001007387 */ /* 0x0001e40000100800 */
[----:B0-----:R-:W-:-:S05]  /*773d0*/  VIADD R0, R0, UR18 ;  /* 0x0000001200007c36 */ /* 0x001fca0008000000 */
[----:B------:R0:W-:Y:S01]  /*773e0*/  STL [R1+0xd34], R0 ;  /* 0x000d340001007387 */ /* 0x0001e20000100800 */
[----:B------:R-:W-:Y:S01]  /*773f0*/  LOP3.LUT R29, R29, 0xfffffff7, RZ, 0xc0, !PT ;  /* 0xfffffff71d1d7812 */ /* 0x000fe200078ec0ff */
[----:B0-----:R-:W-:-:S03]  /*77400*/  VIADD R0, R0, UR14 ;  /* 0x0000000e00007c36 */ /* 0x001fc60008000000 */
[----:B------:R-:W-:Y:S01]  /*77410*/  @P0 LOP3.LUT R29, R29, 0x8, RZ, 0xfc, !PT ;  /* 0x000000081d1d0812 */ /* 0x000fe200078efcff */
[----:B------:R-:W-:Y:S01]  /*77420*/  ULDC UR14, c[0x0][0x228] ;  /* 0x00008a00000e7ab9 */ /* 0x000fe20000000800 */
[----:B------:R0:W-:Y:S01]  /*77430*/  STL [R1+0xd38], R0 ;  /* 0x000d380001007387 */ /* 0x0001e20000100800 */
[----:B------:R-:W-:Y:S01]  /*77440*/  ISETP.GE.AND P0, PT, R6, UR19, PT ;  /* 0x0000001306007c0c */ /* 0x000fe2000bf06270 */
[----:B------:R-:W-:Y:S01]  /*77450*/  VIADD R6, R28, 0xcf ;  /* 0x000000cf1c067836 */ /* 0x000fe20000000000 */
[----:B------:R-:W-:Y:S01]  /*77460*/  LOP3.LUT R29, R29, 0xfffffffb, RZ, 0xc0, !PT ;  /* 0xfffffffb1d1d7812 */ /* 0x000fe200078ec0ff */
[----:B------:R-:W-:Y:S01]  /*77470*/  ULDC.64 UR18, c[0x0][0x228] ;  /* 0x00008a0000127ab9 */ /* 0x000fe20000000a00 */
[----:B0-----:R-:W-:-:S04]  /*77480*/  VIADD R0, R0, UR9 ;  /* 0x0000000900007c36 */ /* 0x001fc80008000000 */
[----:B------:R-:W-:Y:S01]  /*77490*/  VIADD R25, R0, UR8 ;  /* 0x0000000800197c36 */ /* 0x000fe20008000000 */
[----:B------:R0:W-:Y:S01]  /*774a0*/  STL [R1+0xd3c], R0 ;  /* 0x000d3c0001007387 */ /* 0x0001e20000100800 */
[----:B------:R-:W-:Y:S01]  /*774b0*/  ISETP.LT.AND P1, PT, R8, UR42, !P0 ;  /* 0x0000002a08007c0c */ /* 0x000fe2000c721270 */
[----:B------:R-:W-:Y:S02]  /*774c0*/  ULDC.64 UR8, c[0x0][0x228] ;  /* 0x00008a0000087ab9 */ /* 0x000fe40000000a00 */
[----:B------:R-:W-:Y:S01]  /*774d0*/  STL [R1+0xd40], R25 ;  /* 0x000d401901007387 */ /* 0x000fe20000100800 */
[----:B0-----:R-:W-:Y:S01]  /*774e0*/  VIADD R0, R28, 0xd1 ;  /* 0x000000d11c007836 */ /* 0x001fe20000000000 */
[----:B------:R-:W-:-:S04]  /*774f0*/  ULDC UR42, c[0x0][0x248] ;  /* 0x00009200002a7ab9 */ /* 0x000fc80000000800 */
[----:B------:R0:W-:Y:S04]  /*77500*/  STL [R1+0x3c], R0 ;  /* 0x00003c0001007387 */ /* 0x0001e80000100800 */
[----:B------:R1:W-:Y:S04]  /*77510*/  STL [R1+0x38], R6 ;  /* 0x0000380601007387 */ /* 0x0003e80000100800 */
[----:B------:R2:W-:Y:S01]  /*77520*/  STL [R1+0x34], R2 ;  /* 0x0000340201007387 */ /* 0x0005e20000100800 */
[C---:B0-----:R-:W-:Y:S02]  /*77530*/  VIADD R0, R28.reuse, 0xcb ;  /* 0x000000cb1c007836 */ /* 0x041fe40000000000 */
[----:B-1----:R-:W-:-:S02]  /*77540*/  VIADD R6, R28, 0xc9 ;  /* 0x000000c91c067836 */ /* 0x002fc40000000000 */
[C---:B--2---:R-:W-:Y:S01]  /*77550*/  VIADD R2, R28.reuse, 0xc8 ;  /* 0x000000c81c027836 */ /* 0x044fe20000000000 */
[----:B------:R0:W-:Y:S04]  /*77560*/  STL [R1+0x30], R0 ;  /* 0x0000300001007387 */ /* 0x0001e80000100800 */
[----:B------:R-:W-:Y:S04]  /*77570*/  STL [R1+0x1c], R6 ;  /* 0x00001c0601007387 */ /* 0x000fe80000100800 */
[----:B------:R1:W-:Y:S04]  /*77580*/  STL [R1+0x18], R2 ;  /* 0x0000180201007387 */ /* 0x0003e80000100800 */
[----:B------:R-:W-:Y:S01]  /*77590*/  STL [R1+0x1fec], R11 ;  /* 0x001fec0b01007387 */ /* 0x000fe20000100800 */
[----:B0-----:R-:W-:-:S02]  /*775a0*/  VIADD R0, R28, 0xc7 ;  /* 0x000000c71c007836 */ /* 0x001fc40000000000 */
[----:B-1----:R-:W-:-:S03]  /*775b0*/  VIADD R2, R28, 0xc5 ;  /* 0x000000c51c027836 */ /* 0x002fc60000000000 */
[----:B------:R-:W-:Y:S04]  /*775c0*/  STL [R1+0x14], R0 ;  /* 0x0000140001007387 */ /* 0x000fe80000100800 */
[----:B------:R-:W-:Y:S04]  /*775d0*/  STL [R1+0x1ff0], R2 ;  /* 0x001ff00201007387 */ /* 0x000fe80000100800 */
[----:B------:R0:W-:Y:S04]  /*775e0*/  STL [R1+0x1ff4], R10 ;  /* 0x001ff40a01007387 */ /* 0x0001e80000100800 */
[----:B------:R1:W-:Y:S01]  /*775f0*/  STL [R1+0x1ff8], R9 ;  /* 0x001ff80901007387 */ /* 0x0003e20000100800 */
[----:B0-----:R-:W-:-:S02]  /*77600*/  VIADD R10, R28, 0xb1 ;  /* 0x000000b11c0a7836 */ /* 0x001fc40000000000 */
[C---:B-1----:R-:W-:Y:S02]  /*77610*/  VIADD R9, R28.reuse, 0xb2 ;  /* 0x000000b21c097836 */ /* 0x042fe40000000000 */
[----:B------:R-:W-:-:S03]  /*77620*/  VIADD R2, R28, 0xb0 ;  /* 0x000000b01c027836 */ /* 0x000fc60000000000 */
[----:B------:R0:W-:Y:S04]  /*77630*/  STL [R1+0x90], R9 ;  /* 0x0000900901007387 */ /* 0x0001e80000100800 */
[----:B------:R1:W-:Y:S04]  /*77640*/  STL [R1+0x8c], R10 ;  /* 0x00008c0a01007387 */ /* 0x0003e80000100800 */
[----:B------:R2:W-:Y:S01]  /*77650*/  STL [R1+0x88], R2 ;  /* 0x0000880201007387 */ /* 0x0005e20000100800 */
[C---:B0-----:R-:W-:Y:S02]  /*77660*/  VIADD R9, R28.reuse, 0xaf ;  /* 0x000000af1c097836 */ /* 0x041fe40000000000 */
[----:B-1----:R-:W-:-:S02]  /*77670*/  VIADD R10, R28, 0xae ;  /* 0x000000ae1c0a7836 */ /* 0x002fc40000000000 */
[C---:B--2---:R-:W-:Y:S01]  /*77680*/  VIADD R2, R28.reuse, 0xad ;  /* 0x000000ad1c027836 */ /* 0x044fe20000000000 */
[----:B------:R0:W-:Y:S04]  /*77690*/  STL [R1+0x84], R9 ;  /* 0x0000840901007387 */ /* 0x0001e80000100800 */
[----:B------:R1:W-:Y:S04]  /*776a0*/  STL [R1+0x80], R10 ;  /* 0x0000800a01007387 */ /* 0x0003e80000100800 */
[----:B------:R2:W-:Y:S01]  /*776b0*/  STL [R1+0x7c], R2 ;  /* 0x00007c0201007387 */ /* 0x0005e20000100800 */
[----:B0-----:R-:W-:-:S02]  /*776c0*/  VIADD R9, R28, 0xac ;  /* 0x000000ac1c097836 */ /* 0x001fc40000000000 */
[C---:B-1----:R-:W-:Y:S02]  /*776d0*/  VIADD R10, R28.reuse, 0xab ;  /* 0x000000ab1c0a7836 */ /* 0x042fe40000000000 */
        /* <DEDUP_REMOVED lines=334> */
[----:B------:R-:W-:-:S02]  /*78bc0*/  VIADD R0, R28, 0xc2 ;  /* 0x000000c21c007836 */ /* 0x000fc40000000000 */
[C---:B------:R-:W-:Y:S02]  /*78bd0*/  VIADD R6, R28.reuse, 0xb3 ;  /* 0x000000b31c067836 */ /* 0x040fe40000000000 */
[C---:B0-----:R-:W-:Y:S02]  /*78be0*/  VIADD R9, R28.reuse, 0x4 ;  /* 0x000000041c097836 */ /* 0x041fe40000000000 */
[C---:B-1----:R-:W-:Y:S02]  /*78bf0*/  VIADD R10, R28.reuse, 0x3 ;  /* 0x000000031c0a7836 */ /* 0x042fe40000000000 */
[C---:B--2---:R-:W-:Y:S01]  /*78c00*/  VIADD R2, R28.reuse, 0x2 ;  /* 0x000000021c027836 */ /* 0x044fe20000000000 */
[----:B------:R0:W-:Y:S04]  /*78c10*/  STL [R1+0x2f0], R9 ;  /* 0x0002f00901007387 */ /* 0x0001e80000100800 */
[----:B------:R-:W-:Y:S01]  /*78c20*/  STL [R1+0x2ec], R10 ;  /* 0x0002ec0a01007387 */ /* 0x000fe20000100800 */
[----:B0-----:R-:W-:-:S03]  /*78c30*/  VIADD R9, R28, 0x1 ;  /* 0x000000011c097836 */ /* 0x001fc60000000000 */
[----:B------:R-:W2:Y:S01]  /*78c40*/  LDL.LU R28, [R1+0x2000] ;  /* 0x00200000011c7983 */ /* 0x000ea20000300800 */
[----:B------:R-:W-:Y:S02]  /*78c50*/  ISETP.LT.AND P0, PT, R4, UR44, !P0 ;  /* 0x0000002c04007c0c */ /* 0x000fe4000c701270 */
[----:B------:R-:W-:Y:S01]  /*78c60*/  @P1 LOP3.LUT R29, R29, 0x4, RZ, 0xfc, !PT ;  /* 0x000000041d1d1812 */ /* 0x000fe200078efcff */
[----:B------:R0:W-:Y:S01]  /*78c70*/  STL [R1+0x2e8], R2 ;  /* 0x0002e80201007387 */ /* 0x0001e20000100800 */
[----:B------:R-:W-:Y:S02]  /*78c80*/  ULDC UR44, c[0x0][0x248] ;  /* 0x00009200002c7ab9 */ /* 0x000fe40000000800 */
[----:B------:R-:W-:-:S07]  /*78c90*/  LOP3.LUT R29, R29, 0xfffffffd, RZ, 0xc0, !PT ;  /* 0xfffffffd1d1d7812 */ /* 0x000fce00078ec0ff */
[----:B------:R-:W-:Y:S02]  /*78ca0*/  @P0 LOP3.LUT R29, R29, 0x2, RZ, 0xfc, !PT ;  /* 0x000000021d1d0812 */ /* 0x000fe400078efcff */
[----:B------:R-:W-:Y:S01]  /*78cb0*/  ISETP.GE.AND P0, PT, R24, UR33, PT ;  /* 0x0000002118007c0c */ /* 0x000fe2000bf06270 */
[----:B0-----:R-:W-:Y:S01]  /*78cc0*/  VIADD R2, R25, UR7 ;  /* 0x0000000719027c36 */ /* 0x001fe20008000000 */
[----:B------:R-:W-:Y:S04]  /*78cd0*/  STL [R1+0x2e4], R9 ;  /* 0x0002e40901007387 */ /* 0x000fe80000100800 */
[----:B------:R-:W3:Y:S01]  /*78ce0*/  LDL.LU R24, [R1+0x1190] ;  /* 0x0011900001187983 */ /* 0x000ee20000300800 */
[----:B------:R-:W-:Y:S02]  /*78cf0*/  ISETP.LT.AND P1, PT, R8, UR13, !P0 ;  /* 0x0000000d08007c0c */ /* 0x000fe4000c721270 */
[----:B------:R-:W-:Y:S01]  /*78d00*/  ISETP.LT.AND P0, PT, R4, UR48, !P0 ;  /* 0x0000003004007c0c */ /* 0x000fe2000c701270 */
[----:B------:R0:W-:Y:S04]  /*78d10*/  STL [R1+0xd44], R2 ;  /* 0x000d440201007387 */ /* 0x0001e80000100800 */
[----:B------:R-:W4:Y:S01]  /*78d20*/  LDL.LU R25, [R1+0xd58] ;  /* 0x000d580001197983 */ /* 0x000f220000300800 */
[----:B------:R-:W-:-:S03]  /*78d30*/  LOP3.LUT R29, R29, 0xfffffffe, RZ, 0xc0, !PT ;  /* 0xfffffffe1d1d7812 */ /* 0x000fc600078ec0ff */
[----:B------:R-:W3:Y:S04]  /*78d40*/  LDL.LU R26, [R1+0xd54] ;  /* 0x000d5400011a7983 */ /* 0x000ee80000300800 */
[----:B------:R-:W3:Y:S01]  /*78d50*/  LDL.LU R10, [R1+0x3c] ;  /* 0x00003c00010a7983 */ /* 0x000ee20000300800 */
[----:B------:R-:W-:Y:S01]  /*78d60*/  ULDC UR13, c[0x0][0x228] ;  /* 0x00008a00000d7ab9 */ /* 0x000fe20000000800 */
[----:B------:R-:W-:Y:S01]  /*78d70*/  ULDC UR33, c[0x0][0x228] ;  /* 0x00008a0000217ab9 */ /* 0x000fe20000000800 */
[----:B------:R-:W-:Y:S01]  /*78d80*/  ULDC UR48, c[0x0][0x228] ;  /* 0x00008a0000307ab9 */ /* 0x000fe20000000800 */
[----:B------:R-:W-:Y:S01]  /*78d90*/  @P1 LOP3.LUT R29, R29, 0x1, RZ, 0xfc, !PT ;  /* 0x000000011d1d1812 */ /* 0x000fe200078efcff */
[----:B0-----:R-:W-:Y:S01]  /*78da0*/  VIADD R2, R2, UR6 ;  /* 0x0000000602027c36 */ /* 0x001fe20008000000 */
[----:B------:R-:W-:-:S04]  /*78db0*/  ULDC.64 UR6, c[0x0][0x228] ;  /* 0x00008a0000067ab9 */ /* 0x000fc80000000a00 */
[----:B------:R0:W-:Y:S01]  /*78dc0*/  STL [R1+0xd48], R2 ;  /* 0x000d480201007387 */ /* 0x0001e20000100800 */
[----:B--2---:R-:W-:-:S04]  /*78dd0*/  LOP3.LUT R28, R28, 0x7fffffff, RZ, 0xc0, !PT ;  /* 0x7fffffff1c1c7812 */ /* 0x004fc800078ec0ff */
[----:B------:R-:W-:Y:S02]  /*78de0*/  @P0 LOP3.LUT R28, R28, 0x80000000, RZ, 0xfc, !PT ;  /* 0x800000001c1c0812 */ /* 0x000fe400078efcff */
[----:B------:R-:W-:Y:S02]  /*78df0*/  ISETP.GE.AND P0, PT, R3, UR25, PT ;  /* 0x0000001903007c0c */ /* 0x000fe4000bf06270 */
[----:B------:R-:W-:Y:S02]  /*78e00*/  LOP3.LUT R28, R28, 0xbfffffff, RZ, 0xc0, !PT ;  /* 0xbfffffff1c1c7812 */ /* 0x000fe400078ec0ff */
[----:B------:R-:W-:Y:S02]  /*78e10*/  ISETP.LT.AND P1, PT, R8, UR13, !P0 ;  /* 0x0000000d08007c0c */ /* 0x000fe4000c721270 */
[----:B------:R-:W-:Y:S01]  /*78e20*/  ISETP.LT.AND P0, PT, R4, UR61, !P0 ;  /* 0x0000003d04007c0c */ /* 0x000fe2000c701270 */
[----:B------:R-:W-:Y:S01]  /*78e30*/  VIADD R3, R2, UR12 ;  /* 0x0000000c02037c36 */ /* 0x000fe20008000000 */
[----:B------:R-:W-:Y:S01]  /*78e40*/  ULDC.64 UR12, c[0x0][0x228] ;  /* 0x00008a00000c7ab9 */ /* 0x000fe20000000a00 */
[----:B0-----:R-:W2:Y:S01]  /*78e50*/  LDL.LU R2, [R1+0x38] ;  /* 0x0000380001027983 */ /* 0x001ea20000300800 */
[----:B------:R-:W-:-:S07]  /*78e60*/  ULDC UR25, c[0x0][0x228] ;  /* 0x00008a0000197ab9 */ /* 0x000fce0000000800 */
[----:B------:R-:W-:Y:S02]  /*78e70*/  @P1 LOP3.LUT R28, R28, 0x40000000, RZ, 0xfc, !PT ;  /* 0x400000001c1c1812 */ /* 0x000fe400078efcff */
[----:B----4-:R-:W-:Y:S02]  /*78e80*/  LOP3.LUT R25, R25, 0xffff, RZ, 0xc0, !PT ;  /* 0x0000ffff19197812 */ /* 0x010fe400078ec0ff */
[----:B---3--:R-:W-:Y:S02]  /*78e90*/  LOP3.LUT R26, R26, 0xffff, RZ, 0xc0, !PT ;  /* 0x0000ffff1a1a7812 */ /* 0x008fe400078ec0ff */
[----:B------:R-:W-:Y:S02]  /*78ea0*/  LOP3.LUT R24, R24, 0xffff, RZ, 0xc0, !PT ;  /* 0x0000ffff18187812 */ /* 0x000fe400078ec0ff */
[----:B------:R-:W-:Y:S01]  /*78eb0*/  LOP3.LUT R28, R28, 0xdfffffff, RZ, 0xc0, !PT ;  /* 0xdfffffff1c1c7812 */ /* 0x000fe200078ec0ff */
[----:B------:R0:W-:Y:S01]  /*78ec0*/  STL [R1+0xd4c], R3 ;  /* 0x000d4c0301007387 */ /* 0x0001e20000100800 */
[----:B------:R-:W-:-:S02]  /*78ed0*/  ULDC UR61, c[0x0][0x228] ;  /* 0x00008a00003d7ab9 */ /* 0x000fc40000000800 */
[----:B------:R-:W-:Y:S02]  /*78ee0*/  @P0 LOP3.LUT R28, R28, 0x20000000, RZ, 0xfc, !PT ;  /* 0x200000001c1c0812 */ /* 0x000fe400078efcff */
[----:B------:R-:W-:Y:S02]  /*78ef0*/  ISETP.GE.AND P0, PT, R5, UR15, PT ;  /* 0x0000000f05007c0c */ /* 0x000fe4000bf06270 */
[----:B------:R-:W3:Y:S04]  /*78f00*/  LDL.LU R5, [R1+0x1ffc] ;  /* 0x001ffc0001057983 */ /* 0x000ee80000300800 */
[----:B------:R-:W4:Y:S01]  /*78f10*/  LDL.LU R11, [R1+0x34] ;  /* 0x00003400010b7983 */ /* 0x000f220000300800 */
[----:B------:R-:W-:Y:S01]  /*78f20*/  ISETP.LT.AND P1, PT, R8, UR33, !P0 ;  /* 0x0000002108007c0c */ /* 0x000fe2000c721270 */
[----:B0-----:R-:W-:Y:S01]  /*78f30*/  VIADD R3, R3, UR26 ;  /* 0x0000001a03037c36 */ /* 0x001fe20008000000 */
[----:B------:R-:W-:-:S02]  /*78f40*/  ISETP.LT.AND P0, PT, R4, UR14, !P0 ;  /* 0x0000000e04007c0c */ /* 0x000fc4000c701270 */
[----:B------:R-:W-:Y:S01]  /*78f50*/  LOP3.LUT R28, R28, 0xefffffff, RZ, 0xc0, !PT ;  /* 0xefffffff1c1c7812 */ /* 0x000fe200078ec0ff */
[----:B------:R-:W-:Y:S01]  /*78f60*/  ULDC UR33, c[0x0][0x228] ;  /* 0x00008a0000217ab9 */ /* 0x000fe20000000800 */
[----:B------:R-:W-:Y:S01]  /*78f70*/  ULDC.64 UR14, c[0x0][0x228] ;  /* 0x00008a00000e7ab9 */ /* 0x000fe20000000a00 */
[----:B------:R0:W-:Y:S04]  /*78f80*/  STL [R1+0xd50], R3 ;  /* 0x000d500301007387 */ /* 0x0001e80000100800 */
[----:B------:R-:W3:Y:S02]  /*78f90*/  LDL.LU R9, [R1+0x30] ;  /* 0x0000300001097983 */ /* 0x000ee40000300800 */
[----:B------:R-:W-:Y:S01]  /*78fa0*/  @P1 LOP3.LUT R28, R28, 0x10000000, RZ, 0xfc, !PT ;  /* 0x100000001c1c1812 */ /* 0x000fe200078efcff */
[----:B0-----:R-:W-:-:S03]  /*78fb0*/  VIADD R3, R3, UR28 ;  /* 0x0000001c03037c36 */ /* 0x001fc60008000000 */
[----:B------:R-:W-:Y:S01]  /*78fc0*/  LOP3.LUT R28, R28, 0xf7ffffff, RZ, 0xc0, !PT ;  /* 0xf7ffffff1c1c7812 */ /* 0x000fe200078ec0ff */
[----:B------:R-:W-:Y:S04]  /*78fd0*/  STL [R1+0x32c], R25 ;  /* 0x00032c1901007387 */ /* 0x000fe80000100800 */
[----:B------:R0:W-:Y:S01]  /*78fe0*/  STL [R1+0xd54], R3 ;  /* 0x000d540301007387 */ /* 0x0001e20000100800 */
[----:B------:R-:W-:Y:S02]  /*78ff0*/  @P0 LOP3.LUT R28, R28, 0x8000000, RZ, 0xfc, !PT ;  /* 0x080000001c1c0812 */ /* 0x000fe400078efcff */
[----:B------:R-:W-:Y:S01]  /*79000*/  ISETP.GE.AND P0, PT, R10, UR55, PT ;  /* 0x000000370a007c0c */ /* 0x000fe2000bf06270 */
[----:B------:R-:W-:Y:S01]  /*79010*/  ULDC UR55, c[0x0][0x228] ;  /* 0x00008a0000377ab9 */ /* 0x000fe20000000800 */
[----:B------:R-:W3:Y:S02]  /*79020*/  LDL.LU R10, [R1+0x1c] ;  /* 0x00001c00010a7983 */ /* 0x000ee40000300800 */
[----:B------:R-:W-:-:S02]  /*79030*/  ISETP.LT.AND P2, PT, R8, UR33, !P0 ;  /* 0x0000002108007c0c */ /* 0x000fc4000c741270 */
[----:B------:R-:W-:Y:S02]  /*79040*/  ISETP.LT.AND P1, PT, R4, UR48, !P0 ;  /* 0x0000003004007c0c */ /* 0x000fe4000c721270 */
[----:B------:R-:W-:Y:S01]  /*79050*/  LOP3.LUT R28, R28, 0xfbffffff, RZ, 0xc0, !PT ;  /* 0xfbffffff1c1c7812 */ /* 0x000fe200078ec0ff */
[----:B0-----:R-:W-:Y:S01]  /*79060*/  VIADD R3, R3, UR34 ;  /* 0x0000002203037c36 */ /* 0x001fe20008000000 */
[----:B------:R-:W-:Y:S01]  /*79070*/  ULDC UR33, c[0x0][0x228] ;  /* 0x00008a0000217ab9 */ /* 0x000fe20000000800 */
[----:B------:R-:W-:-:S06]  /*79080*/  ULDC UR48, c[0x0][0x228] ;  /* 0x00008a0000307ab9 */ /* 0x000fcc0000000800 */
[----:B------:R-:W-:-:S04]  /*79090*/  @P2 LOP3.LUT R28, R28, 0x4000000, RZ, 0xfc, !PT ;  /* 0x040000001c1c2812 */ /* 0x000fc800078efcff */
[----:B------:R-:W-:-:S04]  /*790a0*/  LOP3.LUT R28, R28, 0xfdffffff, RZ, 0xc0, !PT ;  /* 0xfdffffff1c1c7812 */ /* 0x000fc800078ec0ff */
[----:B------:R-:W-:Y:S02]  /*790b0*/  @P1 LOP3.LUT R28, R28, 0x2000000, RZ, 0xfc, !PT ;  /* 0x020000001c1c1812 */ /* 0x000fe400078efcff */
[----:B--2---:R-:W-:Y:S02]  /*790c0*/  ISETP.GE.AND P0, PT, R2, UR51, PT ;  /* 0x0000003302007c0c */ /* 0x004fe4000bf06270 */
[----:B------:R-:W-:Y:S01]  /*790d0*/  LOP3.LUT R28, R28, 0xfeffffff, RZ, 0xc0, !PT ;  /* 0xfeffffff1c1c7812 */ /* 0x000fe200078ec0ff */
[----:B------:R-:W2:Y:S04]  /*790e0*/  LDL.LU R2, [R1+0x18] ;  /* 0x0000180001027983 */ /* 0x000ea80000300800 */
[----:B------:R0:W-:Y:S01]  /*790f0*/  STL [R1+0xd58], R3 ;  /* 0x000d580301007387 */ /* 0x0001e20000100800 */
[----:B------:R-:W-:-:S02]  /*79100*/  ISETP.LT.AND P2, PT, R8, UR33, !P0 ;  /* 0x0000002108007c0c */ /* 0x000fc4000c741270 */
[----:B------:R-:W-:Y:S01]  /*79110*/  ISETP.LT.AND P1, PT, R4, UR60, !P0 ;  /* 0x0000003c04007c0c */ /* 0x000fe2000c721270 */
[----:B------:R-:W-:Y:S01]  /*79120*/  ULDC UR51, c[0x0][0x228] ;  /* 0x00008a0000337ab9 */ /* 0x000fe20000000800 */
[----:B------:R-:W-:Y:S01]  /*79130*/  ULDC UR60, c[0x0][0x228] ;  /* 0x00008a00003c7ab9 */ /* 0x000fe20000000800 */
[----:B0-----:R-:W-:Y:S01]  /*79140*/  VIADD R3, R3, UR32 ;  /* 0x0000002003037c36 */ /* 0x001fe20008000000 */
[----:B------:R-:W-:-:S04]  /*79150*/  ULDC.64 UR32, c[0x0][0x228] ;  /* 0x00008a0000207ab9 */ /* 0x000fc80000000a00 */
[----:B------:R0:W-:Y:S01]  /*79160*/  STL [R1+0xd5c], R3 ;  /* 0x000d5c0301007387 */ /* 0x0001e20000100800 */
[----:B----4-:R-:W-:Y:S02]  /*79170*/  ISETP.GE.AND P0, PT, R11, UR47, PT ;  /* 0x0000002f0b007c0c */ /* 0x010fe4000bf06270 */
[----:B------:R-:W-:Y:S01]  /*79180*/  @P2 LOP3.LUT R28, R28, 0x1000000, RZ, 0xfc, !PT ;  /* 0x010000001c1c2812 */ /* 0x000fe200078efcff */
[----:B------:R-:W4:Y:S01]  /*79190*/  LDL.LU R11, [R1+0x14] ;  /* 0x00001400010b7983 */ /* 0x000f220000300800 */
[----:B---3--:R-:W-:Y:S02]  /*791a0*/  LOP3.LUT R5, R5, 0xffff, RZ, 0xc0, !PT ;  /* 0x0000ffff05057812 */ /* 0x008fe400078ec0ff */
[----:B------:R-:W-:Y:S02]  /*791b0*/  ISETP.LT.AND P2, PT, R8, UR57, !P0 ;  /* 0x0000003908007c0c */ /* 0x000fe4000c741270 */
[----:B------:R-:W-:Y:S01]  /*791c0*/  LOP3.LUT R28, R28, 0xff7fffff, RZ, 0xc0, !PT ;  /* 0xff7fffff1c1c7812 */ /* 0x000fe200078ec0ff */
[----:B------:R-:W-:Y:S01]  /*791d0*/  ULDC UR57, c[0x0][0x228] ;  /* 0x00008a0000397ab9 */ /* 0x000fe20000000800 */
[----:B0-----:R-:W-:Y:S01]  /*791e0*/  VIADD R3, R3, UR30 ;  /* 0x0000001e03037c36 */ /* 0x001fe20008000000 */
[----:B------:R-:W-:Y:S01]  /*791f0*/  ULDC UR47, c[0x0][0x228] ;  /* 0x00008a00002f7ab9 */ /* 0x000fe20000000800 */
[----:B------:R-:W-:-:S02]  /*79200*/  @P1 LOP3.LUT R28, R28, 0x800000, RZ, 0xfc, !PT ;  /* 0x008000001c1c1812 */ /* 0x000fc400078efcff */
[----:B------:R-:W-:Y:S02]  /*79210*/  ISETP.LT.AND P1, PT, R4, UR56, !P0 ;  /* 0x0000003804007c0c */ /* 0x000fe4000c721270 */
[----:B------:R-:W-:Y:S02]  /*79220*/  LOP3.LUT R28, R28, 0xffefffff, RZ, 0xc0, !PT ;  /* 0xffefffff1c1c7812 */ /* 0x000fe400078ec0ff */
[----:B------:R-:W-:Y:S01]  /*79230*/  ISETP.GE.AND P0, PT, R9, UR45, PT ;  /* 0x0000002d09007c0c */ /* 0x000fe2000bf06270 */
[----:B------:R-:W-:Y:S01]  /*79240*/  ULDC UR56, c[0x0][0x228] ;  /* 0x00008a0000387ab9 */ /* 0x000fe20000000800 */
[----:B------:R-:W3:Y:S01]  /*79250*/  LDL.LU R9, [R1+0x1ff8] ;  /* 0x001ff80001097983 */ /* 0x000ee20000300800 */
[----:B------:R-:W-:Y:S02]  /*79260*/  @P2 LOP3.LUT R28, R28, 0x100000, RZ, 0xfc, !PT ;  /* 0x001000001c1c2812 */ /* 0x000fe400078efcff */
[----:B------:R-:W-:Y:S01]  /*79270*/  ISETP.LT.AND P2, PT, R8, UR40, !P0 ;  /* 0x0000002808007c0c */ /* 0x000fe2000c741270 */
[----:B------:R-:W-:Y:S01]  /*79280*/  ULDC UR45, c[0x0][0x228] ;  /* 0x00008a00002d7ab9 */ /* 0x000fe20000000800 */
[----:B------:R-:W-:-:S04]  /*79290*/  LOP3.LUT R28, R28, 0xfff7ffff, RZ, 0xc0, !PT ;  /* 0xfff7ffff1c1c7812 */ /* 0x000fc800078ec0ff */
[----:B------:R-:W-:Y:S02]  /*792a0*/  @P1 LOP3.LUT R28, R28, 0x80000, RZ, 0xfc, !PT ;  /* 0x000800001c1c1812 */ /* 0x000fe400078efcff */
[----:B------:R-:W-:Y:S02]  /*792b0*/  ISETP.LT.AND P1, PT, R4, UR16, !P0 ;  /* 0x0000001004007c0c */ /* 0x000fe4000c721270 */
[----:B------:R-:W-:Y:S02]  /*792c0*/  LOP3.LUT R28, R28, 0xfffeffff, RZ, 0xc0, !PT ;  /* 0xfffeffff1c1c7812 */ /* 0x000fe400078ec0ff */
[----:B------:R-:W-:Y:S01]  /*792d0*/  ISETP.GE.AND P0, PT, R10, UR39, PT ;  /* 0x000000270a007c0c */ /* 0x000fe2000bf06270 */
[----:B------:R0:W-:Y:S04]  /*792e0*/  STL [R1+0xd60], R3 ;  /* 0x000d600301007387 */ /* 0x0001e80000100800 */
[----:B------:R-:W3:Y:S01]  /*792f0*/  LDL.LU R10, [R1+0x1ff4] ;  /* 0x001ff400010a7983 */ /* 0x000ee20000300800 */
[----:B------:R-:W-:-:S02]  /*79300*/  @P2 LOP3.LUT R28, R28, 0x10000, RZ, 0xfc, !PT ;  /* 0x000100001c1c2812 */ /* 0x000fc400078efcff */
[----:B------:R-:W-:Y:S01]  /*79310*/  ISETP.LT.AND P2, PT, R8, UR10, !P0 ;  /* 0x0000000a08007c0c */ /* 0x000fe2000c741270 */
[----:B------:R-:W-:Y:S01]  /*79320*/  ULDC UR16, c[0x0][0x228] ;  /* 0x00008a0000107ab9 */ /* 0x000fe20000000800 */
[----:B------:R-:W-:Y:S01]  /*79330*/  ULDC UR10, c[0x0][0x228] ;  /* 0x00008a00000a7ab9 */ /* 0x000fe20000000800 */
[----:B------:R-:W-:-:S04]  /*79340*/  LOP3.LUT R28, R28, 0xffff7fff, RZ, 0xc0, !PT ;  /* 0xffff7fff1c1c7812 */ /* 0x000fc800078ec0ff */
[----:B------:R-:W-:Y:S02]  /*79350*/  @P1 LOP3.LUT R28, R28, 0x8000, RZ, 0xfc, !PT ;  /* 0x000080001c1c1812 */ /* 0x000fe400078efcff */
[----:B------:R-:W-:Y:S02]  /*79360*/  ISETP.LT.AND P1, PT, R4, UR43, !P0 ;  /* 0x0000002b04007c0c */ /* 0x000fe4000c721270 */
[----:B------:R-:W-:Y:S01]  /*79370*/  LOP3.LUT R28, R28, 0xffffefff, RZ, 0xc0, !PT ;  /* 0xffffefff1c1c7812 */ /* 0x000fe200078ec0ff */
[----:B0-----:R-:W-:Y:S01]  /*79380*/  VIADD R3, R3, UR29 ;  /* 0x0000001d03037c36 */ /* 0x001fe20008000000 */
[----:B------:R-:W-:Y:S02]  /*79390*/  ULDC.64 UR28, c[0x0][0x228] ;  /* 0x00008a00001c7ab9 */ /* 0x000fe40000000a00 */
[----:B------:R-:W-:Y:S02]  /*793a0*/  @P2 LOP3.LUT R28, R28, 0x1000, RZ, 0xfc, !PT ;  /* 0x000010001c1c2812 */ /* 0x000fe400078efcff */
[----:B------:R0:W-:Y:S02]  /*793b0*/  STL [R1+0xd64], R3 ;  /* 0x000d640301007387 */ /* 0x0001e40000100800 */
[----:B------:R-:W-:-:S04]  /*793c0*/  LOP3.LUT R28, R28, 0xfffff7ff, RZ, 0xc0, !PT ;  /* 0xfffff7ff1c1c7812 */ /* 0x000fc800078ec0ff */
[----:B------:R-:W-:Y:S01]  /*793d0*/  @P1 LOP3.LUT R28, R28, 0x800, RZ, 0xfc, !PT ;  /* 0x000008001c1c1812 */ /* 0x000fe200078efcff */
[----:B0-----:R-:W-:Y:S01]  /*793e0*/  VIADD R3, R3, UR53 ;  /* 0x0000003503037c36 */ /* 0x001fe20008000000 */
[----:B--2---:R-:W-:Y:S02]  /*793f0*/  ISETP.GE.AND P0, PT, R2, UR35, PT ;  /* 0x0000002302007c0c */ /* 0x004fe4000bf06270 */
[----:B------:R-:W-:Y:S01]  /*79400*/  LOP3.LUT R28, R28, 0xfffffbff, RZ, 0xc0, !PT ;  /* 0xfffffbff1c1c7812 */ /* 0x000fe200078ec0ff */
[----:B------:R-:W2:Y:S04]  /*79410*/  LDL.LU R2, [R1+0x1ff0] ;  /* 0x001ff00001027983 */ /* 0x000ea80000300800 */
[----:B------:R0:W-:Y:S01]  /*79420*/  STL [R1+0xd68], R3 ;  /* 0x000d680301007387 */ /* 0x0001e20000100800 */
[----:B------:R-:W-:-:S02]  /*79430*/  ISETP.LT.AND P2, PT, R8, UR20, !P0 ;  /* 0x0000001408007c0c */ /* 0x000fc4000c741270 */
[----:B------:R-:W-:Y:S01]  /*79440*/  ISETP.LT.AND P1, PT, R4, UR8, !P0 ;  /* 0x0000000804007c0c */ /* 0x000fe2000c721270 */
[----:B------:R-:W-:Y:S01]  /*79450*/  ULDC.64 UR34, c[0x0][0x228] ;  /* 0x00008a0000227ab9 */ /* 0x000fe20000000a00 */
[----:B------:R-:W-:Y:S01]  /*79460*/  ULDC UR53, c[0x0][0x228] ;  /* 0x00008a0000357ab9 */ /* 0x000fe20000000800 */
[----:B------:R-:W-:Y:S01]  /*79470*/  ULDC UR20, c[0x0][0x228] ;  /* 0x00008a0000147ab9 */ /* 0x000fe20000000800 */
[----:B------:R-:W-:Y:S01]  /*79480*/  ULDC UR8, c[0x0][0x228] ;  /* 0x00008a0000087ab9 */ /* 0x000fe20000000800 */
[----:B----4-:R-:W-:-:S06]  /*79490*/  ISETP.GE.AND P0, PT, R11, UR31, PT ;  /* 0x0000001f0b007c0c */ /* 0x010fcc000bf06270 */
[----:B------:R-:W-:Y:S01]  /*794a0*/  @P2 LOP3.LUT R28, R28, 0x400, RZ, 0xfc, !PT ;  /* 0x000004001c1c2812 */ /* 0x000fe200078efcff */
[----:B------:R-:W4:Y:S01]  /*794b0*/  LDL.LU R11, [R1+0x1fec] ;  /* 0x001fec00010b7983 */ /* 0x000f220000300800 */
[----:B0-----:R-:W-:Y:S01]  /*794c0*/  VIADD R3, R3, UR46 ;  /* 0x0000002e03037c36 */ /* 0x001fe20008000000 */
[----:B------:R-:W-:Y:S02]  /*794d0*/  ISETP.LT.AND P2, PT, R8, UR37, !P0 ;  /* 0x0000002508007c0c */ /* 0x000fe4000c741270 */
[----:B------:R-:W-:Y:S01]  /*794e0*/  LOP3.LUT R28, R28, 0xfffffdff, RZ, 0xc0, !PT ;  /* 0xfffffdff1c1c7812 */ /* 0x000fe200078ec0ff */
[----:B------:R-:W-:Y:S01]  /*794f0*/  ULDC.64 UR30, c[0x0][0x228] ;  /* 0x00008a00001e7ab9 */ /* 0x000fe20000000a00 */
[----:B------:R-:W-:Y:S02]  /*79500*/  ULDC UR46, c[0x0][0x228] ;  /* 0x00008a00002e7ab9 */ /* 0x000fe40000000800 */
[----:B------:R-:W-:Y:S02]  /*79510*/  @P1 LOP3.LUT R28, R28, 0x200, RZ, 0xfc, !PT ;  /* 0x000002001c1c1812 */ /* 0x000fe400078efcff */
[----:B------:R-:W-:Y:S01]  /*79520*/  ISETP.LT.AND P1, PT, R4, UR24, !P0 ;  /* 0x0000001804007c0c */ /* 0x000fe2000c721270 */
[----:B------:R0:W-:Y:S01]  /*79530*/  STL [R1+0xd6c], R3 ;  /* 0x000d6c0301007387 */ /* 0x0001e20000100800 */
[----:B------:R-:W-:Y:S01]  /*79540*/  ULDC UR24, c[0x0][0x228] ;  /* 0x00008a0000187ab9 */ /* 0x000fe20000000800 */
[----:B------:R-:W-:-:S04]  /*79550*/  LOP3.LUT R28, R28, 0xfffffeff, RZ, 0xc0, !PT ;  /* 0xfffffeff1c1c7812 */ /* 0x000fc800078ec0ff */
[----:B------:R-:W-:-:S04]  /*79560*/  @P2 LOP3.LUT R28, R28, 0x100, RZ, 0xfc, !PT ;  /* 0x000001001c1c2812 */ /* 0x000fc800078efcff */
[----:B------:R-:W-:-:S04]  /*79570*/  LOP3.LUT R28, R28, 0xffffff7f, RZ, 0xc0, !PT ;  /* 0xffffff7f1c1c7812 */ /* 0x000fc800078ec0ff */
[----:B------:R-:W-:-:S04]  /*79580*/  @P1 LOP3.LUT R28, R28, 0x80, RZ, 0xfc, !PT ;  /* 0x000000801c1c1812 */ /* 0x000fc800078efcff */
[----:B------:R-:W-:Y:S01]  /*79590*/  LOP3.LUT R28, R28, 0xffffffbf, RZ, 0xc0, !PT ;  /* 0xffffffbf1c1c7812 */ /* 0x000fe200078ec0ff */
[----:B0-----:R-:W-:Y:S01]  /*795a0*/  VIADD R3, R3, UR41 ;  /* 0x0000002903037c36 */ /* 0x001fe20008000000 */
[----:B------:R-:W-:Y:S01]  /*795b0*/  ULDC.64 UR40, c[0x0][0x228] ;  /* 0x00008a0000287ab9 */ /* 0x000fe20000000a00 */
[----:B----4-:R-:W-:Y:S01]  /*795c0*/  ISETP.GE.AND P0, PT, R11, UR27, PT ;  /* 0x0000001b0b007c0c */ /* 0x010fe2000bf06270 */
[----:B------:R-:W-:Y:S01]  /*795d0*/  ULDC.64 UR26, c[0x0][0x228] ;  /* 0x00008a00001a7ab9 */ /* 0x000fe20000000a00 */
[----:B------:R-:W4:Y:S02]  /*795e0*/  LDL.LU R11, [R1+0x1fe8] ;  /* 0x001fe800010b7983 */ /* 0x000f240000300800 */
[----:B------:R-:W-:Y:S02]  /*795f0*/  ISETP.LT.AND P2, PT, R8, UR6, !P0 ;  /* 0x0000000608007c0c */ /* 0x000fe4000c741270 */
[----:B------:R-:W-:Y:S02]  /*79600*/  ISETP.LT.AND P1, PT, R4, UR18, !P0 ;  /* 0x0000001204007c0c */ /* 0x000fe4000c721270 */
[----:B--2---:R-:W-:Y:S01]  /*79610*/  ISETP.GE.AND P0, PT, R2, UR23, PT ;  /* 0x0000001702007c0c */ /* 0x004fe2000bf06270 */
[----:B------:R0:W-:Y:S01]  /*79620*/  STL [R1+0xd70], R3 ;  /* 0x000d700301007387 */ /* 0x0001e20000100800 */
[----:B------:R-:W-:Y:S01]  /*79630*/  ULDC UR23, c[0x0][0x228] ;  /* 0x00008a0000177ab9 */ /* 0x000fe20000000800 */
[----:B------:R-:W-:Y:S01]  /*79640*/  ULDC UR6, c[0x0][0x228] ;  /* 0x00008a0000067ab9 */ /* 0x000fe20000000800 */
[----:B------:R-:W-:-:S05]  /*79650*/  ULDC UR18, c[0x0][0x228] ;  /* 0x00008a0000127ab9 */ /* 0x000fca0000000800 */
[----:B------:R-:W-:Y:S02]  /*79660*/  @P2 LOP3.LUT R28, R28, 0x40, RZ, 0xfc, !PT ;  /* 0x000000401c1c2812 */ /* 0x000fe400078efcff */
[----:B------:R-:W-:Y:S01]  /*79670*/  ISETP.LT.AND P2, PT, R8, UR22, !P0 ;  /* 0x0000001608007c0c */ /* 0x000fe2000c741270 */
[----:B0-----:R-:W-:Y:S01]  /*79680*/  VIADD R3, R3, UR38 ;  /* 0x0000002603037c36 */ /* 0x001fe20008000000 */
[----:B------:R-:W-:Y:S01]  /*79690*/  ULDC.64 UR38, c[0x0][0x228] ;  /* 0x00008a0000267ab9 */ /* 0x000fe20000000a00 */
[----:B------:R-:W-:Y:S01]  /*796a0*/  LOP3.LUT R28, R28, 0xffffffdf, RZ, 0xc0, !PT ;  /* 0xffffffdf1c1c7812 */ /* 0x000fe200078ec0ff */
[----:B------:R-:W-:-:S03]  /*796b0*/  ULDC UR22, c[0x0][0x228] ;  /* 0x00008a0000167ab9 */ /* 0x000fc60000000800 */
[----:B------:R-:W-:Y:S02]  /*796c0*/  @P1 LOP3.LUT R28, R28, 0x20, RZ, 0xfc, !PT ;  /* 0x000000201c1c1812 */ /* 0x000fe400078efcff */
[----:B------:R-:W-:Y:S02]  /*796d0*/  ISETP.LT.AND P1, PT, R4, UR49, !P0 ;  /* 0x0000003104007c0c */ /* 0x000fe4000c721270 */
[----:B------:R-:W-:Y:S02]  /*796e0*/  LOP3.LUT R28, R28, 0xffffffef, RZ, 0xc0, !PT ;  /* 0xffffffef1c1c7812 */ /* 0x000fe400078ec0ff */
[----:B---3--:R-:W-:Y:S01]  /*796f0*/  ISETP.GE.AND P0, PT, R10, UR17, PT ;  /* 0x000000110a007c0c */ /* 0x008fe2000bf06270 */
[----:B------:R0:W-:Y:S04]  /*79700*/  STL [R1+0xd74], R3 ;  /* 0x000d740301007387 */ /* 0x0001e80000100800 */
[----:B------:R-:W2:Y:S01]  /*79710*/  LDL.LU R2, [R1+0x1350] ;  /* 0x0013500001027983 */ /* 0x000ea20000300800 */
[----:B------:R-:W-:-:S02]  /*79720*/  @P2 LOP3.LUT R28, R28, 0x10, RZ, 0xfc, !PT ;  /* 0x000000101c1c2812 */ /* 0x000fc400078efcff */
[----:B------:R-:W-:Y:S01]  /*79730*/  ISETP.LT.AND P2, PT, R8, UR12, !P0 ;  /* 0x0000000c08007c0c */ /* 0x000fe2000c741270 */
[----:B------:R-:W4:Y:S01]  /*79740*/  LDL.LU R10, [R1+0x1fe4] ;  /* 0x001fe400010a7983 */ /* 0x000f220000300800 */
[----:B------:R-:W-:Y:S01]  /*79750*/  ULDC UR49, c[0x0][0x228] ;  /* 0x00008a0000317ab9 */ /* 0x000fe20000000800 */
[----:B------:R-:W-:Y:S01]  /*79760*/  LOP3.LUT R28, R28, 0xfffffff7, RZ, 0xc0, !PT ;  /* 0xfffffff71c1c7812 */ /* 0x000fe200078ec0ff */
[----:B------:R-:W-:Y:S01]  /*79770*/  ULDC UR17, c[0x0][0x228] ;  /* 0x00008a0000117ab9 */ /* 0x000fe20000000800 */
[----:B------:R-:W-:Y:S02]  /*79780*/  ULDC UR12, c[0x0][0x228] ;  /* 0x00008a00000c7ab9 */ /* 0x000fe40000000800 */
[----:B------:R-:W-:Y:S02]  /*79790*/  @P1 LOP3.LUT R28, R28, 0x8, RZ, 0xfc, !PT ;  /* 0x000000081c1c1812 */ /* 0x000fe400078efcff */
[----:B------:R-:W-:Y:S02]  /*797a0*/  ISETP.LT.AND P1, PT, R4, UR14, !P0 ;  /* 0x0000000e04007c0c */ /* 0x000fe4000c721270 */
[----:B------:R-:W-:Y:S01]  /*797b0*/  LOP3.LUT R28, R28, 0xfffffffb, RZ, 0xc0, !PT ;  /* 0xfffffffb1c1c7812 */ /* 0x000fe200078ec0ff */
[----:B0-----:R-:W-:Y:S01]  /*797c0*/  VIADD R3, R3, UR36 ;  /* 0x0000002403037c36 */ /* 0x001fe20008000000 */
[----:B------:R-:W-:Y:S01]  /*797d0*/  ISETP.GE.AND P0, PT, R9, UR11, PT ;  /* 0x0000000b09007c0c */ /* 0x000fe2000bf06270 */
[----:B------:R-:W-:Y:S01]  /*797e0*/  ULDC.64 UR36, c[0x0][0x228] ;  /* 0x00008a0000247ab9 */ /* 0x000fe20000000a00 */
[----:B------:R-:W-:Y:S01]  /*797f0*/  @P2 LOP3.LUT R28, R28, 0x4, RZ, 0xfc, !PT ;  /* 0x000000041c1c2812 */ /* 0x000fe200078efcff */
[----:B------:R-:W-:Y:S01]  /*79800*/  ULDC UR14, c[0x0][0x228] ;  /* 0x00008a00000e7ab9 */ /* 0x000fe20000000800 */
[----:B------:R0:W-:Y:S04]  /*79810*/  STL [R1+0xd78], R3 ;  /* 0x000d780301007387 */ /* 0x0001e80000100800 */
[----:B------:R-:W4:Y:S01]  /*79820*/  LDL.LU R9, [R1+0x1fe0] ;  /* 0x001fe00001097983 */ /* 0x000f220000300800 */
[----:B------:R-:W-:Y:S01]  /*79830*/  LOP3.LUT R28, R28, 0xfffffffd, RZ, 0xc0, !PT ;  /* 0xfffffffd1c1c7812 */ /* 0x000fe200078ec0ff */
[----:B------:R-:W-:-:S03]  /*79840*/  ULDC UR11, c[0x0][0x228] ;  /* 0x00008a00000b7ab9 */ /* 0x000fc60000000800 */
[----:B------:R-:W-:Y:S02]  /*79850*/  @P1 LOP3.LUT R28, R28, 0x2, RZ, 0xfc, !PT ;  /* 0x000000021c1c1812 */ /* 0x000fe400078efcff */
[----:B------:R-:W-:Y:S02]  /*79860*/  ISETP.LT.AND P1, PT, R8, UR50, !P0 ;  /* 0x0000003208007c0c */ /* 0x000fe4000c721270 */
[----:B------:R-:W-:Y:S01]  /*79870*/  SHF.R.U32.HI R8, RZ, 0x8, R5 ;  /* 0x00000008ff087819 */ /* 0x000fe20000011605 */
[----:B0-----:R-:W-:Y:S01]  /*79880*/  VIADD R3, R3, UR42 ;  /* 0x0000002a03037c36 */ /* 0x001fe20008000000 */
[--C-:B------:R-:W-:Y:S02]  /*79890*/  PRMT R5, R5, 0x3340, R26.reuse ;  /* 0x0000334005057816 */ /* 0x100fe4000000001a */
[----:B------:R-:W-:Y:S02]  /*798a0*/  ISETP.LT.AND P0, PT, R4, UR52, !P0 ;  /* 0x0000003404007c0c */ /* 0x000fe4000c701270 */
[----:B------:R-:W-:Y:S01]  /*798b0*/  LOP3.LUT R28, R28, 0xfffffffe, RZ, 0xc0, !PT ;  /* 0xfffffffe1c1c7812 */ /* 0x000fe200078ec0ff */
[----:B------:R-:W-:Y:S01]  /*798c0*/  ULDC.64 UR42, c[0x0][0x228] ;  /* 0x00008a00002a7ab9 */ /* 0x000fe20000000a00 */
[----:B------:R-:W-:Y:S04]  /*798d0*/  STL [R1+0xd7c], R3 ;  /* 0x000d7c0301007387 */ /* 0x000fe80000100800 */
[----:B------:R0:W-:Y:S01]  /*798e0*/  STL [R1+0x4], R8 ;  /* 0x0000040801007387 */ /* 0x0001e20000100800 */
[----:B------:R-:W-:Y:S01]  /*798f0*/  SHF.R.U32.HI R26, RZ, 0x8, R26 ;  /* 0x00000008ff1a7819 */ /* 0x000fe2000001161a */
[----:B------:R-:W-:Y:S01]  /*79900*/  ULDC UR50, c[0x0][0x228] ;  /* 0x00008a0000327ab9 */ /* 0x000fe20000000800 */
[----:B------:R-:W-:Y:S01]  /*79910*/  ULDC UR52, c[0x0][0x228] ;  /* 0x00008a0000347ab9 */ /* 0x000fe20000000800 */
[----:B0-----:R-:W4:Y:S04]  /*79920*/  LDL.LU R8, [R1+0x1fdc] ;  /* 0x001fdc0001087983 */ /* 0x001f280000300800 */
[----:B------:R0:W-:Y:S04]  /*79930*/  STL [R1+0x4c], R5 ;  /* 0x00004c0501007387 */ /* 0x0001e80000100800 */
[----:B0-----:R-:W3:Y:S04]  /*79940*/  LDL.LU R5, [R1+0x1fd8] ;  /* 0x001fd80001057983 */ /* 0x001ee80000300800 */
[----:B------:R0:W-:Y:S01]  /*79950*/  STL [R1+0x8], R26 ;  /* 0x0000081a01007387 */ /* 0x0001e20000100800 */
[----:B------:R-:W-:Y:S01]  /*79960*/  VIADD R3, R3, UR44 ;  /* 0x0000002c03037c36 */ /* 0x000fe20008000000 */
[----:B------:R-:W-:-:S02]  /*79970*/  @P1 LOP3.LUT R28, R28, 0x1, RZ, 0xfc, !PT ;  /* 0x000000011c1c1812 */ /* 0x000fc400078efcff */
[----:B0-----:R-:W-:Y:S02]  /*79980*/  SHF.R.U32.HI R26, RZ, 0x8, R24 ;  /* 0x00000008ff1a7819 */ /* 0x001fe40000011618 */
[----:B------:R-:W-:Y:S01]  /*79990*/  PRMT R24, R24, 0x3340, R25 ;  /* 0x0000334018187816 */ /* 0x000fe20000000019 */
[----:B------:R-:W-:Y:S02]  /*799a0*/  ULDC UR44, c[0x0][0x228] ;  /* 0x00008a00002c7ab9 */ /* 0x000fe40000000800 */
[----:B------:R0:W-:Y:S04]  /*799b0*/  STL [R1+0xc], R26 ;  /* 0x00000c1a01007387 */ /* 0x0001e80000100800 */
[----:B0-----:R-:W4:Y:S04]  /*799c0*/  LDL.LU R26, [R1+0x1fd4] ;  /* 0x001fd400011a7983 */ /* 0x001f280000300800 */
[----:B------:R-:W4:Y:S04]  /*799d0*/  LDL.LU R25, [R1+0x1fd0] ;  /* 0x001fd00001197983 */ /* 0x000f280000300800 */
[----:B------:R0:W-:Y:S01]  /*799e0*/  STL [R1+0xb60], R24 ;  /* 0x000b601801007387 */ /* 0x0001e20000100800 */
[----:B------:R-:W-:Y:S01]  /*799f0*/  ISETP.GE.AND P1, PT, R0, UR21, PT ;  /* 0x0000001500007c0c */ /* 0x000fe2000bf26270 */
[----:B------:R-:W-:-:S02]  /*79a00*/  ULDC UR21, c[0x0][0x228] ;  /* 0x00008a0000157ab9 */ /* 0x000fc40000000800 */
[----:B0-----:R-:W4:Y:S04]  /*79a10*/  LDL.LU R24, [R1+0x1fcc] ;  /* 0x001fcc0001187983 */ /* 0x001f280000300800 */
[----:B------:R0:W-:Y:S02]  /*79a20*/  STL [R1+0xd80], R3 ;  /* 0x000d800301007387 */ /* 0x0001e40000100800 */
[----:B0-----:R-:W-:Y:S01]  /*79a30*/  VIADD R3, R3, UR54 ;  /* 0x0000003603037c36 */ /* 0x001fe20008000000 */
[----:B------:R-:W-:-:S04]  /*79a40*/  ULDC UR54, c[0x0][0x228] ;  /* 0x00008a0000367ab9 */ /* 0x000fc80000000800 */
[----:B------:R0:W-:Y:S04]  /*79a50*/  STL [R1+0xd98], R3 ;  /* 0x000d980301007387 */ /* 0x0001e80000100800 */
[----:B0-----:R-:W4:Y:S04]  /*79a60*/  LDL.LU R3, [R1+0x1fc8] ;  /* 0x001fc80001037983 */ /* 0x001f280000300800 */
[----:B------:R-:W4:Y:S01]  /*79a70*/  LDL.LU R0, [R1+0x1fc4] ;  /* 0x001fc40001007983 */ /* 0x000f220000300800 */
[----:B---3--:R-:W-:-:S04]  /*79a80*/  LOP3.LUT R5, R5, 0x7fffffff, RZ, 0xc0, !PT ;  /* 0x7fffffff05057812 */ /* 0x008fc800078ec0ff */
[----:B------:R-:W-:Y:S02]  /*79a90*/  @P0 LOP3.LUT R5, R5, 0x80000000, RZ, 0xfc, !PT ;  /* 0x8000000005050812 */ /* 0x000fe400078efcff */
[----:B------:R-:W-:Y:S02]  /*79aa0*/  ISETP.GE.AND P0, PT, R4, UR4, PT ;  /* 0x0000000404007c0c */ /* 0x000fe4000bf06270 */
[----:B------:R-:W3:Y:S01]  /*79ab0*/  LDL.LU R4, [R1+0x1fc0] ;  /* 0x001fc00001047983 */ /* 0x000ee20000300800 */
[----:B--2---:R-:W-:-:S03]  /*79ac0*/  R2UR UR4, R2 ;  /* 0x00000000020472ca */ /* 0x004fc600000e0000 */
[----:B------:R-:W2:Y:S04]  /*79ad0*/  LDL.LU R2, [R1+0x1fbc] ;  /* 0x001fbc0001027983 */ /* 0x000ea80000300800 */
[----:B---3--:R0:W-:Y:S04]  /*79ae0*/  STL [R1+0x1fc8], R4 ;  /* 0x001fc80401007387 */ /* 0x0081e80000100800 */
[----:B0-----:R-:W3:Y:S04]  /*79af0*/  LDL R4, [R1+0xc0] ;  /* 0x0000c00001047983 */ /* 0x001ee80000100800 */
[----:B----4-:R-:W-:Y:S04]  /*79b00*/  STL [R1+0x1fc4], R3 ;  /* 0x001fc40301007387 */ /* 0x010fe80000100800 */
[----:B--2---:R-:W-:Y:S04]  /*79b10*/  STL [R1+0x1fc0], R2 ;  /* 0x001fc00201007387 */ /* 0x004fe80000100800 */
[----:B------:R0:W-:Y:S04]  /*79b20*/  STL [R1+0x1fbc], R0 ;  /* 0x001fbc0001007387 */ /* 0x0001e80000100800 */
[----:B0-----:R-:W2:Y:S01]  /*79b30*/  LDL R0, [R1+0xbc] ;  /* 0x0000bc0001007983 */ /* 0x001ea20000100800 */
[----:B---3--:R-:W-:-:S03]  /*79b40*/  ISETP.LT.AND P3, PT, R4, UR34, !P1 ;  /* 0x0000002204007c0c */ /* 0x008fc6000cf61270 */
[----:B------:R-:W3:Y:S04]  /*79b50*/  LDL.LU R4, [R1+0x90] ;  /* 0x0000900001047983 */ /* 0x000ee80000300800 */
[----:B------:R-:W4:Y:S04]  /*79b60*/  LDL.LU R2, [R1+0x8c] ;  /* 0x00008c0001027983 */ /* 0x000f280000300800 */
[----:B------:R-:W4:Y:S01]  /*79b70*/  LDL.LU R3, [R1+0x88] ;  /* 0x0000880001037983 */ /* 0x000f220000300800 */
[----:B--2---:R-:W-:Y:S02]  /*79b80*/  ISETP.LT.AND P2, PT, R0, UR30, !P1 ;  /* 0x0000001e00007c0c */ /* 0x004fe4000cf41270 */
[----:B------:R-:W-:-:S02]  /*79b90*/  ISETP.GE.AND P1, PT, R23, UR7, PT ;  /* 0x0000000717007c0c */ /* 0x000fc4000bf26270 */
[----:B------:R-:W-:Y:S01]  /*79ba0*/  LOP3.LUT R5, R5, 0xbfffffff, RZ, 0xc0, !PT ;  /* 0xbfffffff05057812 */ /* 0x000fe200078ec0ff */
[----:B------:R-:W2:Y:S01]  /*79bb0*/  LDL R23, [R1+0xc0] ;  /* 0x0000c00001177983 */ /* 0x000ea20000100800 */
[----:B------:R-:W-:Y:S02]  /*79bc0*/  ULDC UR7, c[0x0][0x228] ;  /* 0x00008a0000077ab9 */ /* 0x000fe40000000800 */
[----:B------:R-:W-:-:S04]  /*79bd0*/  @P3 LOP3.LUT R5, R5, 0x40000000, RZ, 0xfc, !PT ;  /* 0x4000000005053812 */ /* 0x000fc800078efcff */
[----:B------:R-:W-:-:S04]  /*79be0*/  LOP3.LUT R5, R5, 0xdfffffff, RZ, 0xc0, !PT ;  /* 0xdfffffff05057812 */ /* 0x000fc800078ec0ff */
[----:B------:R-:W-:-:S04]  /*79bf0*/  @P2 LOP3.LUT R5, R5, 0x20000000, RZ, 0xfc, !PT ;  /* 0x2000000005052812 */ /* 0x000fc800078efcff */
[----:B------:R-:W-:Y:S02]  /*79c00*/  LOP3.LUT R5, R5, 0xefffffff, RZ, 0xc0, !PT ;  /* 0xefffffff05057812 */ /* 0x000fe400078ec0ff */
[----:B--2---:R-:W-:Y:S02]  /*79c10*/  ISETP.LT.AND P2, PT, R23, UR28, !P1 ;  /* 0x0000001c17007c0c */ /* 0x004fe4000cf41270 */
[----:B------:R-:W-:-:S11]  /*79c20*/  ISETP.LT.AND P1, PT, R0, UR26, !P1 ;  /* 0x0000001a00007c0c */ /* 0x000fd6000cf21270 */
[----:B------:R-:W-:-:S04]  /*79c30*/  @P2 LOP3.LUT R5, R5, 0x10000000, RZ, 0xfc, !PT ;  /* 0x1000000005052812 */ /* 0x000fc800078efcff */
[----:B------:R-:W-:-:S04]  /*79c40*/  LOP3.LUT R5, R5, 0xf7ffffff, RZ, 0xc0, !PT ;  /* 0xf7ffffff05057812 */ /* 0x000fc800078ec0ff */
[----:B------:R-:W-:Y:S02]  /*79c50*/  @P1 LOP3.LUT R5, R5, 0x8000000, RZ, 0xfc, !PT ;  /* 0x0800000005051812 */ /* 0x000fe400078efcff */
[----:B------:R-:W-:Y:S01]  /*79c60*/  ISETP.GE.AND P1, PT, R21, UR13, PT ;  /* 0x0000000d15007c0c */ /* 0x000fe2000bf26270 */
[----:B------:R-:W-:-:S03]  /*79c70*/  ULDC UR13, c[0x0][0x228] ;  /* 0x00008a00000d7ab9 */ /* 0x000fc60000000800 */
        /* <DEDUP_REMOVED lines=9> */
[----:B------:R-:W-:Y:S01]  /*79d10*/  ISETP.LT.AND P1, PT, R0, UR40, !P1 ;  /* 0x0000002800007c0c */ /* 0x000fe2000cf21270 */
[----:B------:R-:W-:Y:S01]  /*79d20*/  ULDC UR40, c[0x0][0x228] ;  /* 0x00008a0000287ab9 */ /* 0x000fe20000000800 */
        /* <DEDUP_REMOVED lines=9> */
[----:B------:R-:W-:-:S08]  /*79dc0*/  ULDC UR42, c[0x0][0x228] ;  /* 0x00008a00002a7ab9 */ /* 0x000fd00000000800 */
        /* <DEDUP_REMOVED lines=8> */
[----:B------:R-:W-:Y:S01]  /*79e50*/  ULDC UR51, c[0x0][0x228] ;  /* 0x00008a0000337ab9 */ /* 0x000fe20000000800 */
[----:B------:R-:W-:-:S07]  /*79e60*/  ULDC UR57, c[0x0][0x228] ;  /* 0x00008a0000397ab9 */ /* 0x000fce0000000800 */
        /* <DEDUP_REMOVED lines=8> */
[----:B------:R-:W-:Y:S01]  /*79ef0*/  ULDC UR50, c[0x0][0x228] ;  /* 0x00008a0000327ab9 */ /* 0x000fe20000000800 */
[----:B------:R-:W-:-:S05]  /*79f00*/  ULDC UR54, c[0x0][0x228] ;  /* 0x00008a0000367ab9 */ /* 0x000fca0000000800 */
        /* <DEDUP_REMOVED lines=8> */
[----:B------:R-:W-:Y:S01]  /*79f90*/  ULDC.64 UR30, c[0x0][0x228] ;  /* 0x00008a00001e7ab9 */ /* 0x000fe20000000a00 */
[----:B------:R-:W-:Y:S01]  /*79fa0*/  ULDC UR53, c[0x0][0x228] ;  /* 0x00008a0000357ab9 */ /* 0x000fe20000000800 */
        /* <DEDUP_REMOVED lines=21> */
[----:B------:R-:W-:-:S02]  /*7a100*/  ISETP.LT.AND P3, PT, R23, UR26, !P1 ;  /* 0x0000001a17007c0c */ /* 0x000fc4000cf61270 */
[----:B------:R-:W-:-:S04]  /*7a110*/  LOP3.LUT R5, R5, 0xfffff7ff, RZ, 0xc0, !PT ;  /* 0xfffff7ff05057812 */ /* 0x000fc800078ec0ff */
[----:B------:R-:W-:Y:S02]  /*7a120*/  @P2 LOP3.LUT R5, R5, 0x800, RZ, 0xfc, !PT ;  /* 0x0000080005052812 */ /* 0x000fe400078efcff */
[----:B------:R-:W-:Y:S02]  /*7a130*/  ISETP.LT.AND P2, PT, R0, UR60, !P1 ;  /* 0x0000003c00007c0c */ /* 0x000fe4000cf41270 */
[----:B------:R-:W-:Y:S01]  /*7a140*/  LOP3.LUT R5, R5, 0xfffffbff, RZ, 0xc0, !PT ;  /* 0xfffffbff05057812 */ /* 0x000fe200078ec0ff */
[----:B------:R-:W-:-:S03]  /*7a150*/  ULDC UR60, c[0x0][0x228] ;  /* 0x00008a00003c7ab9 */ /* 0x000fc60000000800 */
[----:B------:R-:W-:Y:S02]  /*7a160*/  @P3 LOP3.LUT R5, R5, 0x400, RZ, 0xfc, !PT ;  /* 0x0000040005053812 */ /* 0x000fe400078efcff */
[----:B------:R-:W-:Y:S01]  /*7a170*/  ISETP.GE.AND P1, PT, R14, UR39, PT ;  /* 0x000000270e007c0c */ /* 0x000fe2000bf26270 */
[----:B------:R-:W-:Y:S01]  /*7a180*/  ULDC.64 UR38, c[0x0][0x228] ;  /* 0x00008a0000267ab9 */ /* 0x000fe20000000a00 */
        /* <DEDUP_REMOVED lines=15> */
[----:B------:R-:W-:-:S06]  /*7a280*/  ULDC UR13, c[0x0][0x228] ;  /* 0x00008a00000d7ab9 */ /* 0x000fcc0000000800 */
[----:B------:R-:W-:Y:S02]  /*7a290*/  @P3 LOP3.LUT R5, R5, 0x40, RZ, 0xfc, !PT ;  /* 0x0000004005053812 */ /* 0x000fe400078efcff */
[----:B------:R-:W-:Y:S02]  /*7a2a0*/  LOP3.LUT R12, R12, 0x7fffffff, RZ, 0xc0, !PT ;  /* 0x7fffffff0c0c7812 */ /* 0x000fe400078ec0ff */
[----:B------:R-:W-:Y:S01]  /*7a2b0*/  LOP3.LUT R13, R13, 0x7fffffff, RZ, 0xc0, !PT ;  /* 0x7fffffff0d0d7812 */ /* 0x000fe200078ec0ff */
[----:B------:R-:W-:Y:S01]  /*7a2c0*/  ULDC UR41, c[0x0][0x228] ;  /* 0x00008a0000297ab9 */ /* 0x000fe20000000800 */
        /* <DEDUP_REMOVED lines=17> */
[C---:B------:R-:W-:Y:S02]  /*7a3e0*/  ISETP.GE.AND P1, PT, R6.reuse, UR43, PT ;  /* 0x0000002b06007c0c */ /* 0x040fe4000bf26270 */
[----:B------:R-:W-:Y:S02]  /*7a3f0*/  LOP3.LUT R6, R6, 0x7fffffff, RZ, 0xc0, !PT ;  /* 0x7fffffff06067812 */ /* 0x000fe400078ec0ff */
[----:B------:R-:W-:Y:S02]  /*7a400*/  LOP3.LUT R7, R7, 0x7fffffff, RZ, 0xc0, !PT ;  /* 0x7fffffff07077812 */ /* 0x000fe400078ec0ff */
[----:B------:R-:W-:Y:S02]  /*7a410*/  LOP3.LUT R5, R5, 0xfffffffe, RZ, 0xc0, !PT ;  /* 0xfffffffe05057812 */ /* 0x000fe400078ec0ff */
[----:B------:R-:W-:-:S02]  /*7a420*/  ISETP.LT.AND P2, PT, R23, UR34, !P1 ;  /* 0x0000002217007c0c */ /* 0x000fc4000cf41270 */
[----:B------:R-:W-:Y:S01]  /*7a430*/  ISETP.LT.AND P1, PT, R0, UR13, !P1 ;  /* 0x0000000d00007c0c */ /* 0x000fe2000cf21270 */
[----:B------:R-:W-:Y:S01]  /*7a440*/  ULDC UR13, c[0x0][0x228] ;  /* 0x00008a00000d7ab9 */ /* 0x000fe20000000800 */
[----:B------:R-:W-:Y:S02]  /*7a450*/  LOP3.LUT R14, R14, 0x7fffffff, RZ, 0xc0, !PT ;  /* 0x7fffffff0e0e7812 */ /* 0x000fe400078ec0ff */
[----:B------:R-:W-:Y:S01]  /*7a460*/  LOP3.LUT R15, R15, 0x7fffffff, RZ, 0xc0, !PT ;  /* 0x7fffffff0f0f7812 */ /* 0x000fe200078ec0ff */
[----:B------:R-:W-:-:S08]  /*7a470*/  ULDC UR43, c[0x0][0x228] ;  /* 0x00008a00002b7ab9 */ /* 0x000fd00000000800 */
[----:B------:R-:W-:Y:S02]  /*7a480*/  @P1 LOP3.LUT R6, R6, 0x80000000, RZ, 0xfc, !PT ;  /* 0x8000000006061812 */ /* 0x000fe400078efcff */
[----:B---3--:R-:W-:Y:S02]  /*7a490*/  ISETP.GE.AND P1, PT, R4, UR27, PT ;  /* 0x0000001b04007c0c */ /* 0x008fe4000bf26270 */
[----:B------:R-:W-:Y:S01]  /*7a4a0*/  @P2 LOP3.LUT R5, R5, 0x1, RZ, 0xfc, !PT ;  /* 0x0000000105052812 */ /* 0x000fe200078efcff */
[----:B------:R-:W3:Y:S01]  /*7a4b0*/  LDL.LU R4, [R1+0x80] ;  /* 0x0000800001047983 */ /* 0x000ee20000300800 */
[----:B------:R-:W-:Y:S02]  /*7a4c0*/  LOP3.LUT R6, R6, 0xbfffffff, RZ, 0xc0, !PT ;  /* 0xbfffffff06067812 */ /* 0x000fe400078ec0ff */
[----:B------:R-:W-:Y:S02]  /*7a4d0*/  ISETP.LT.AND P2, PT, R23, UR38, !P1 ;  /* 0x0000002617007c0c */ /* 0x000fe4000cf41270 */
[----:B------:R-:W-:Y:S01]  /*7a4e0*/  ISETP.LT.AND P1, PT, R0, UR13, !P1 ;  /* 0x0000000d00007c0c */ /* 0x000fe2000cf21270 */
[----:B------:R-:W-:Y:S01]  /*7a4f0*/  ULDC.64 UR26, c[0x0][0x228] ;  /* 0x00008a00001a7ab9 */ /* 0x000fe20000000a00 */
[----:B------:R-:W-:Y:S01]  /*7a500*/  ULDC UR13, c[0x0][0x228] ;  /* 0x00008a00000d7ab9 */ /* 0x000fe20000000800 */
[----:B------:R-:W-:-:S08]  /*7a510*/  ULDC UR38, c[0x0][0x228] ;  /* 0x00008a0000267ab9 */ /* 0x000fd00000000800 */
[----:B------:R-:W-:-:S04]  /*7a520*/  @P2 LOP3.LUT R6, R6, 0x40000000, RZ, 0xfc, !PT ;  /* 0x4000000006062812 */ /* 0x000fc800078efcff */
[----:B------:R-:W-:-:S04]  /*7a530*/  LOP3.LUT R6, R6, 0xdfffffff, RZ, 0xc0, !PT ;  /* 0xdfffffff06067812 */ /* 0x000fc800078ec0ff */
[----:B------:R-:W-:Y:S02]  /*7a540*/  @P1 LOP3.LUT R6, R6, 0x20000000, RZ, 0xfc, !PT ;  /* 0x2000000006061812 */ /* 0x000fe400078efcff */
[----:B----4-:R-:W-:Y:S01]  /*7a550*/  ISETP.GE.AND P1, PT, R2, UR29, PT ;  /* 0x0000001d02007c0c */ /* 0x010fe2000bf26270 */
[----:B------:R-:W-:Y:S01]  /*7a560*/  ULDC.64 UR28, c[0x0][0x228] ;  /* 0x00008a00001c7ab9 */ /* 0x000fe20000000a00 */
[----:B------:R-:W4:Y:S02]  /*7a570*/  LDL.LU R2, [R1+0x7c] ;  /* 0x00007c0001027983 */ /* 0x000f240000300800 */
[----:B------:R-:W-:Y:S02]  /*7a580*/  ISETP.LT.AND P2, PT, R23, UR26, !P1 ;  /* 0x0000001a17007c0c */ /* 0x000fe4000cf41270 */
[----:B------:R-:W-:Y:S02]  /*7a590*/  ISETP.LT.AND P1, PT, R0, UR13, !P1 ;  /* 0x0000000d00007c0c */ /* 0x000fe4000cf21270 */
[----:B------:R-:W-:Y:S01]  /*7a5a0*/  LOP3.LUT R6, R6, 0xefffffff, RZ, 0xc0, !PT ;  /* 0xefffffff06067812 */ /* 0x000fe200078ec0ff */
[----:B------:R-:W-:-:S08]  /*7a5b0*/  ULDC UR13, c[0x0][0x228] ;  /* 0x00008a00000d7ab9 */ /* 0x000fd00000000800 */
[----:B------:R-:W-:-:S04]  /*7a5c0*/  @P2 LOP3.LUT R6, R6, 0x10000000, RZ, 0xfc, !PT ;  /* 0x1000000006062812 */ /* 0x000fc800078efcff */
[----:B------:R-:W-:-:S04]  /*7a5d0*/  LOP3.LUT R6, R6, 0xf7ffffff, RZ, 0xc0, !PT ;  /* 0xf7ffffff06067812 */ /* 0x000fc800078ec0ff */
[----:B------:R-:W-:Y:S02]  /*7a5e0*/  @P1 LOP3.LUT R6, R6, 0x8000000, RZ, 0xfc, !PT ;  /* 0x0800000006061812 */ /* 0x000fe400078efcff */
[----:B------:R-:W-:Y:S01]  /*7a5f0*/  ISETP.GE.AND P1, PT, R3, UR31, PT ;  /* 0x0000001f03007c0c */ /* 0x000fe2000bf26270 */
        /* <DEDUP_REMOVED lines=9> */
[----:B--2---:R-:W-:Y:S01]  /*7a690*/  ISETP.GE.AND P1, PT, R27, UR33, PT ;  /* 0x000000211b007c0c */ /* 0x004fe2000bf26270 */
[----:B------:R-:W-:Y:S01]  /*7a6a0*/  ULDC.64 UR32, c[0x0][0x228] ;  /* 0x00008a0000207ab9 */ /* 0x000fe20000000a00 */
[----:B------:R-:W2:Y:S02]  /*7a6b0*/  LDL.LU R27, [R1+0x74] ;  /* 0x00007400011b7983 */ /* 0x000ea40000300800 */
[----:B------:R-:W-:Y:S02]  /*7a6c0*/  ISETP.LT.AND P3, PT, R23, UR30, !P1 ;  /* 0x0000001e17007c0c */ /* 0x000fe4000cf61270 */
[----:B------:R-:W-:Y:S02]  /*7a6d0*/  ISETP.LT.AND P2, PT, R0, UR13, !P1 ;  /* 0x0000000d00007c0c */ /* 0x000fe4000cf41270 */
[----:B------:R-:W-:-:S09]  /*7a6e0*/  LOP3.LUT R6, R6, 0xfeffffff, RZ, 0xc0, !PT ;  /* 0xfeffffff06067812 */ /* 0x000fd200078ec0ff */
[----:B------:R-:W-:-:S04]  /*7a6f0*/  @P3 LOP3.LUT R6, R6, 0x1000000, RZ, 0xfc, !PT ;  /* 0x0100000006063812 */ /* 0x000fc800078efcff */
[----:B------:R-:W-:-:S04]  /*7a700*/  LOP3.LUT R6, R6, 0xff7fffff, RZ, 0xc0, !PT ;  /* 0xff7fffff06067812 */ /* 0x000fc800078ec0ff */
[----:B------:R-:W-:-:S04]  /*7a710*/  @P2 LOP3.LUT R6, R6, 0x800000, RZ, 0xfc, !PT ;  /* 0x0080000006062812 */ /* 0x000fc800078efcff */
[----:B------:R-:W-:Y:S02]  /*7a720*/  LOP3.LUT R6, R6, 0xffbfffff, RZ, 0xc0, !PT ;  /* 0xffbfffff06067812 */ /* 0x000fe400078ec0ff */
[----:B---3--:R-:W-:Y:S01]  /*7a730*/  ISETP.GE.AND P1, PT, R4, UR37, PT ;  /* 0x0000002504007c0c */ /* 0x008fe2000bf26270 */
[----:B------:R-:W-:Y:S01]  /*7a740*/  ULDC.64 UR36, c[0x0][0x228] ;  /* 0x00008a0000247ab9 */ /* 0x000fe20000000a00 */
[----:B------:R-:W3:Y:S02]  /*7a750*/  LDL.LU R4, [R1+0x70] ;  /* 0x0000700001047983 */ /* 0x000ee40000300800 */
[----:B------:R-:W-:Y:S02]  /*7a760*/  ISETP.LT.AND P2, PT, R23, UR32, !P1 ;  /* 0x0000002017007c0c */ /* 0x000fe4000cf41270 */
[----:B------:R-:W-:-:S11]  /*7a770*/  ISETP.LT.AND P1, PT, R0, UR22, !P1 ;  /* 0x0000001600007c0c */ /* 0x000fd6000cf21270 */
        /* <DEDUP_REMOVED lines=9> */
[----:B------:R-:W-:-:S08]  /*7a810*/  ULDC.64 UR14, c[0x0][0x228] ;  /* 0x00008a00000e7ab9 */ /* 0x000fd00000000a00 */
[----:B------:R-:W-:-:S04]  /*7a820*/  @P2 LOP3.LUT R6, R6, 0x100000, RZ, 0xfc, !PT ;  /* 0x0010000006062812 */ /* 0x000fc800078efcff */
[----:B------:R-:W-:-:S04]  /*7a830*/  LOP3.LUT R6, R6, 0xfff7ffff, RZ, 0xc0, !PT ;  /* 0xfff7ffff06067812 */ /* 0x000fc800078ec0ff */
[----:B------:R-:W-:Y:S02]  /*7a840*/  @P1 LOP3.LUT R6, R6, 0x80000, RZ, 0xfc, !PT ;  /* 0x0008000006061812 */ /* 0x000fe400078efcff */
[----:B------:R-:W-:Y:S01]  /*7a850*/  ISETP.GE.AND P1, PT, R3, UR39, PT ;  /* 0x0000002703007c0c */ /* 0x000fe2000bf26270 */
[----:B------:R-:W-:Y:S01]  /*7a860*/  ULDC UR39, c[0x0][0x228] ;  /* 0x00008a0000277ab9 */ /* 0x000fe20000000800 */
[----:B------:R-:W4:Y:S02]  /*7a870*/  LDL.LU R3, [R1+0x68] ;  /* 0x0000680001037983 */ /* 0x000f240000300800 */
[----:B------:R-:W-:Y:S02]  /*7a880*/  ISETP.LT.AND P2, PT, R23, UR14, !P1 ;  /* 0x0000000e17007c0c */ /* 0x000fe4000cf41270 */
[----:B------:R-:W-:Y:S02]  /*7a890*/  ISETP.LT.AND P1, PT, R0, UR17, !P1 ;  /* 0x0000001100007c0c */ /* 0x000fe4000cf21270 */
[----:B------:R-:W-:-:S09]  /*7a8a0*/  LOP3.LUT R6, R6, 0xfffbffff, RZ, 0xc0, !PT ;  /* 0xfffbffff06067812 */ /* 0x000fd200078ec0ff */
        /* <DEDUP_REMOVED lines=8> */
[----:B------:R-:W-:Y:S01]  /*7a930*/  LOP3.LUT R6, R6, 0xfffeffff, RZ, 0xc0, !PT ;  /* 0xfffeffff06067812 */ /* 0x000fe200078ec0ff */
[----:B------:R-:W-:-:S08]  /*7a940*/  ULDC.64 UR8, c[0x0][0x228] ;  /* 0x00008a0000087ab9 */ /* 0x000fd00000000a00 */
        /* <DEDUP_REMOVED lines=8> */
[----:B------:R-:W-:Y:S01]  /*7a9d0*/  ISETP.LT.AND P1, PT, R0, UR12, !P1 ;  /* 0x0000000c00007c0c */ /* 0x000fe2000cf21270 */
[----:B------:R-:W-:Y:S01]  /*7a9e0*/  ULDC.64 UR12, c[0x0][0x228] ;  /* 0x00008a00000c7ab9 */ /* 0x000fe20000000a00 */
[----:B------:R-:W-:-:S09]  /*7a9f0*/  ULDC UR8, c[0x0][0x228] ;  /* 0x00008a0000087ab9 */ /* 0x000fd20000000800 */
        /* <DEDUP_REMOVED lines=29> */
[----:B------:R-:W-:-:S08]  /*7abd0*/  ULDC UR47, c[0x0][0x228] ;  /* 0x00008a00002f7ab9 */ /* 0x000fd00000000800 */
        /* <DEDUP_REMOVED lines=9> */
[----:B------:R-:W-:-:S10]  /*7ac70*/  ULDC UR44, c[0x0][0x228] ;  /* 0x00008a00002c7ab9 */ /* 0x000fd40000000800 */
        /* <DEDUP_REMOVED lines=9> */
[----:B------:R-:W-:Y:S01]  /*7ad10*/  ULDC UR14, c[0x0][0x228] ;  /* 0x00008a00000e7ab9 */ /* 0x000fe20000000800 */
[----:B------:R-:W-:-:S02]  /*7ad20*/  LOP3.LUT R17, R17, 0x7fffffff, RZ, 0xc0, !PT ;  /* 0x7fffffff11117812 */ /* 0x000fc400078ec0ff */
[----:B------:R-:W-:Y:S01]  /*7ad30*/  LOP3.LUT R18, R18, 0x7fffffff, RZ, 0xc0, !PT ;  /* 0x7fffffff12127812 */ /* 0x000fe200078ec0ff */
[----:B------:R-:W-:-:S04]  /*7ad40*/  ULDC UR45, c[0x0][0x228] ;  /* 0x00008a00002d7ab9 */ /* 0x000fc80000000800 */
        /* <DEDUP_REMOVED lines=13> */
[----:B--2---:R-:W-:Y:S01]  /*7ae20*/  ISETP.GE.AND P1, PT, R27, UR13, PT ;  /* 0x0000000d1b007c0c */ /* 0x004fe2000bf26270 */
[----:B------:R-:W-:Y:S01]  /*7ae30*/  ULDC.64 UR12, c[0x0][0x228] ;  /* 0x00008a00000c7ab9 */ /* 0x000fe20000000a00 */
[----:B------:R-:W2:Y:S02]  /*7ae40*/  LDL.LU R27, [R1+0xd4] ;  /* 0x0000d400011b7983 */ /* 0x000ea40000300800 */
[----:B------:R-:W-:Y:S02]  /*7ae50*/  ISETP.LT.AND P2, PT, R23, UR22, !P1 ;  /* 0x0000001617007c0c */ /* 0x000fe4000cf41270 */
[----:B------:R-:W-:-:S13]  /*7ae60*/  ISETP.LT.AND P1, PT, R0, UR25, !P1 ;  /* 0x0000001900007c0c */ /* 0x000fda000cf21270 */
[----:B------:R-:W-:Y:S02]  /*7ae70*/  @P1 LOP3.LUT R7, R7, 0x80000000, RZ, 0xfc, !PT ;  /* 0x8000000007071812 */ /* 0x000fe400078efcff */
[----:B------:R-:W-:-:S04]  /*7ae80*/  LOP3.LUT R6, R6, 0xfffffffe, RZ, 0xc0, !PT ;  /* 0xfffffffe06067812 */ /* 0x000fc800078ec0ff */
[----:B------:R-:W-:Y:S02]  /*7ae90*/  @P2 LOP3.LUT R6, R6, 0x1, RZ, 0xfc, !PT ;  /* 0x0000000106062812 */ /* 0x000fe400078efcff */
        /* <DEDUP_REMOVED lines=17> */
[----:B------:R-:W-:Y:S01]  /*7afb0*/  ULDC.64 UR24, c[0x0][0x228] ;  /* 0x00008a0000187ab9 */ /* 0x000fe20000000a00 */
[----:B------:R-:W-:-:S07]  /*7afc0*/  ULDC UR16, c[0x0][0x228] ;  /* 0x00008a0000107ab9 */ /* 0x000fce0000000800 */
        /* <DEDUP_REMOVED lines=14> */
[----:B------:R-:W-:-:S03]  /*7b0b0*/  ULDC UR15, c[0x0][0x228] ;  /* 0x00008a00000f7ab9 */ /* 0x000fc60000000800 */
        /* <DEDUP_REMOVED lines=10> */
[----:B------:R-:W2:Y:S04]  /*7b160*/  LDL.LU R4, [R1+0xb4] ;  /* 0x0000b40001047983 */ /* 0x000ea80000300800 */
[----:B------:R-:W3:Y:S01]  /*7b170*/  LDL.LU R27, [R1+0xb0] ;  /* 0x0000b000011b7983 */ /* 0x000ee20000300800 */
[----:B------:R-:W-:Y:S02]  /*7b180*/  ISETP.LT.AND P2, PT, R23, UR20, !P1 ;  /* 0x0000001417007c0c */ /* 0x000fe4000cf41270 */
[----:B------:R-:W-:Y:S01]  /*7b190*/  ISETP.LT.AND P1, PT, R0, UR10, !P1 ;  /* 0x0000000a00007c0c */ /* 0x000fe2000cf21270 */
[----:B------:R-:W-:Y:S01]  /*7b1a0*/  ULDC UR10, c[0x0][0x228] ;  /* 0x00008a00000a7ab9 */ /* 0x000fe20000000800 */
[----:B------:R-:W-:-:S09]  /*7b1b0*/  ULDC UR20, c[0x0][0x228] ;  /* 0x00008a0000147ab9 */ /* 0x000fd20000000800 */
[----:B------:R-:W-:-:S04]  /*7b1c0*/  @P2 LOP3.LUT R7, R7, 0x400000, RZ, 0xfc, !PT ;  /* 0x0040000007072812 */ /* 0x000fc800078efcff */
[----:B------:R-:W-:-:S04]  /*7b1d0*/  LOP3.LUT R7, R7, 0xffdfffff, RZ, 0xc0, !PT ;  /* 0xffdfffff07077812 */ /* 0x000fc800078ec0ff */
[----:B------:R-:W-:Y:S02]  /*7b1e0*/  @P1 LOP3.LUT R7, R7, 0x200000, RZ, 0xfc, !PT ;  /* 0x0020000007071812 */ /* 0x000fe400078efcff */
[----:B----4-:R-:W-:Y:S01]  /*7b1f0*/  ISETP.GE.AND P1, PT, R2, UR23, PT ;  /* 0x0000001702007c0c */ /* 0x010fe2000bf26270 */
[----:B------:R-:W-:-:S03]  /*7b200*/  ULDC.64 UR22, c[0x0][0x228] ;  /* 0x00008a0000167ab9 */ /* 0x000fc60000000a00 */
        /* <DEDUP_REMOVED lines=9> */
[----:B------:R-:W4:Y:S04]  /*7b2a0*/  LDL.LU R3, [R1+0xac] ;  /* 0x0000ac0001037983 */ /* 0x000f280000300800 */
[----:B------:R-:W4:Y:S01]  /*7b2b0*/  LDL.LU R2, [R1+0xa8] ;  /* 0x0000a80001027983 */ /* 0x000f220000300800 */
[----:B------:R-:W-:Y:S02]  /*7b2c0*/  ISETP.LT.AND P2, PT, R23, UR18, !P1 ;  /* 0x0000001217007c0c */ /* 0x000fe4000cf41270 */
[----:B------:R-:W-:-:S02]  /*7b2d0*/  ISETP.LT.AND P1, PT, R0, UR48, !P1 ;  /* 0x0000003000007c0c */ /* 0x000fc4000cf21270 */
[----:B------:R-:W-:Y:S01]  /*7b2e0*/  LOP3.LUT R7, R7, 0xfffbffff, RZ, 0xc0, !PT ;  /* 0xfffbffff07077812 */ /* 0x000fe200078ec0ff */
[----:B------:R-:W-:Y:S01]  /*7b2f0*/  ULDC UR48, c[0x0][0x228] ;  /* 0x00008a0000307ab9 */ /* 0x000fe20000000800 */
[----:B------:R-:W-:-:S07]  /*7b300*/  ULDC UR18, c[0x0][0x228] ;  /* 0x00008a0000127ab9 */ /* 0x000fce0000000800 */
[----:B------:R-:W-:-:S04]  /*7b310*/  @P2 LOP3.LUT R7, R7, 0x40000, RZ, 0xfc, !PT ;  /* 0x0004000007072812 */ /* 0x000fc800078efcff */
[----:B------:R-:W-:-:S04]  /*7b320*/  LOP3.LUT R7, R7, 0xfffdffff, RZ, 0xc0, !PT ;  /* 0xfffdffff07077812 */ /* 0x000fc800078ec0ff */
[----:B------:R-:W-:-:S04]  /*7b330*/  @P1 LOP3.LUT R7, R7, 0x20000, RZ, 0xfc, !PT ;  /* 0x0002000007071812 */ /* 0x000fc800078efcff */
[----:B------:R-:W-:Y:S02]  /*7b340*/  LOP3.LUT R7, R7, 0xfffeffff, RZ, 0xc0, !PT ;  /* 0xfffeffff07077812 */ /* 0x000fe400078ec0ff */
[----:B--2---:R-:W-:Y:S01]  /*7b350*/  ISETP.GE.AND P1, PT, R4, UR17, PT ;  /* 0x0000001104007c0c */ /* 0x004fe2000bf26270 */
[----:B------:R-:W-:Y:S01]  /*7b360*/  ULDC UR17, c[0x0][0x228] ;  /* 0x00008a0000117ab9 */ /* 0x000fe20000000800 */
[----:B------:R-:W2:Y:S02]  /*7b370*/  LDL.LU R4, [R1+0xa4] ;  /* 0x0000a40001047983 */ /* 0x000ea40000300800 */
[----:B------:R-:W-:Y:S02]  /*7b380*/  ISETP.LT.AND P2, PT, R23, UR22, !P1 ;  /* 0x0000001617007c0c */ /* 0x000fe4000cf41270 */
[----:B------:R-:W-:Y:S01]  /*7b390*/  ISETP.LT.AND P1, PT, R0, UR48, !P1 ;  /* 0x0000003000007c0c */ /* 0x000fe2000cf21270 */
[----:B------:R-:W-:Y:S01]  /*7b3a0*/  ULDC UR48, c[0x0][0x228] ;  /* 0x00008a0000307ab9 */ /* 0x000fe20000000800 */
[----:B------:R-:W-:-:S09]  /*7b3b0*/  ULDC UR22, c[0x0][0x228] ;  /* 0x00008a0000167ab9 */ /* 0x000fd20000000800 */
[----:B------:R-:W-:-:S04]  /*7b3c0*/  @P2 LOP3.LUT R7, R7, 0x10000, RZ, 0xfc, !PT ;  /* 0x0001000007072812 */ /* 0x000fc800078efcff */
[----:B------:R-:W-:-:S04]  /*7b3d0*/  LOP3.LUT R7, R7, 0xffff7fff, RZ, 0xc0, !PT ;  /* 0xffff7fff07077812 */ /* 0x000fc800078ec0ff */
[----:B------:R-:W-:Y:S02]  /*7b3e0*/  @P1 LOP3.LUT R7, R7, 0x8000, RZ, 0xfc, !PT ;  /* 0x0000800007071812 */ /* 0x000fe400078efcff */
[----:B---3--:R-:W-:Y:S01]  /*7b3f0*/  ISETP.GE.AND P1, PT, R27, UR25, PT ;  /* 0x000000191b007c0c */ /* 0x008fe2000bf26270 */
        /* <DEDUP_REMOVED lines=8> */
[----:B----4-:R-:W-:Y:S01]  /*7b480*/  ISETP.GE.AND P1, PT, R3, UR27, PT ;  /* 0x0000001b03007c0c */ /* 0x010fe2000bf26270 */
[----:B------:R-:W-:Y:S01]  /*7b490*/  ULDC.64 UR26, c[0x0][0x228] ;  /* 0x00008a00001a7ab9 */ /* 0x000fe20000000a00 */
[----:B------:R-:W3:Y:S02]  /*7b4a0*/  LDL.LU R3, [R1+0xa0] ;  /* 0x0000a00001037983 */ /* 0x000ee40000300800 */
        /* <DEDUP_REMOVED lines=14> */
[----:B------:R-:W-:-:S08]  /*7b590*/  ULDC UR7, c[0x0][0x228] ;  /* 0x00008a0000077ab9 */ /* 0x000fd00000000800 */
[----:B------:R-:W-:-:S04]  /*7b5a0*/  @P2 LOP3.LUT R7, R7, 0x400, RZ, 0xfc, !PT ;  /* 0x0000040007072812 */ /* 0x000fc800078efcff */
[----:B------:R-:W-:-:S04]  /*7b5b0*/  LOP3.LUT R7, R7, 0xfffffdff, RZ, 0xc0, !PT ;  /* 0xfffffdff07077812 */ /* 0x000fc800078ec0ff */
[----:B------:R-:W-:Y:S02]  /*7b5c0*/  @P1 LOP3.LUT R7, R7, 0x200, RZ, 0xfc, !PT ;  /* 0x0000020007071812 */ /* 0x000fe400078efcff */
[----:B--2---:R-:W-:Y:S02]  /*7b5d0*/  ISETP.GE.AND P1, PT, R4, UR29, PT ;  /* 0x0000001d04007c0c */ /* 0x004fe4000bf26270 */
[----:B------:R-:W-:Y:S01]  /*7b5e0*/  LOP3.LUT R7, R7, 0xfffffeff, RZ, 0xc0, !PT ;  /* 0xfffffeff07077812 */ /* 0x000fe200078ec0ff */
[----:B------:R-:W2:Y:S01]  /*7b5f0*/  LDL.LU R4, [R1+0x94] ;  /* 0x0000940001047983 */ /* 0x000ea20000300800 */
[----:B------:R-:W-:Y:S01]  /*7b600*/  ULDC.64 UR28, c[0x0][0x228] ;  /* 0x00008a00001c7ab9 */ /* 0x000fe20000000a00 */
[----:B------:R-:W-:Y:S02]  /*7b610*/  ISETP.LT.AND P2, PT, R23, UR32, !P1 ;  /* 0x0000002017007c0c */ /* 0x000fe4000cf41270 */
[----:B------:R-:W-:Y:S01]  /*7b620*/  ISETP.LT.AND P1, PT, R0, UR40, !P1 ;  /* 0x0000002800007c0c */ /* 0x000fe2000cf21270 */
[----:B------:R-:W-:-:S10]  /*7b630*/  ULDC UR40, c[0x0][0x228] ;  /* 0x00008a0000287ab9 */ /* 0x000fd40000000800 */
[----:B------:R-:W-:-:S04]  /*7b640*/  @P2 LOP3.LUT R7, R7, 0x100, RZ, 0xfc, !PT ;  /* 0x0000010007072812 */ /* 0x000fc800078efcff */
[----:B------:R-:W-:-:S04]  /*7b650*/  LOP3.LUT R7, R7, 0xffffff7f, RZ, 0xc0, !PT ;  /* 0xffffff7f07077812 */ /* 0x000fc800078ec0ff */
[----:B------:R-:W-:-:S04]  /*7b660*/  @P1 LOP3.LUT R7, R7, 0x80, RZ, 0xfc, !PT ;  /* 0x0000008007071812 */ /* 0x000fc800078efcff */
[----:B------:R-:W-:Y:S02]  /*7b670*/  LOP3.LUT R7, R7, 0xffffffbf, RZ, 0xc0, !PT ;  /* 0xffffffbf07077812 */ /* 0x000fe400078ec0ff */
[----:B---3--:R-:W-:Y:S01]  /*7b680*/  ISETP.GE.AND P1, PT, R3, UR19, PT ;  /* 0x0000001303007c0c */ /* 0x008fe2000bf26270 */
[----:B------:R-:W-:Y:S01]  /*7b690*/  ULDC UR19, c[0x0][0x228] ;  /* 0x00008a0000137ab9 */ /* 0x000fe20000000800 */
        /* <DEDUP_REMOVED lines=8> */
[----:B------:R-:W-:Y:S01]  /*7b720*/  ULDC UR23, c[0x0][0x228] ;  /* 0x00008a0000177ab9 */ /* 0x000fe20000000800 */
        /* <DEDUP_REMOVED lines=23> */
[----:B------:R-:W-:-:S12]  /*7b8a0*/  ULDC UR57, c[0x0][0x228] ;  /* 0x00008a0000397ab9 */ /* 0x000fd80000000800 */
[----:B------:R-:W-:Y:S02]  /*7b8b0*/  @P1 LOP3.LUT R12, R12, 0x80000000, RZ, 0xfc, !PT ;  /* 0x800000000c0c1812 */ /* 0x000fe400078efcff */
[----:B------:R-:W-:Y:S02]  /*7b8c0*/  @P2 LOP3.LUT R7, R7, 0x1, RZ, 0xfc, !PT ;  /* 0x0000000107072812 */ /* 0x000fe400078efcff */
[----:B------:R-:W-:Y:S02]  /*7b8d0*/  LOP3.LUT R12, R12, 0xbfffffff, RZ, 0xc0, !PT ;  /* 0xbfffffff0c0c7812 */ /* 0x000fe400078ec0ff */
[----:B---3--:R-:W-:Y:S01]  /*7b8e0*/  ISETP.GE.AND P1, PT, R3, UR27, PT ;  /* 0x0000001b03007c0c */ /* 0x008fe2000bf26270 */
[----:B------:R-:W-:Y:S01]  /*7b8f0*/  ULDC.64 UR26, c[0x0][0x228] ;  /* 0x00008a00001a7ab9 */ /* 0x000fe20000000a00 */
[----:B------:R-:W3:Y:S02]  /*7b900*/  LDL.LU R3, [R1+0x114] ;  /* 0x0001140001037983 */ /* 0x000ee40000300800 */
[----:B------:R-:W-:-:S02]  /*7b910*/  ISETP.LT.AND P2, PT, R23, UR24, !P1 ;  /* 0x0000001817007c0c */ /* 0x000fc4000cf41270 */
        /* <DEDUP_REMOVED lines=152> */
[----:B------:R-:W-:-:S10]  /*7c2a0*/  ULDC UR47, c[0x0][0x228] ;  /* 0x00008a00002f7ab9 */ /* 0x000fd40000000800 */
[----:B------:R-:W-:Y:S02]  /*7c2b0*/  @P1 LOP3.LUT R13, R13, 0x80000000, RZ, 0xfc, !PT ;  /* 0x800000000d0d1812 */ /* 0x000fe400078efcff */
[----:B--2---:R-:W-:Y:S02]  /*7c2c0*/  ISETP.GE.AND P1, PT, R4, UR29, PT ;  /* 0x0000001d04007c0c */ /* 0x004fe4000bf26270 */
[----:B------:R-:W-:Y:S01]  /*7c2d0*/  @P2 LOP3.LUT R12, R12, 0x1, RZ, 0xfc, !PT ;  /* 0x000000010c0c2812 */ /* 0x000fe200078efcff */
[----:B------:R-:W2:Y:S01]  /*7c2e0*/  LDL.LU R4, [R1+0x150] ;  /* 0x0001500001047983 */ /* 0x000ea20000300800 */
[----:B------:R-:W-:Y:S02]  /*7c2f0*/  LOP3.LUT R13, R13, 0xbfffffff, RZ, 0xc0, !PT ;  /* 0xbfffffff0d0d7812 */ /* 0x000fe400078ec0ff */
[----:B------:R-:W-:Y:S02]  /*7c300*/  ISETP.LT.AND P2, PT, R23, UR32, !P1 ;  /* 0x0000002017007c0c */ /* 0x000fe4000cf41270 */
[----:B------:R-:W-:Y:S01]  /*7c310*/  ISETP.LT.AND P1, PT, R0, UR47, !P1 ;  /* 0x0000002f00007c0c */ /* 0x000fe2000cf21270 */
[----:B------:R-:W-:Y:S01]  /*7c320*/  ULDC.64 UR28, c[0x0][0x228] ;  /* 0x00008a00001c7ab9 */ /* 0x000fe20000000a00 */
[----:B------:R-:W-:-:S09]  /*7c330*/  ULDC UR47, c[0x0][0x228] ;  /* 0x00008a00002f7ab9 */ /* 0x000fd20000000800 */
        /* <DEDUP_REMOVED lines=29> */
[----:B------:R-:W-:Y:S01]  /*7c510*/  ULDC UR47, c[0x0][0x228] ;  /* 0x00008a00002f7ab9 */ /* 0x000fe20000000800 */
[----:B--2---:R-:W-:-:S07]  /*7c520*/  ISETP.GE.AND P1, PT, R4, UR25, PT ;  /* 0x0000001904007c0c */ /* 0x004fce000bf26270 */
[----:B------:R-:W-:Y:S01]  /*7c530*/  @P3 LOP3.LUT R13, R13, 0x1000000, RZ, 0xfc, !PT ;  /* 0x010000000d0d3812 */ /* 0x000fe200078efcff */
[----:B------:R-:W2:Y:S01]  /*7c540*/  LDL.LU R4, [R1+0x140] ;  /* 0x0001400001047983 */ /* 0x000ea20000300800 */
[----:B------:R-:W-:Y:S02]  /*7c550*/  ULDC.64 UR24, c[0x0][0x228] ;  /* 0x00008a0000187ab9 */ /* 0x000fe40000000a00 */
[----:B------:R-:W-:Y:S02]  /*7c560*/  LOP3.LUT R13, R13, 0xff7fffff, RZ, 0xc0, !PT ;  /* 0xff7fffff0d0d7812 */ /* 0x000fe400078ec0ff */
[----:B------:R-:W-:Y:S02]  /*7c570*/  ISETP.LT.AND P3, PT, R23, UR30, !P1 ;  /* 0x0000001e17007c0c */ /* 0x000fe4000cf61270 */
[----:B------:R-:W-:Y:S02]  /*7c580*/  @P2 LOP3.LUT R13, R13, 0x800000, RZ, 0xfc, !PT ;  /* 0x008000000d0d2812 */ /* 0x000fe400078efcff */
[----:B------:R-:W-:Y:S01]  /*7c590*/  ISETP.LT.AND P2, PT, R0, UR60, !P1 ;  /* 0x0000003c00007c0c */ /* 0x000fe2000cf41270 */
[----:B------:R-:W-:Y:S01]  /*7c5a0*/  ULDC UR60, c[0x0][0x228] ;  /* 0x00008a00003c7ab9 */ /* 0x000fe20000000800 */
[----:B------:R-:W-:-:S07]  /*7c5b0*/  LOP3.LUT R13, R13, 0xffbfffff, RZ, 0xc0, !PT ;  /* 0xffbfffff0d0d7812 */ /* 0x000fce00078ec0ff */
[----:B------:R-:W-:-:S04]  /*7c5c0*/  @P3 LOP3.LUT R13, R13, 0x400000, RZ, 0xfc, !PT ;  /* 0x004000000d0d3812 */ /* 0x000fc800078efcff */
[----:B------:R-:W-:-:S04]  /*7c5d0*/  LOP3.LUT R13, R13, 0xffdfffff, RZ, 0xc0, !PT ;  /* 0xffdfffff0d0d7812 */ /* 0x000fc800078ec0ff */
[----:B------:R-:W-:Y:S02]  /*7c5e0*/  @P2 LOP3.LUT R13, R13, 0x200000, RZ, 0xfc, !PT ;  /* 0x002000000d0d2812 */ /* 0x000fe400078efcff */
[----:B---3--:R-:W-:Y:S02]  /*7c5f0*/  ISETP.GE.AND P1, PT, R3, UR27, PT ;  /* 0x0000001b03007c0c */ /* 0x008fe4000bf26270 */
[----:B------:R-:W-:Y:S01]  /*7c600*/  LOP3.LUT R13, R13, 0xffefffff, RZ, 0xc0, !PT ;  /* 0xffefffff0d0d7812 */ /* 0x000fe200078ec0ff */
[----:B------:R-:W3:Y:S01]  /*7c610*/  LDL.LU R3, [R1+0x13c] ;  /* 0x00013c0001037983 */ /* 0x000ee20000300800 */
[----:B------:R-:W-:Y:S01]  /*7c620*/  ULDC.64 UR26, c[0x0][0x228] ;  /* 0x00008a00001a7ab9 */ /* 0x000fe20000000a00 */
[----:B------:R-:W-:Y:S02]  /*7c630*/  ISETP.LT.AND P3, PT, R23, UR24, !P1 ;  /* 0x0000001817007c0c */ /* 0x000fe4000cf61270 */
[----:B------:R-:W-:Y:S01]  /*7c640*/  ISETP.LT.AND P2, PT, R0, UR56, !P1 ;  /* 0x0000003800007c0c */ /* 0x000fe2000cf41270 */
[----:B------:R-:W-:-:S10]  /*7c650*/  ULDC UR56, c[0x0][0x228] ;  /* 0x00008a0000387ab9 */ /* 0x000fd40000000800 */
[----:B------:R-:W-:-:S04]  /*7c660*/  @P3 LOP3.LUT R13, R13, 0x100000, RZ, 0xfc, !PT ;  /* 0x001000000d0d3812 */ /* 0x000fc800078efcff */
[----:B------:R-:W-:Y:S02]  /*7c670*/  LOP3.LUT R13, R13, 0xfff7ffff, RZ, 0xc0, !PT ;  /* 0xfff7ffff0d0d7812 */ /* 0x000fe400078ec0ff */
[----:B----4-:R-:W-:Y:S02]  /*7c680*/  ISETP.GE.AND P1, PT, R2, UR33, PT ;  /* 0x0000002102007c0c */ /* 0x010fe4000bf26270 */
[----:B------:R-:W-:Y:S01]  /*7c690*/  @P2 LOP3.LUT R13, R13, 0x80000, RZ, 0xfc, !PT ;  /* 0x000800000d0d2812 */ /* 0x000fe200078efcff */
[----:B------:R-:W4:Y:S01]  /*7c6a0*/  LDL.LU R2, [R1+0x138] ;  /* 0x0001380001027983 */ /* 0x000f220000300800 */
[----:B------:R-:W-:Y:S01]  /*7c6b0*/  ULDC.64 UR32, c[0x0][0x228] ;  /* 0x00008a0000207ab9 */ /* 0x000fe20000000a00 */
[----:B------:R-:W-:Y:S02]  /*7c6c0*/  ISETP.LT.AND P3, PT, R23, UR26, !P1 ;  /* 0x0000001a17007c0c */ /* 0x000fe4000cf61270 */
[----:B------:R-:W-:Y:S02]  /*7c6d0*/  ISETP.LT.AND P2, PT, R0, UR55, !P1 ;  /* 0x0000003700007c0c */ /* 0x000fe4000cf41270 */
[----:B------:R-:W-:Y:S01]  /*7c6e0*/  LOP3.LUT R13, R13, 0xfffbffff, RZ, 0xc0, !PT ;  /* 0xfffbffff0d0d7812 */ /* 0x000fe200078ec0ff */
[----:B------:R-:W-:-:S08]  /*7c6f0*/  ULDC UR55, c[0x0][0x228] ;  /* 0x00008a0000377ab9 */ /* 0x000fd00000000800 */
[----:B------:R-:W-:-:S04]  /*7c700*/  @P3 LOP3.LUT R13, R13, 0x40000, RZ, 0xfc, !PT ;  /* 0x000400000d0d3812 */ /* 0x000fc800078efcff */
[----:B------:R-:W-:Y:S02]  /*7c710*/  LOP3.LUT R13, R13, 0xfffdffff, RZ, 0xc0, !PT ;  /* 0xfffdffff0d0d7812 */ /* 0x000fe400078ec0ff */
[----:B------:R-:W-:Y:S02]  /*7c720*/  ISETP.GE.AND P1, PT, R27, UR29, PT ;  /* 0x0000001d1b007c0c */ /* 0x000fe4000bf26270 */
[----:B------:R-:W-:Y:S01]  /*7c730*/  @P2 LOP3.LUT R13, R13, 0x20000, RZ, 0xfc, !PT ;  /* 0x000200000d0d2812 */ /* 0x000fe200078efcff */
[----:B------:R-:W-:Y:S01]  /*7c740*/  ULDC.64 UR28, c[0x0][0x228] ;  /* 0x00008a00001c7ab9 */ /* 0x000fe20000000a00 */
[----:B------:R-:W-:Y:S02]  /*7c750*/  ISETP.LT.AND P3, PT, R23, UR32, !P1 ;  /* 0x0000002017007c0c */ /* 0x000fe4000cf61270 */
[----:B------:R-:W-:Y:S02]  /*7c760*/  ISETP.LT.AND P2, PT, R0, UR54, !P1 ;  /* 0x0000003600007c0c */ /* 0x000fe4000cf41270 */
[----:B------:R-:W-:Y:S01]  /*7c770*/  LOP3.LUT R13, R13, 0xfffeffff, RZ, 0xc0, !PT ;  /* 0xfffeffff0d0d7812 */ /* 0x000fe200078ec0ff */
[----:B------:R-:W-:Y:S01]  /*7c780*/  ULDC UR54, c[0x0][0x228] ;  /* 0x00008a0000367ab9 */ /* 0x000fe20000000800 */
[----:B--2---:R-:W-:-:S07]  /*7c790*/  ISETP.GE.AND P1, PT, R4, UR35, PT ;  /* 0x0000002304007c0c */ /* 0x004fce000bf26270 */
[----:B------:R-:W-:Y:S01]  /*7c7a0*/  @P3 LOP3.LUT R13, R13, 0x10000, RZ, 0xfc, !PT ;  /* 0x000100000d0d3812 */ /* 0x000fe200078efcff */
[----:B------:R-:W2:Y:S04]  /*7c7b0*/  LDL.LU R4, [R1+0x134] ;  /* 0x0001340001047983 */ /* 0x000ea80000300800 */
[----:B------:R-:W2:Y:S01]  /*7c7c0*/  LDL.LU R27, [R1+0x130] ;  /* 0x00013000011b7983 */ /* 0x000ea20000300800 */
[----:B------:R-:W-:Y:S02]  /*7c7d0*/  ISETP.LT.AND P3, PT, R23, UR28, !P1 ;  /* 0x0000001c17007c0c */ /* 0x000fe4000cf61270 */
[----:B------:R-:W-:Y:S01]  /*7c7e0*/  LOP3.LUT R13, R13, 0xffff7fff, RZ, 0xc0, !PT ;  /* 0xffff7fff0d0d7812 */ /* 0x000fe200078ec0ff */
[----:B------:R-:W-:-:S03]  /*7c7f0*/  ULDC.64 UR34, c[0x0][0x228] ;  /* 0x00008a0000227ab9 */ /* 0x000fc60000000a00 */
[----:B------:R-:W-:Y:S02]  /*7c800*/  @P2 LOP3.LUT R13, R13, 0x8000, RZ, 0xfc, !PT ;  /* 0x000080000d0d2812 */ /* 0x000fe400078efcff */
[----:B------:R-:W-:Y:S01]  /*7c810*/  ISETP.LT.AND P2, PT, R0, UR53, !P1 ;  /* 0x0000003500007c0c */ /* 0x000fe2000cf41270 */
[----:B------:R-:W-:Y:S01]  /*7c820*/  ULDC UR53, c[0x0][0x228] ;  /* 0x00008a0000357ab9 */ /* 0x000fe20000000800 */
[----:B------:R-:W-:-:S04]  /*7c830*/  LOP3.LUT R13, R13, 0xffffbfff, RZ, 0xc0, !PT ;  /* 0xffffbfff0d0d7812 */ /* 0x000fc800078ec0ff */
        /* <DEDUP_REMOVED lines=32> */
[----:B------:R-:W-:Y:S02]  /*7ca40*/  @P1 LOP3.LUT R13, R13, 0x80, RZ, 0xfc, !PT ;  /* 0x000000800d0d1812 */ /* 0x000fe400078efcff */
[----:B------:R-:W-:Y:S01]  /*7ca50*/  ISETP.GE.AND P1, PT, R27, UR27, PT ;  /* 0x0000001b1b007c0c */ /* 0x000fe2000bf26270 */
        /* <DEDUP_REMOVED lines=8> */
[----:B------:R-:W-:Y:S02]  /*7cae0*/  @P1 LOP3.LUT R13, R13, 0x20, RZ, 0xfc, !PT ;  /* 0x000000200d0d1812 */ /* 0x000fe400078efcff */
[----:B---3--:R-:W-:Y:S01]  /*7caf0*/  ISETP.GE.AND P1, PT, R3, UR33, PT ;  /* 0x0000002103007c0c */ /* 0x008fe2000bf26270 */
[----:B------:R-:W-:Y:S01]  /*7cb00*/  ULDC.64 UR32, c[0x0][0x228] ;  /* 0x00008a0000207ab9 */ /* 0x000fe20000000a00 */
[----:B------:R-:W3:Y:S02]  /*7cb10*/  LDL.LU R3, [R1+0x19c] ;  /* 0x00019c0001037983 */ /* 0x000ee40000300800 */
[----:B------:R-:W-:Y:S02]  /*7cb20*/  ISETP.LT.AND P2, PT, R23, UR26, !P1 ;  /* 0x0000001a17007c0c */ /* 0x000fe4000cf41270 */
[----:B------:R-:W-:Y:S02]  /*7cb30*/  ISETP.LT.AND P1, PT, R0, UR8, !P1 ;  /* 0x0000000800007c0c */ /* 0x000fe4000cf21270 */
[----:B------:R-:W-:-:S09]  /*7cb40*/  LOP3.LUT R13, R13, 0xffffffef, RZ, 0xc0, !PT ;  /* 0xffffffef0d0d7812 */ /* 0x000fd200078ec0ff */
        /* <DEDUP_REMOVED lines=18> */
[----:B------:R-:W-:-:S13]  /*7cc70*/  ISETP.LT.AND P1, PT, R0, UR11, !P1 ;  /* 0x0000000b00007c0c */ /* 0x000fda000cf21270 */
[----:B------:R-:W-:Y:S02]  /*7cc80*/  @P1 LOP3.LUT R14, R14, 0x80000000, RZ, 0xfc, !PT ;  /* 0x800000000e0e1812 */ /* 0x000fe400078efcff */
[----:B------:R-:W-:Y:S02]  /*7cc90*/  @P2 LOP3.LUT R13, R13, 0x1, RZ, 0xfc, !PT ;  /* 0x000000010d0d2812 */ /* 0x000fe400078efcff */
[----:B------:R-:W-:Y:S02]  /*7cca0*/  ISETP.GE.AND P1, PT, R27, UR37, PT ;  /* 0x000000251b007c0c */ /* 0x000fe4000bf26270 */
[----:B------:R-:W-:Y:S01]  /*7ccb0*/  LOP3.LUT R14, R14, 0xbfffffff, RZ, 0xc0, !PT ;  /* 0xbfffffff0e0e7812 */ /* 0x000fe200078ec0ff */
[----:B------:R-:W2:Y:S01]  /*7ccc0*/  LDL.LU R27, [R1+0x190] ;  /* 0x00019000011b7983 */ /* 0x000ea20000300800 */
[----:B------:R-:W-:Y:S01]  /*7ccd0*/  ULDC.64 UR36, c[0x0][0x228] ;  /* 0x00008a0000247ab9 */ /* 0x000fe20000000a00 */
[----:B------:R-:W-:Y:S02]  /*7cce0*/  ISETP.LT.AND P2, PT, R23, UR28, !P1 ;  /* 0x0000001c17007c0c */ /* 0x000fe4000cf41270 */
[----:B------:R-:W-:-:S11]  /*7ccf0*/  ISETP.LT.AND P1, PT, R0, UR12, !P1 ;  /* 0x0000000c00007c0c */ /* 0x000fd6000cf21270 */
        /* <DEDUP_REMOVED lines=28> */
[----:B------:R-:W-:-:S10]  /*7cec0*/  ULDC.64 UR14, c[0x0][0x228] ;  /* 0x00008a00000e7ab9 */ /* 0x000fd40000000a00 */
        /* <DEDUP_REMOVED lines=41> */
[----:B------:R-:W-:Y:S01]  /*7d160*/  ULDC.64 UR16, c[0x0][0x228] ;  /* 0x00008a0000107ab9 */ /* 0x000fe20000000a00 */
[----:B------:R-:W-:-:S09]  /*7d170*/  ULDC UR12, c[0x0][0x228] ;  /* 0x00008a00000c7ab9 */ /* 0x000fd20000000800 */
        /* <DEDUP_REMOVED lines=8> */
[----:B------:R-:W-:-:S09]  /*7d200*/  LOP3.LUT R14, R14, 0xffffbfff, RZ, 0xc0, !PT ;  /* 0xffffbfff0e0e7812 */ /* 0x000fd200078ec0ff */
        /* <DEDUP_REMOVED lines=25> */
[----:B------:R-:W-:Y:S01]  /*7d3a0*/  ULDC UR11, c[0x0][0x228] ;  /* 0x00008a00000b7ab9 */ /* 0x000fe20000000800 */
[----:B------:R-:W-:Y:S02]  /*7d3b0*/  ISETP.LT.AND P2, PT, R23, UR28, !P1 ;  /* 0x0000001c17007c0c */ /* 0x000fe4000cf41270 */
[----:B------:R-:W-:Y:S01]  /*7d3c0*/  ISETP.LT.AND P1, PT, R0, UR21, !P1 ;  /* 0x0000001500007c0c */ /* 0x000fe2000cf21270 */
[----:B------:R-:W-:-:S10]  /*7d3d0*/  ULDC.64 UR20, c[0x0][0x228] ;  /* 0x00008a0000147ab9 */ /* 0x000fd40000000a00 */
[----:B------:R-:W-:-:S04]  /*7d3e0*/  @P2 LOP3.LUT R14, R14, 0x100, RZ, 0xfc, !PT ;  /* 0x000001000e0e2812 */ /* 0x000fc800078efcff */
[----:B------:R-:W-:-:S04]  /*7d3f0*/  LOP3.LUT R14, R14, 0xffffff7f, RZ, 0xc0, !PT ;  /* 0xffffff7f0e0e7812 */ /* 0x000fc800078ec0ff */
[----:B------:R-:W-:Y:S02]  /*7d400*/  @P1 LOP3.LUT R14, R14, 0x80, RZ, 0xfc, !PT ;  /* 0x000000800e0e1812 */ /* 0x000fe400078efcff */
[----:B------:R-:W-:Y:S01]  /*7d410*/  ISETP.GE.AND P1, PT, R27, UR9, PT ;  /* 0x000000091b007c0c */ /* 0x000fe2000bf26270 */
[----:B------:R-:W-:Y:S01]  /*7d420*/  ULDC UR9, c[0x0][0x228] ;  /* 0x00008a0000097ab9 */ /* 0x000fe20000000800 */
[----:B------:R-:W2:Y:S02]  /*7d430*/  LDL.LU R27, [R1+0x1e0] ;  /* 0x0001e000011b7983 */ /* 0x000ea40000300800 */
[----:B------:R-:W-:Y:S02]  /*7d440*/  ISETP.LT.AND P2, PT, R23, UR20, !P1 ;  /* 0x0000001417007c0c */ /* 0x000fe4000cf41270 */
[----:B------:R-:W-:Y:S02]  /*7d450*/  ISETP.LT.AND P1, PT, R0, UR19, !P1 ;  /* 0x0000001300007c0c */ /* 0x000fe4000cf21270 */
[----:B------:R-:W-:Y:S01]  /*7d460*/  LOP3.LUT R14, R14, 0xffffffbf, RZ, 0xc0, !PT ;  /* 0xffffffbf0e0e7812 */ /* 0x000fe200078ec0ff */
[----:B------:R-:W-:Y:S01]  /*7d470*/  ULDC.64 UR18, c[0x0][0x228] ;  /* 0x00008a0000127ab9 */ /* 0x000fe20000000a00 */
[----:B------:R-:W-:Y:S01]  /*7d480*/  LOP3.LUT R19, R19, 0x7fffffff, RZ, 0xc0, !PT ;  /* 0x7fffffff13137812 */ /* 0x000fe200078ec0ff */
[----:B------:R-:W-:-:S06]  /*7d490*/  ULDC UR20, c[0x0][0x228] ;  /* 0x00008a0000147ab9 */ /* 0x000fcc0000000800 */
[----:B------:R-:W-:-:S04]  /*7d4a0*/  @P2 LOP3.LUT R14, R14, 0x40, RZ, 0xfc, !PT ;  /* 0x000000400e0e2812 */ /* 0x000fc800078efcff */
[----:B------:R-:W-:-:S04]  /*7d4b0*/  LOP3.LUT R14, R14, 0xffffffdf, RZ, 0xc0, !PT ;  /* 0xffffffdf0e0e7812 */ /* 0x000fc800078ec0ff */
[----:B------:R-:W-:Y:S02]  /*7d4c0*/  @P1 LOP3.LUT R14, R14, 0x20, RZ, 0xfc, !PT ;  /* 0x000000200e0e1812 */ /* 0x000fe400078efcff */
[----:B---3--:R-:W-:Y:S01]  /*7d4d0*/  ISETP.GE.AND P1, PT, R3, UR13, PT ;  /* 0x0000000d03007c0c */ /* 0x008fe2000bf26270 */
[----:B------:R-:W-:Y:S01]  /*7d4e0*/  ULDC UR13, c[0x0][0x228] ;  /* 0x00008a00000d7ab9 */ /* 0x000fe20000000800 */
        /* <DEDUP_REMOVED lines=24> */
[----:B------:R-:W-:Y:S01]  /*7d670*/  ULDC UR39, c[0x0][0x228] ;  /* 0x00008a0000277ab9 */ /* 0x000fe20000000800 */
[----:B------:R-:W-:-:S11]  /*7d680*/  ULDC UR16, c[0x0][0x228] ;  /* 0x00008a0000107ab9 */ /* 0x000fd60000000800 */
[----:B------:R-:W-:Y:S02]  /*7d690*/  @P1 LOP3.LUT R15, R15, 0x80000000, RZ, 0xfc, !PT ;  /* 0x800000000f0f1812 */ /* 0x000fe400078efcff */
[----:B------:R-:W-:Y:S02]  /*7d6a0*/  @P2 LOP3.LUT R14, R14, 0x1, RZ, 0xfc, !PT ;  /* 0x000000010e0e2812 */ /* 0x000fe400078efcff */
[----:B------:R-:W-:Y:S02]  /*7d6b0*/  ISETP.GE.AND P1, PT, R27, UR25, PT ;  /* 0x000000191b007c0c */ /* 0x000fe4000bf26270 */
        /* <DEDUP_REMOVED lines=54> */
[----:B------:R-:W-:-:S02]  /*7da20*/  LOP3.LUT R15, R15, 0xffefffff, RZ, 0xc0, !PT ;  /* 0xffefffff0f0f7812 */ /* 0x000fc400078ec0ff */
[----:B------:R-:W-:Y:S01]  /*7da30*/  LOP3.LUT R20, R20, 0x7fffffff, RZ, 0xc0, !PT ;  /* 0x7fffffff14147812 */ /* 0x000fe200078ec0ff */
[----:B------:R-:W-:-:S06]  /*7da40*/  ULDC UR51, c[0x0][0x228] ;  /* 0x00008a0000337ab9 */ /* 0x000fcc0000000800 */
        /* <DEDUP_REMOVED lines=54> */
[----:B------:R-:W2:Y:S04]  /*7ddb0*/  LDL.LU R4, [R1+0x1a8] ;  /* 0x0001a80001047983 */ /* 0x000ea80000300800 */
[----:B------:R-:W4:Y:S01]  /*7ddc0*/  LDL.LU R2, [R1+0x1a4] ;  /* 0x0001a40001027983 */ /* 0x000f220000300800 */
[----:B------:R-:W-:-:S02]  /*7ddd0*/  ISETP.LT.AND P2, PT, R23, UR32, !P1 ;  /* 0x0000002017007c0c */ /* 0x000fc4000cf41270 */
[----:B------:R-:W-:Y:S01]  /*7dde0*/  ISETP.LT.AND P1, PT, R0, UR46, !P1 ;  /* 0x0000002e00007c0c */ /* 0x000fe2000cf21270 */
[----:B------:R-:W-:Y:S01]  /*7ddf0*/  ULDC.64 UR30, c[0x0][0x228] ;  /* 0x00008a00001e7ab9 */ /* 0x000fe20000000a00 */
[----:B------:R-:W-:-:S09]  /*7de00*/  ULDC UR46, c[0x0][0x228] ;  /* 0x00008a00002e7ab9 */ /* 0x000fd20000000800 */
        /* <DEDUP_REMOVED lines=23> */
[----:B--2---:R-:W-:Y:S01]  /*7df80*/  ISETP.GE.AND P1, PT, R4, UR25, PT ;  /* 0x0000001904007c0c */ /* 0x004fe2000bf26270 */
[----:B------:R-:W-:Y:S01]  /*7df90*/  ULDC.64 UR24, c[0x0][0x228] ;  /* 0x00008a0000187ab9 */ /* 0x000fe20000000a00 */
[----:B------:R-:W2:Y:S04]  /*7dfa0*/  LDL.LU R4, [R1+0x21c] ;  /* 0x00021c0001047983 */ /* 0x000ea80000300800 */
[----:B------:R-:W2:Y:S01]  /*7dfb0*/  LDL.LU R27, [R1+0x218] ;  /* 0x00021800011b7983 */ /* 0x000ea20000300800 */
        /* <DEDUP_REMOVED lines=12> */
[----:B------:R-:W-:-:S10]  /*7e080*/  ULDC UR39, c[0x0][0x228] ;  /* 0x00008a0000277ab9 */ /* 0x000fd40000000800 */
[----:B------:R-:W-:Y:S02]  /*7e090*/  @P1 LOP3.LUT R17, R17, 0x80000000, RZ, 0xfc, !PT ;  /* 0x8000000011111812 */ /* 0x000fe400078efcff */
        /* <DEDUP_REMOVED lines=12> */
[----:B--2---:R-:W-:Y:S01]  /*7e160*/  ISETP.GE.AND P1, PT, R4, UR33, PT ;  /* 0x0000002104007c0c */ /* 0x004fe2000bf26270 */
[----:B------:R-:W-:Y:S01]  /*7e170*/  ULDC.64 UR32, c[0x0][0x228] ;  /* 0x00008a0000207ab9 */ /* 0x000fe20000000a00 */
[----:B------:R-:W2:Y:S02]  /*7e180*/  LDL.LU R4, [R1+0x20c] ;  /* 0x00020c0001047983 */ /* 0x000ea40000300800 */
        /* <DEDUP_REMOVED lines=80> */
[----:B------:R-:W-:Y:S02]  /*7e690*/  ISETP.LT.AND P2, PT, R0, UR60, !P1 ;  /* 0x0000003c00007c0c */ /* 0x000fe4000cf41270 */
[----:B------:R-:W-:Y:S01]  /*7e6a0*/  LOP3.LUT R21, R21, 0x7fffffff, RZ, 0xc0, !PT ;  /* 0x7fffffff15157812 */ /* 0x000fe200078ec0ff */
[----:B------:R-:W-:Y:S01]  /*7e6b0*/  ULDC UR60, c[0x0][0x228] ;  /* 0x00008a00003c7ab9 */ /* 0x000fe20000000800 */
[----:B------:R-:W-:-:S07]  /*7e6c0*/  ISETP.GE.AND P1, PT, R27, UR35, PT ;  /* 0x000000231b007c0c */ /* 0x000fce000bf26270 */
        /* <DEDUP_REMOVED lines=8> */
[----:B----4-:R-:W-:-:S02]  /*7e750*/  ISETP.GE.AND P1, PT, R2, UR37, PT ;  /* 0x0000002502007c0c */ /* 0x010fc4000bf26270 */
[----:B------:R-:W-:Y:S01]  /*7e760*/  LOP3.LUT R17, R17, 0xfffffbff, RZ, 0xc0, !PT ;  /* 0xfffffbff11117812 */ /* 0x000fe200078ec0ff */
[----:B------:R-:W4:Y:S01]  /*7e770*/  LDL.LU R2, [R1+0x1e4] ;  /* 0x0001e40001027983 */ /* 0x000f220000300800 */
[----:B------:R-:W-:-:S03]  /*7e780*/  ULDC.64 UR36, c[0x0][0x228] ;  /* 0x00008a0000247ab9 */ /* 0x000fc60000000a00 */
[----:B------:R-:W-:-:S04]  /*7e790*/  @P3 LOP3.LUT R17, R17, 0x400, RZ, 0xfc, !PT ;  /* 0x0000040011113812 */ /* 0x000fc800078efcff */
[----:B------:R-:W-:Y:S02]  /*7e7a0*/  LOP3.LUT R17, R17, 0xfffffdff, RZ, 0xc0, !PT ;  /* 0xfffffdff11117812 */ /* 0x000fe400078ec0ff */
[----:B------:R-:W-:Y:S02]  /*7e7b0*/  ISETP.LT.AND P3, PT, R23, UR34, !P1 ;  /* 0x0000002217007c0c */ /* 0x000fe4000cf61270 */
[----:B------:R-:W-:Y:S02]  /*7e7c0*/  @P2 LOP3.LUT R17, R17, 0x200, RZ, 0xfc, !PT ;  /* 0x0000020011112812 */ /* 0x000fe400078efcff */
[----:B------:R-:W-:Y:S02]  /*7e7d0*/  ISETP.LT.AND P2, PT, R0, UR56, !P1 ;  /* 0x0000003800007c0c */ /* 0x000fe4000cf41270 */
[----:B---3--:R-:W-:Y:S02]  /*7e7e0*/  ISETP.GE.AND P1, PT, R3, UR25, PT ;  /* 0x0000001903007c0c */ /* 0x008fe4000bf26270 */
[----:B------:R-:W-:Y:S01]  /*7e7f0*/  LOP3.LUT R17, R17, 0xfffffeff, RZ, 0xc0, !PT ;  /* 0xfffffeff11117812 */ /* 0x000fe200078ec0ff */
[----:B------:R-:W3:Y:S01]  /*7e800*/  LDL.LU R3, [R1+0x260] ;  /* 0x0002600001037983 */ /* 0x000ee20000300800 */
[----:B------:R-:W-:-:S03]  /*7e810*/  ULDC.64 UR24, c[0x0][0x228] ;  /* 0x00008a0000187ab9 */ /* 0x000fc60000000a00 */
[----:B------:R-:W-:-:S04]  /*7e820*/  @P3 LOP3.LUT R17, R17, 0x100, RZ, 0xfc, !PT ;  /* 0x0000010011113812 */ /* 0x000fc800078efcff */
[----:B------:R-:W-:Y:S02]  /*7e830*/  LOP3.LUT R17, R17, 0xffffff7f, RZ, 0xc0, !PT ;  /* 0xffffff7f11117812 */ /* 0x000fe400078ec0ff */
[----:B------:R-:W-:Y:S02]  /*7e840*/  ISETP.LT.AND P3, PT, R23, UR36, !P1 ;  /* 0x0000002417007c0c */ /* 0x000fe4000cf61270 */
[----:B------:R-:W-:Y:S02]  /*7e850*/  @P2 LOP3.LUT R17, R17, 0x80, RZ, 0xfc, !PT ;  /* 0x0000008011112812 */ /* 0x000fe400078efcff */
[----:B------:R-:W-:Y:S02]  /*7e860*/  ISETP.LT.AND P2, PT, R0, UR55, !P1 ;  /* 0x0000003700007c0c */ /* 0x000fe4000cf41270 */
[----:B------:R-:W-:-:S07]  /*7e870*/  LOP3.LUT R17, R17, 0xffffffbf, RZ, 0xc0, !PT ;  /* 0xffffffbf11117812 */ /* 0x000fce00078ec0ff */
        /* <DEDUP_REMOVED lines=9> */
[----:B------:R-:W-:Y:S01]  /*7e910*/  ULDC.64 UR54, c[0x0][0x228] ;  /* 0x00008a0000367ab9 */ /* 0x000fe20000000a00 */
[----:B------:R-:W-:-:S09]  /*7e920*/  ISETP.GE.AND P1, PT, R27, UR29, PT ;  /* 0x0000001d1b007c0c */ /* 0x000fd2000bf26270 */
        /* <DEDUP_REMOVED lines=13> */
[----:B------:R-:W-:-:S04]  /*7ea00*/  LOP3.LUT R17, R17, 0xfffffffd, RZ, 0xc0, !PT ;  /* 0xfffffffd11117812 */ /* 0x000fc800078ec0ff */
[----:B------:R-:W-:Y:S02]  /*7ea10*/  @P2 LOP3.LUT R17, R17, 0x2, RZ, 0xfc, !PT ;  /* 0x0000000211112812 */ /* 0x000fe400078efcff */
[----:B------:R-:W-:Y:S02]  /*7ea20*/  ISETP.LT.AND P2, PT, R23, UR28, !P1 ;  /* 0x0000001c17007c0c */ /* 0x000fe4000cf41270 */
[----:B------:R-:W-:-:S13]  /*7ea30*/  ISETP.LT.AND P1, PT, R0, UR50, !P1 ;  /* 0x0000003200007c0c */ /* 0x000fda000cf21270 */
[----:B------:R-:W-:Y:S02]  /*7ea40*/  @P1 LOP3.LUT R18, R18, 0x80000000, RZ, 0xfc, !PT ;  /* 0x8000000012121812 */ /* 0x000fe400078efcff */
[----:B---3--:R-:W-:Y:S02]  /*7ea50*/  ISETP.GE.AND P1, PT, R3, UR31, PT ;  /* 0x0000001f03007c0c */ /* 0x008fe4000bf26270 */
[----:B------:R-:W-:Y:S01]  /*7ea60*/  LOP3.LUT R17, R17, 0xfffffffe, RZ, 0xc0, !PT ;  /* 0xfffffffe11117812 */ /* 0x000fe200078ec0ff */
[----:B------:R-:W3:Y:S01]  /*7ea70*/  LDL.LU R3, [R1+0x250] ;  /* 0x0002500001037983 */ /* 0x000ee20000300800 */
[----:B------:R-:W-:Y:S02]  /*7ea80*/  LOP3.LUT R18, R18, 0xbfffffff, RZ, 0xc0, !PT ;  /* 0xbfffffff12127812 */ /* 0x000fe400078ec0ff */
[----:B------:R-:W-:Y:S02]  /*7ea90*/  ISETP.LT.AND P3, PT, R23, UR32, !P1 ;  /* 0x0000002017007c0c */ /* 0x000fe4000cf61270 */
[----:B------:R-:W-:-:S02]  /*7eaa0*/  @P2 LOP3.LUT R17, R17, 0x1, RZ, 0xfc, !PT ;  /* 0x0000000111112812 */ /* 0x000fc400078efcff */
[----:B------:R-:W-:Y:S01]  /*7eab0*/  ISETP.LT.AND P2, PT, R0, UR49, !P1 ;  /* 0x0000003100007c0c */ /* 0x000fe2000cf41270 */
[----:B------:R-:W-:-:S08]  /*7eac0*/  ULDC.64 UR30, c[0x0][0x228] ;  /* 0x00008a00001e7ab9 */ /* 0x000fd00000000a00 */
        /* <DEDUP_REMOVED lines=18> */
[----:B----4-:R-:W-:-:S02]  /*7ebf0*/  ISETP.GE.AND P1, PT, R2, UR25, PT ;  /* 0x0000001902007c0c */ /* 0x010fc4000bf26270 */
[----:B------:R-:W-:Y:S01]  /*7ec00*/  LOP3.LUT R18, R18, 0xfbffffff, RZ, 0xc0, !PT ;  /* 0xfbffffff12127812 */ /* 0x000fe200078ec0ff */
[----:B------:R-:W4:Y:S01]  /*7ec10*/  LDL.LU R2, [R1+0x244] ;  /* 0x0002440001027983 */ /* 0x000f220000300800 */
        /* <DEDUP_REMOVED lines=27> */
[----:B------:R-:W-:-:S09]  /*7edd0*/  ISETP.GE.AND P1, PT, R27, UR33, PT ;  /* 0x000000211b007c0c */ /* 0x000fd2000bf26270 */
[----:B------:R-:W-:Y:S01]  /*7ede0*/  @P3 LOP3.LUT R18, R18, 0x100000, RZ, 0xfc, !PT ;  /* 0x0010000012123812 */ /* 0x000fe200078efcff */
[----:B------:R-:W2:Y:S01]  /*7edf0*/  LDL.LU R27, [R1+0x238] ;  /* 0x00023800011b7983 */ /* 0x000ea20000300800 */
[----:B------:R-:W-:Y:S02]  /*7ee00*/  ULDC.64 UR32, c[0x0][0x228] ;  /* 0x00008a0000207ab9 */ /* 0x000fe40000000a00 */
[----:B------:R-:W-:Y:S02]  /*7ee10*/  LOP3.LUT R18, R18, 0xfff7ffff, RZ, 0xc0, !PT ;  /* 0xfff7ffff12127812 */ /* 0x000fe400078ec0ff */
[----:B------:R-:W-:Y:S02]  /*7ee20*/  ISETP.LT.AND P3, PT, R23, UR28, !P1 ;  /* 0x0000001c17007c0c */ /* 0x000fe4000cf61270 */
[----:B------:R-:W-:Y:S02]  /*7ee30*/  @P2 LOP3.LUT R18, R18, 0x80000, RZ, 0xfc, !PT ;  /* 0x0008000012122812 */ /* 0x000fe400078efcff */
[----:B------:R-:W-:-:S02]  /*7ee40*/  ISETP.LT.AND P2, PT, R0, UR8, !P1 ;  /* 0x0000000800007c0c */ /* 0x000fc4000cf41270 */
[----:B----4-:R-:W-:Y:S02]  /*7ee50*/  ISETP.GE.AND P1, PT, R2, UR31, PT ;  /* 0x0000001f02007c0c */ /* 0x010fe4000bf26270 */
        /* <DEDUP_REMOVED lines=8> */
[----:B------:R-:W-:Y:S02]  /*7eee0*/  LOP3.LUT R18, R18, 0xfffeffff, RZ, 0xc0, !PT ;  /* 0xfffeffff12127812 */ /* 0x000fe400078ec0ff */
[----:B---3--:R-:W-:-:S05]  /*7eef0*/  ISETP.GE.AND P1, PT, R3, UR35, PT ;  /* 0x0000002303007c0c */ /* 0x008fca000bf26270 */
[----:B------:R-:W-:Y:S01]  /*7ef00*/  @P3 LOP3.LUT R18, R18, 0x10000, RZ, 0xfc, !PT ;  /* 0x0001000012123812 */ /* 0x000fe200078efcff */
[----:B------:R-:W3:Y:S01]  /*7ef10*/  LDL.LU R3, [R1+0x230] ;  /* 0x0002300001037983 */ /* 0x000ee20000300800 */
[----:B------:R-:W-:Y:S02]  /*7ef20*/  ULDC.64 UR34, c[0x0][0x228] ;  /* 0x00008a0000227ab9 */ /* 0x000fe40000000a00 */
[----:B------:R-:W-:Y:S02]  /*7ef30*/  LOP3.LUT R18, R18, 0xffff7fff, RZ, 0xc0, !PT ;  /* 0xffff7fff12127812 */ /* 0x000fe400078ec0ff */
[----:B------:R-:W-:Y:S02]  /*7ef40*/  ISETP.LT.AND P3, PT, R23, UR30, !P1 ;  /* 0x0000001e17007c0c */ /* 0x000fe4000cf61270 */
[----:B------:R-:W-:Y:S02]  /*7ef50*/  @P2 LOP3.LUT R18, R18, 0x8000, RZ, 0xfc, !PT ;  /* 0x0000800012122812 */ /* 0x000fe400078efcff */
[----:B------:R-:W-:-:S02]  /*7ef60*/  ISETP.LT.AND P2, PT, R0, UR12, !P1 ;  /* 0x0000000c00007c0c */ /* 0x000fc4000cf41270 */
        /* <DEDUP_REMOVED lines=18> */
[----:B------:R-:W-:Y:S01]  /*7f090*/  ULDC.64 UR6, c[0x0][0x228] ;  /* 0x00008a0000067ab9 */ /* 0x000fe20000000a00 */
[----:B----4-:R-:W-:-:S02]  /*7f0a0*/  ISETP.GE.AND P1, PT, R2, UR27, PT ;  /* 0x0000001b02007c0c */ /* 0x010fc4000bf26270 */
[----:B------:R-:W-:Y:S01]  /*7f0b0*/  LOP3.LUT R18, R18, 0xfffffbff, RZ, 0xc0, !PT ;  /* 0xfffffbff12127812 */ /* 0x000fe200078ec0ff */
[----:B------:R-:W4:Y:S01]  /*7f0c0*/  LDL.LU R2, [R1+0x224] ;  /* 0x0002240001027983 */ /* 0x000f220000300800 */
[----:B------:R-:W-:-:S03]  /*7f0d0*/  ULDC.64 UR26, c[0x0][0x228] ;  /* 0x00008a00001a7ab9 */ /* 0x000fc60000000a00 */
[----:B------:R-:W-:Y:S02]  /*7f0e0*/  @P3 LOP3.LUT R18, R18, 0x400, RZ, 0xfc, !PT ;  /* 0x0000040012123812 */ /* 0x000fe400078efcff */
[----:B------:R-:W-:Y:S02]  /*7f0f0*/  ISETP.LT.AND P3, PT, R23, UR6, !P1 ;  /* 0x0000000617007c0c */ /* 0x000fe4000cf61270 */
[----:B------:R-:W-:-:S04]  /*7f100*/  LOP3.LUT R18, R18, 0xfffffdff, RZ, 0xc0, !PT ;  /* 0xfffffdff12127812 */ /* 0x000fc800078ec0ff */
[----:B------:R-:W-:Y:S02]  /*7f110*/  @P2 LOP3.LUT R18, R18, 0x200, RZ, 0xfc, !PT ;  /* 0x0000020012122812 */ /* 0x000fe400078efcff */
[----:B------:R-:W-:Y:S01]  /*7f120*/  ISETP.LT.AND P2, PT, R0, UR11, !P1 ;  /* 0x0000000b00007c0c */ /* 0x000fe2000cf41270 */
[----:B------:R-:W-:Y:S01]  /*7f130*/  ULDC.64 UR10, c[0x0][0x228] ;  /* 0x00008a00000a7ab9 */ /* 0x000fe20000000a00 */
[----:B------:R-:W-:-:S04]  /*7f140*/  LOP3.LUT R18, R18, 0xfffffeff, RZ, 0xc0, !PT ;  /* 0xfffffeff12127812 */ /* 0x000fc800078ec0ff */
[----:B------:R-:W-:-:S04]  /*7f150*/  @P3 LOP3.LUT R18, R18, 0x100, RZ, 0xfc, !PT ;  /* 0x0000010012123812 */ /* 0x000fc800078efcff */
[----:B------:R-:W-:Y:S02]  /*7f160*/  LOP3.LUT R18, R18, 0xffffff7f, RZ, 0xc0, !PT ;  /* 0xffffff7f12127812 */ /* 0x000fe400078ec0ff */
[----:B---3--:R-:W-:Y:S02]  /*7f170*/  ISETP.GE.AND P1, PT, R3, UR29, PT ;  /* 0x0000001d03007c0c */ /* 0x008fe4000bf26270 */
[----:B------:R-:W-:Y:S01]  /*7f180*/  @P2 LOP3.LUT R18, R18, 0x80, RZ, 0xfc, !PT ;  /* 0x0000008012122812 */ /* 0x000fe200078efcff */
[----:B------:R-:W3:Y:S01]  /*7f190*/  LDL.LU R3, [R1+0x2a0] ;  /* 0x0002a00001037983 */ /* 0x000ee20000300800 */
[----:B------:R-:W-:Y:S01]  /*7f1a0*/  ULDC.64 UR28, c[0x0][0x228] ;  /* 0x00008a00001c7ab9 */ /* 0x000fe20000000a00 */
        /* <DEDUP_REMOVED lines=24> */
[----:B----4-:R-:W-:-:S07]  /*7f330*/  ISETP.GE.AND P1, PT, R2, UR35, PT ;  /* 0x0000002302007c0c */ /* 0x010fce000bf26270 */
[----:B------:R-:W-:Y:S01]  /*7f340*/  @P3 LOP3.LUT R18, R18, 0x4, RZ, 0xfc, !PT ;  /* 0x0000000412123812 */ /* 0x000fe200078efcff */
[----:B------:R-:W4:Y:S01]  /*7f350*/  LDL.LU R2, [R1+0x294] ;  /* 0x0002940001027983 */ /* 0x000f220000300800 */
[----:B------:R-:W-:Y:S02]  /*7f360*/  ULDC.64 UR34, c[0x0][0x228] ;  /* 0x00008a0000227ab9 */ /* 0x000fe40000000a00 */
[----:B------:R-:W-:-:S04]  /*7f370*/  LOP3.LUT R18, R18, 0xfffffffd, RZ, 0xc0, !PT ;  /* 0xfffffffd12127812 */ /* 0x000fc800078ec0ff */
[----:B------:R-:W-:Y:S02]  /*7f380*/  @P2 LOP3.LUT R18, R18, 0x2, RZ, 0xfc, !PT ;  /* 0x0000000212122812 */ /* 0x000fe400078efcff */
[----:B------:R-:W-:Y:S02]  /*7f390*/  ISETP.LT.AND P2, PT, R23, UR8, !P1 ;  /* 0x0000000817007c0c */ /* 0x000fe4000cf41270 */
[----:B------:R-:W-:-:S13]  /*7f3a0*/  ISETP.LT.AND P1, PT, R0, UR16, !P1 ;  /* 0x0000001000007c0c */ /* 0x000fda000cf21270 */
[----:B------:R-:W-:Y:S02]  /*7f3b0*/  @P1 LOP3.LUT R19, R19, 0x80000000, RZ, 0xfc, !PT ;  /* 0x8000000013131812 */ /* 0x000fe400078efcff */
[----:B------:R-:W-:Y:S02]  /*7f3c0*/  LOP3.LUT R18, R18, 0xfffffffe, RZ, 0xc0, !PT ;  /* 0xfffffffe12127812 */ /* 0x000fe400078ec0ff */
[----:B---3--:R-:W-:Y:S02]  /*7f3d0*/  ISETP.GE.AND P1, PT, R3, UR37, PT ;  /* 0x0000002503007c0c */ /* 0x008fe4000bf26270 */
[----:B------:R-:W-:Y:S01]  /*7f3e0*/  @P2 LOP3.LUT R18, R18, 0x1, RZ, 0xfc, !PT ;  /* 0x0000000112122812 */ /* 0x000fe200078efcff */
[----:B------:R-:W3:Y:S01]  /*7f3f0*/  LDL.LU R3, [R1+0x290] ;  /* 0x0002900001037983 */ /* 0x000ee20000300800 */
[----:B------:R-:W-:Y:S02]  /*7f400*/  LOP3.LUT R19, R19, 0xbfffffff, RZ, 0xc0, !PT ;  /* 0xbfffffff13137812 */ /* 0x000fe400078ec0ff */
[----:B------:R-:W-:-:S02]  /*7f410*/  ISETP.LT.AND P3, PT, R23, UR12, !P1 ;  /* 0x0000000c17007c0c */ /* 0x000fc4000cf61270 */
[----:B------:R-:W-:Y:S01]  /*7f420*/  ISETP.LT.AND P2, PT, R0, UR18, !P1 ;  /* 0x0000001200007c0c */ /* 0x000fe2000cf41270 */
[----:B------:R-:W-:-:S10]  /*7f430*/  ULDC.64 UR36, c[0x0][0x228] ;  /* 0x00008a0000247ab9 */ /* 0x000fd40000000a00 */
        /* <DEDUP_REMOVED lines=8> */
[----:B------:R-:W-:-:S11]  /*7f4c0*/  ISETP.LT.AND P1, PT, R0, UR20, !P1 ;  /* 0x0000001400007c0c */ /* 0x000fd6000cf21270 */
        /* <DEDUP_REMOVED lines=28> */
[----:B------:R-:W-:-:S11]  /*7f690*/  ISETP.LT.AND P2, PT, R0, UR22, !P1 ;  /* 0x0000001600007c0c */ /* 0x000fd6000cf41270 */
        /* <DEDUP_REMOVED lines=58> */
[----:B------:R-:W-:Y:S01]  /*7fa40*/  ULDC UR57, c[0x0][0x228] ;  /* 0x00008a0000397ab9 */ /* 0x000fe20000000800 */
        /* <DEDUP_REMOVED lines=47> */
[----:B------:R-:W-:-:S12]  /*7fd40*/  ULDC.64 UR48, c[0x0][0x228] ;  /* 0x00008a0000307ab9 */ /* 0x000fd80000000a00 */
        /* <DEDUP_REMOVED lines=8> */
[----:B------:R-:W-:Y:S01]  /*7fdd0*/  ULDC.64 UR50, c[0x0][0x228] ;  /* 0x00008a0000327ab9 */ /* 0x000fe20000000a00 */
[----:B------:R-:W-:-:S09]  /*7fde0*/  ULDC.64 UR16, c[0x0][0x228] ;  /* 0x00008a0000107ab9 */ /* 0x000fd20000000a00 */
        /* <DEDUP_REMOVED lines=119> */
[----:B------:R-:W-:Y:S01]  /*80560*/  ULDC UR47, c[0x0][0x228] ;  /* 0x00008a00002f7ab9 */ /* 0x000fe20000000800 */
[----:B------:R-:W-:-:S09]  /*80570*/  ULDC UR54, c[0x0][0x228] ;  /* 0x00008a0000367ab9 */ /* 0x000fd20000000800 */
        /* <DEDUP_REMOVED lines=18> */
[----:B------:R-:W-:Y:S01]  /*806a0*/  ULDC UR6, c[0x0][0x228] ;  /* 0x00008a0000067ab9 */ /* 0x000fe20000000800 */
[----:B------:R-:W-:Y:S01]  /*806b0*/  ULDC.64 UR46, c[0x0][0x228] ;  /* 0x00008a00002e7ab9 */ /* 0x000fe20000000a00 */
[----:B----4-:R-:W-:-:S06]  /*806c0*/  ISETP.GE.AND P1, PT, R2, UR45, PT ;  /* 0x0000002d02007c0c */ /* 0x010fcc000bf26270 */
[----:B------:R-:W-:Y:S01]  /*806d0*/  @P3 LOP3.LUT R20, R20, 0x4, RZ, 0xfc, !PT ;  /* 0x0000000414143812 */ /* 0x000fe200078efcff */
[----:B------:R-:W4:Y:S04]  /*806e0*/  LDL.LU R2, [R1+0x320] ;  /* 0x0003200001027983 */ /* 0x000f280000300800 */
[----:B------:R-:W4:Y:S01]  /*806f0*/  LDL.LU R27, [R1+0x31c] ;  /* 0x00031c00011b7983 */ /* 0x000f220000300800 */
[----:B------:R-:W-:Y:S01]  /*80700*/  ULDC.64 UR44, c[0x0][0x228] ;  /* 0x00008a00002c7ab9 */ /* 0x000fe20000000a00 */
[----:B------:R-:W-:-:S04]  /*80710*/  LOP3.LUT R20, R20, 0xfffffffd, RZ, 0xc0, !PT ;  /* 0xfffffffd14147812 */ /* 0x000fc800078ec0ff */
[----:B------:R-:W-:Y:S02]  /*80720*/  @P2 LOP3.LUT R20, R20, 0x2, RZ, 0xfc, !PT ;  /* 0x0000000214142812 */ /* 0x000fe400078efcff */
[----:B------:R-:W-:Y:S02]  /*80730*/  ISETP.LT.AND P2, PT, R23, UR8, !P1 ;  /* 0x0000000817007c0c */ /* 0x000fe4000cf41270 */
[----:B------:R-:W-:Y:S01]  /*80740*/  ISETP.LT.AND P1, PT, R0, UR61, !P1 ;  /* 0x0000003d00007c0c */ /* 0x000fe2000cf21270 */
[----:B------:R-:W-:Y:S01]  /*80750*/  ULDC UR8, c[0x0][0x228] ;  /* 0x00008a0000087ab9 */ /* 0x000fe20000000800 */
[----:B------:R-:W-:-:S11]  /*80760*/  LOP3.LUT R20, R20, 0xfffffffe, RZ, 0xc0, !PT ;  /* 0xfffffffe14147812 */ /* 0x000fd600078ec0ff */
[----:B------:R-:W-:Y:S02]  /*80770*/  @P1 LOP3.LUT R21, R21, 0x80000000, RZ, 0xfc, !PT ;  /* 0x8000000015151812 */ /* 0x000fe400078efcff */
        /* <DEDUP_REMOVED lines=20> */
[----:B----4-:R-:W-:Y:S02]  /*808c0*/  ISETP.GE.AND P1, PT, R2, UR55, PT ;  /* 0x0000003702007c0c */ /* 0x010fe4000bf26270 */
[----:B------:R-:W4:Y:S02]  /*808d0*/  LDL.LU R2, [R1+0x310] ;  /* 0x0003100001027983 */ /* 0x000f240000300800 */
[----:B------:R-:W-:Y:S02]  /*808e0*/  ISETP.LT.AND P3, PT, R23, UR14, !P1 ;  /* 0x0000000e17007c0c */ /* 0x000fe4000cf61270 */
[----:B------:R-:W-:Y:S02]  /*808f0*/  ISETP.LT.AND P2, PT, R0, UR54, !P1 ;  /* 0x0000003600007c0c */ /* 0x000fe4000cf41270 */
[----:B------:R-:W-:-:S02]  /*80900*/  ISETP.GE.AND P1, PT, R27, UR57, PT ;  /* 0x000000391b007c0c */ /* 0x000fc4000bf26270 */
[----:B------:R-:W-:Y:S01]  /*80910*/  LOP3.LUT R21, R21, 0xfbffffff, RZ, 0xc0, !PT ;  /* 0xfbffffff15157812 */ /* 0x000fe200078ec0ff */
[----:B------:R-:W4:Y:S01]  /*80920*/  LDL.LU R27, [R1+0x30c] ;  /* 0x00030c00011b7983 */ /* 0x000f220000300800 */
[----:B------:R-:W-:Y:S01]  /*80930*/  ULDC.64 UR54, c[0x0][0x228] ;  /* 0x00008a0000367ab9 */ /* 0x000fe20000000a00 */
[----:B------:R-:W-:-:S04]  /*80940*/  ULDC.64 UR56, c[0x0][0x228] ;  /* 0x00008a0000387ab9 */ /* 0x000fc80000000a00 */
        /* <DEDUP_REMOVED lines=20> */
[----:B--2---:R-:W-:Y:S02]  /*80a90*/  ISETP.GE.AND P1, PT, R4, UR9, PT ;  /* 0x0000000904007c0c */ /* 0x004fe4000bf26270 */
[----:B------:R-:W2:Y:S02]  /*80aa0*/  LDL.LU R4, [R1+0x304] ;  /* 0x0003040001047983 */ /* 0x000ea40000300800 */
[----:B------:R-:W-:Y:S02]  /*80ab0*/  ISETP.LT.AND P3, PT, R23, UR20, !P1 ;  /* 0x0000001417007c0c */ /* 0x000fe4000cf61270 */
[----:B------:R-:W-:Y:S01]  /*80ac0*/  ISETP.LT.AND P2, PT, R0, UR6, !P1 ;  /* 0x0000000600007c0c */ /* 0x000fe2000cf41270 */
[----:B------:R-:W-:-:S10]  /*80ad0*/  ULDC UR6, c[0x0][0x228] ;  /* 0x00008a0000067ab9 */ /* 0x000fd40000000800 */
[----:B------:R-:W-:Y:S02]  /*80ae0*/  @P3 LOP3.LUT R21, R21, 0x100000, RZ, 0xfc, !PT ;  /* 0x0010000015153812 */ /* 0x000fe400078efcff */
[----:B----4-:R-:W-:Y:S02]  /*80af0*/  ISETP.GE.AND P1, PT, R2, UR11, PT ;  /* 0x0000000b02007c0c */ /* 0x010fe4000bf26270 */
[----:B------:R-:W-:Y:S01]  /*80b00*/  LOP3.LUT R21, R21, 0xfff7ffff, RZ, 0xc0, !PT ;  /* 0xfff7ffff15157812 */ /* 0x000fe200078ec0ff */
[----:B------:R-:W4:Y:S04]  /*80b10*/  LDL.LU R2, [R1+0x300] ;  /* 0x0003000001027983 */ /* 0x000f280000300800 */
[----:B------:R-:W4:Y:S01]  /*80b20*/  LDL.LU R22, [R1+0x2fc] ;  /* 0x0002fc0001167983 */ /* 0x000f220000300800 */
[----:B------:R-:W-:-:S02]  /*80b30*/  ISETP.LT.AND P3, PT, R23, UR22, !P1 ;  /* 0x0000001617007c0c */ /* 0x000fc4000cf61270 */
[----:B------:R-:W-:Y:S02]  /*80b40*/  @P2 LOP3.LUT R21, R21, 0x80000, RZ, 0xfc, !PT ;  /* 0x0008000015152812 */ /* 0x000fe400078efcff */
[----:B------:R-:W-:Y:S02]  /*80b50*/  ISETP.LT.AND P2, PT, R0, UR8, !P1 ;  /* 0x0000000800007c0c */ /* 0x000fe4000cf41270 */
[----:B------:R-:W-:Y:S01]  /*80b60*/  ISETP.GE.AND P1, PT, R27, UR13, PT ;  /* 0x0000000d1b007c0c */ /* 0x000fe2000bf26270 */
[----:B------:R-:W-:Y:S01]  /*80b70*/  ULDC UR8, c[0x0][0x228] ;  /* 0x00008a0000087ab9 */ /* 0x000fe20000000800 */
[----:B------:R-:W4:Y:S01]  /*80b80*/  LDL.LU R27, [R1+0x2f8] ;  /* 0x0002f800011b7983 */ /* 0x000f220000300800 */
[----:B------:R-:W-:Y:S01]  /*80b90*/  LOP3.LUT R21, R21, 0xfffbffff, RZ, 0xc0, !PT ;  /* 0xfffbffff15157812 */ /* 0x000fe200078ec0ff */
[----:B------:R-:W-:Y:S01]  /*80ba0*/  ULEA UR5, UR5, UR4, 0x5 ;  /* 0x0000000405057291 */ /* 0x000fe2000f8e283f */
[----:B------:R-:W-:Y:S01]  /*80bb0*/  ULDC.64 UR10, c[0x0][0x228] ;  /* 0x00008a00000a7ab9 */ /* 0x000fe20000000a00 */
[----:B------:R-:W-:Y:S01]  /*80bc0*/  ULDC.64 UR12, c[0x0][0x228] ;  /* 0x00008a00000c7ab9 */ /* 0x000fe20000000a00 */
[----:B------:R-:W-:-:S02]  /*80bd0*/  @P3 LOP3.LUT R21, R21, 0x40000, RZ, 0xfc, !PT ;  /* 0x0004000015153812 */ /* 0x000fc400078efcff */
[----:B------:R-:W-:Y:S02]  /*80be0*/  ISETP.LT.AND P3, PT, R23, UR24, !P1 ;  /* 0x0000001817007c0c */ /* 0x000fe4000cf61270 */
[----:B------:R-:W-:-:S04]  /*80bf0*/  LOP3.LUT R21, R21, 0xfffdffff, RZ, 0xc0, !PT ;  /* 0xfffdffff15157812 */ /* 0x000fc800078ec0ff */
[----:B------:R-:W-:Y:S02]  /*80c00*/  @P2 LOP3.LUT R21, R21, 0x20000, RZ, 0xfc, !PT ;  /* 0x0002000015152812 */ /* 0x000fe400078efcff */
[----:B------:R-:W-:Y:S01]  /*80c10*/  ISETP.LT.AND P2, PT, R0, UR6, !P1 ;  /* 0x0000000600007c0c */ /* 0x000fe2000cf41270 */
[----:B------:R-:W-:Y:S01]  /*80c20*/  ULDC UR6, c[0x0][0x228] ;  /* 0x00008a0000067ab9 */ /* 0x000fe20000000800 */
[----:B------:R-:W-:-:S04]  /*80c30*/  LOP3.LUT R21, R21, 0xfffeffff, RZ, 0xc0, !PT ;  /* 0xfffeffff15157812 */ /* 0x000fc800078ec0ff */
[----:B------:R-:W-:-:S04]  /*80c40*/  @P3 LOP3.LUT R21, R21, 0x10000, RZ, 0xfc, !PT ;  /* 0x0001000015153812 */ /* 0x000fc800078efcff */
[----:B------:R-:W-:-:S04]  /*80c50*/  LOP3.LUT R21, R21, 0xffff7fff, RZ, 0xc0, !PT ;  /* 0xffff7fff15157812 */ /* 0x000fc800078ec0ff */
[----:B------:R-:W-:Y:S02]  /*80c60*/  @P2 LOP3.LUT R21, R21, 0x8000, RZ, 0xfc, !PT ;  /* 0x0000800015152812 */ /* 0x000fe400078efcff */
[----:B---3--:R-:W-:Y:S02]  /*80c70*/  ISETP.GE.AND P1, PT, R3, UR15, PT ;  /* 0x0000000f03007c0c */ /* 0x008fe4000bf26270 */
[----:B------:R-:W-:Y:S01]  /*80c80*/  LOP3.LUT R21, R21, 0xffffbfff, RZ, 0xc0, !PT ;  /* 0xffffbfff15157812 */ /* 0x000fe200078ec0ff */
        /* <DEDUP_REMOVED lines=10> */
[----:B------:R-:W2:Y:S04]  /*80d30*/  LDL.LU R4, [R1+0x2f4] ;  /* 0x0002f40001047983 */ /* 0x000ea80000300800 */
[----:B------:R-:W3:Y:S01]  /*80d40*/  LDL.LU R3, [R1+0x2f0] ;  /* 0x0002f00001037983 */ /* 0x000ee20000300800 */
[----:B------:R-:W-:Y:S02]  /*80d50*/  ISETP.LT.AND P3, PT, R23, UR28, !P1 ;  /* 0x0000001c17007c0c */ /* 0x000fe4000cf61270 */
[----:B------:R-:W-:Y:S01]  /*80d60*/  ISETP.LT.AND P2, PT, R0, UR6, !P1 ;  /* 0x0000000600007c0c */ /* 0x000fe2000cf41270 */
[----:B------:R-:W-:-:S10]  /*80d70*/  ULDC UR6, c[0x0][0x228] ;  /* 0x00008a0000067ab9 */ /* 0x000fd40000000800 */
[----:B------:R-:W-:-:S04]  /*80d80*/  @P3 LOP3.LUT R21, R21, 0x1000, RZ, 0xfc, !PT ;  /* 0x0000100015153812 */ /* 0x000fc800078efcff */
[----:B------:R-:W-:-:S04]  /*80d90*/  LOP3.LUT R21, R21, 0xfffff7ff, RZ, 0xc0, !PT ;  /* 0xfffff7ff15157812 */ /* 0x000fc800078ec0ff */
[----:B------:R-:W-:Y:S02]  /*80da0*/  @P2 LOP3.LUT R21, R21, 0x800, RZ, 0xfc, !PT ;  /* 0x0000080015152812 */ /* 0x000fe400078efcff */
[----:B----4-:R-:W-:Y:S02]  /*80db0*/  ISETP.GE.AND P1, PT, R2, UR19, PT ;  /* 0x0000001302007c0c */ /* 0x010fe4000bf26270 */
[----:B------:R-:W-:Y:S01]  /*80dc0*/  LOP3.LUT R21, R21, 0xfffffbff, RZ, 0xc0, !PT ;  /* 0xfffffbff15157812 */ /* 0x000fe200078ec0ff */
[----:B------:R-:W4:Y:S04]  /*80dd0*/  LDL.LU R2, [R1+0x2ec] ;  /* 0x0002ec0001027983 */ /* 0x000f280000300800 */
[----:B------:R-:W4:Y:S01]  /*80de0*/  LDL.LU R16, [R1+0x2e8] ;  /* 0x0002e80001107983 */ /* 0x000f220000300800 */
[----:B------:R-:W-:-:S02]  /*80df0*/  ISETP.LT.AND P2, PT, R23, UR30, !P1 ;  /* 0x0000001e17007c0c */ /* 0x000fc4000cf41270 */
[----:B------:R-:W-:Y:S02]  /*80e00*/  ISETP.LT.AND P3, PT, R0, UR8, !P1 ;  /* 0x0000000800007c0c */ /* 0x000fe4000cf61270 */
[----:B------:R-:W-:Y:S01]  /*80e10*/  ISETP.GE.AND P1, PT, R22, UR21, PT ;  /* 0x0000001516007c0c */ /* 0x000fe2000bf26270 */
[----:B------:R-:W-:Y:S01]  /*80e20*/  ULDC.64 UR8, c[0x0][0x228] ;  /* 0x00008a0000087ab9 */ /* 0x000fe20000000a00 */
[----:B------:R-:W4:Y:S01]  /*80e30*/  LDL.LU R22, [R1+0x2e4] ;  /* 0x0002e40001167983 */ /* 0x000f220000300800 */
[----:B------:R-:W-:Y:S01]  /*80e40*/  ULDC.64 UR20, c[0x0][0x228] ;  /* 0x00008a0000147ab9 */ /* 0x000fe20000000a00 */
[----:B------:R-:W-:-:S05]  /*80e50*/  ULDC.64 UR18, c[0x0][0x228] ;  /* 0x00008a0000127ab9 */ /* 0x000fca0000000a00 */
[----:B------:R-:W-:-:S04]  /*80e60*/  @P2 LOP3.LUT R21, R21, 0x400, RZ, 0xfc, !PT ;  /* 0x0000040015152812 */ /* 0x000fc800078efcff */
[----:B------:R-:W-:Y:S02]  /*80e70*/  LOP3.LUT R21, R21, 0xfffffdff, RZ, 0xc0, !PT ;  /* 0xfffffdff15157812 */ /* 0x000fe400078ec0ff */
[----:B------:R-:W-:Y:S02]  /*80e80*/  ISETP.LT.AND P2, PT, R23, UR32, !P1 ;  /* 0x0000002017007c0c */ /* 0x000fe4000cf41270 */
[----:B------:R-:W-:Y:S02]  /*80e90*/  @P3 LOP3.LUT R21, R21, 0x200, RZ, 0xfc, !PT ;  /* 0x0000020015153812 */ /* 0x000fe400078efcff */
[----:B------:R-:W-:Y:S02]  /*80ea0*/  ISETP.LT.AND P3, PT, R0, UR6, !P1 ;  /* 0x0000000600007c0c */ /* 0x000fe4000cf61270 */
[----:B------:R-:W-:Y:S01]  /*80eb0*/  ISETP.GE.AND P1, PT, R27, UR23, PT ;  /* 0x000000171b007c0c */ /* 0x000fe2000bf26270 */
[----:B------:R-:W-:Y:S01]  /*80ec0*/  ULDC.64 UR6, c[0x0][0x228] ;  /* 0x00008a0000067ab9 */ /* 0x000fe20000000a00 */
[----:B------:R-:W4:Y:S01]  /*80ed0*/  LDL R27, [R1+0xb8] ;  /* 0x0000b800011b7983 */ /* 0x000f220000100800 */
[----:B------:R-:W-:Y:S01]  /*80ee0*/  LOP3.LUT R21, R21, 0xfffffeff, RZ, 0xc0, !PT ;  /* 0xfffffeff15157812 */ /* 0x000fe200078ec0ff */
[----:B------:R-:W-:-:S03]  /*80ef0*/  ULDC.64 UR22, c[0x0][0x228] ;  /* 0x00008a0000167ab9 */ /* 0x000fc60000000a00 */
[----:B------:R-:W-:Y:S02]  /*80f00*/  @P2 LOP3.LUT R21, R21, 0x100, RZ, 0xfc, !PT ;  /* 0x0000010015152812 */ /* 0x000fe400078efcff */
[----:B------:R-:W-:Y:S02]  /*80f10*/  ISETP.LT.AND P2, PT, R23, UR34, !P1 ;  /* 0x0000002217007c0c */ /* 0x000fe4000cf41270 */
[----:B------:R-:W-:-:S04]  /*80f20*/  LOP3.LUT R21, R21, 0xffffff7f, RZ, 0xc0, !PT ;  /* 0xffffff7f15157812 */ /* 0x000fc800078ec0ff */
[----:B------:R-:W-:Y:S02]  /*80f30*/  @P3 LOP3.LUT R21, R21, 0x80, RZ, 0xfc, !PT ;  /* 0x0000008015153812 */ /* 0x000fe400078efcff */
[----:B------:R-:W-:Y:S02]  /*80f40*/  ISETP.LT.AND P3, PT, R0, UR36, !P1 ;  /* 0x0000002400007c0c */ /* 0x000fe4000cf61270 */
[----:B------:R-:W-:-:S04]  /*80f50*/  LOP3.LUT R21, R21, 0xffffffbf, RZ, 0xc0, !PT ;  /* 0xffffffbf15157812 */ /* 0x000fc800078ec0ff */
        /* <DEDUP_REMOVED lines=9> */
[----:B---3--:R-:W-:Y:S01]  /*80ff0*/  ISETP.GE.AND P1, PT, R3, UR27, PT ;  /* 0x0000001b03007c0c */ /* 0x008fe2000bf26270 */
[----:B------:R-:W-:Y:S01]  /*81000*/  ULDC.64 UR26, c[0x0][0x228] ;  /* 0x00008a00001a7ab9 */ /* 0x000fe20000000a00 */
[----:B------:R-:W3:Y:S07]  /*81010*/  LDL.LU R3, [R1+0x1fc4] ;  /* 0x001fc40001037983 */ /* 0x000eee0000300800 */
[----:B------:R-:W-:-:S02]  /*81020*/  @P2 LOP3.LUT R21, R21, 0x10, RZ, 0xfc, !PT ;  /* 0x0000001015152812 */ /* 0x000fc400078efcff */
[----:B------:R-:W-:Y:S02]  /*81030*/  ISETP.LT.AND P2, PT, R23, UR42, !P1 ;  /* 0x0000002a17007c0c */ /* 0x000fe4000cf41270 */
[----:B------:R-:W-:-:S04]  /*81040*/  LOP3.LUT R21, R21, 0xfffffff7, RZ, 0xc0, !PT ;  /* 0xfffffff715157812 */ /* 0x000fc800078ec0ff */
[----:B------:R-:W-:Y:S02]  /*81050*/  @P3 LOP3.LUT R21, R21, 0x8, RZ, 0xfc, !PT ;  /* 0x0000000815153812 */ /* 0x000fe400078efcff */
[----:B------:R-:W-:Y:S02]  /*81060*/  ISETP.LT.AND P3, PT, R0, UR44, !P1 ;  /* 0x0000002c00007c0c */ /* 0x000fe4000cf61270 */
[----:B------:R-:W-:-:S04]  /*81070*/  LOP3.LUT R21, R21, 0xfffffffb, RZ, 0xc0, !PT ;  /* 0xfffffffb15157812 */ /* 0x000fc800078ec0ff */
[----:B------:R-:W-:-:S04]  /*81080*/  @P2 LOP3.LUT R21, R21, 0x4, RZ, 0xfc, !PT ;  /* 0x0000000415152812 */ /* 0x000fc800078efcff */
[----:B------:R-:W-:-:S04]  /*81090*/  LOP3.LUT R21, R21, 0xfffffffd, RZ, 0xc0, !PT ;  /* 0xfffffffd15157812 */ /* 0x000fc800078ec0ff */
[----:B------:R-:W-:Y:S02]  /*810a0*/  @P3 LOP3.LUT R21, R21, 0x2, RZ, 0xfc, !PT ;  /* 0x0000000215153812 */ /* 0x000fe400078efcff */
[----:B----4-:R-:W-:Y:S02]  /*810b0*/  ISETP.GE.AND P1, PT, R2, UR29, PT ;  /* 0x0000001d02007c0c */ /* 0x010fe4000bf26270 */
[----:B------:R-:W-:Y:S02]  /*810c0*/  LOP3.LUT R21, R21, 0xfffffffe, RZ, 0xc0, !PT ;  /* 0xfffffffe15157812 */ /* 0x000fe400078ec0ff */
[----:B------:R-:W-:Y:S01]  /*810d0*/  ISETP.GE.AND P3, PT, R16, UR31, PT ;  /* 0x0000001f10007c0c */ /* 0x000fe2000bf66270 */
[----:B------:R-:W4:Y:S01]  /*810e0*/  LDL.LU R2, [R1+0x1fc0] ;  /* 0x001fc00001027983 */ /* 0x000f220000300800 */
[----:B------:R-:W-:Y:S02]  /*810f0*/  ISETP.LT.AND P2, PT, R23, UR46, !P1 ;  /* 0x0000002e17007c0c */ /* 0x000fe4000cf41270 */
[----:B------:R-:W-:-:S02]  /*81100*/  ISETP.GE.AND P5, PT, R22, UR33, PT ;  /* 0x0000002116007c0c */ /* 0x000fc4000bfa6270 */
[C---:B------:R-:W-:Y:S02]  /*81110*/  ISETP.LT.AND P1, PT, R0.reuse, UR48, !P1 ;  /* 0x0000003000007c0c */ /* 0x040fe4000cf21270 */
[----:B------:R-:W-:Y:S02]  /*81120*/  ISETP.LT.AND P4, PT, R23, UR54, !P5 ;  /* 0x0000003617007c0c */ /* 0x000fe4000ef81270 */
[----:B------:R-:W-:-:S05]  /*81130*/  ISETP.LT.AND P5, PT, R0, UR56, !P5 ;  /* 0x0000003800007c0c */ /* 0x000fca000efa1270 */
[----:B------:R-:W-:Y:S02]  /*81140*/  @P2 LOP3.LUT R21, R21, 0x1, RZ, 0xfc, !PT ;  /* 0x0000000115152812 */ /* 0x000fe400078efcff */
[----:B------:R-:W-:Y:S02]  /*81150*/  ISETP.LT.AND P2, PT, R23, UR50, !P3 ;  /* 0x0000003217007c0c */ /* 0x000fe4000df41270 */
[----:B------:R-:W-:Y:S02]  /*81160*/  ISETP.LT.AND P3, PT, R0, UR52, !P3 ;  /* 0x0000003400007c0c */ /* 0x000fe4000df61270 */
[----:B------:R-:W3:Y:S04]  /*81170*/  LDL.LU R0, [R1+0x1fbc] ;  /* 0x001fbc0001007983 */ /* 0x000ee80000300800 */
[----:B------:R-:W3:Y:S01]  /*81180*/  LDL.LU R22, [R1+0x32c] ;  /* 0x00032c0001167983 */ /* 0x000ee20000300800 */
[----:B------:R-:W-:-:S04]  /*81190*/  ISETP.GE.AND P6, PT, R27, UR35, PT ;  /* 0x000000231b007c0c */ /* 0x000fc8000bfc6270 */
[----:B------:R-:W-:Y:S02]  /*811a0*/  ISETP.LT.AND P6, PT, R23, UR60, !P6 ;  /* 0x0000003c17007c0c */ /* 0x000fe4000f7c1270 */
[----:B------:R-:W3:Y:S04]  /*811b0*/  LDL.LU R23, [R1+0xc] ;  /* 0x00000c0001177983 */ /* 0x000ee80000300800 */
[----:B------:R0:W-:Y:S04]  /*811c0*/  STL [R1+0x2298], R26 ;  /* 0x0022981a01007387 */ /* 0x0001e80000100800 */
[----:B0-----:R-:W3:Y:S04]  /*811d0*/  LDL.LU R26, [R1+0x338] ;  /* 0x00033800011a7983 */ /* 0x001ee80000300800 */
[----:B------:R-:W3:Y:S04]  /*811e0*/  LDL.LU R27, [R1+0x3b4] ;  /* 0x0003b400011b7983 */ /* 0x000ee80000300800 */
[----:B--2---:R0:W-:Y:S04]  /*811f0*/  STL [R1+0x21f8], R4 ;  /* 0x0021f80401007387 */ /* 0x0041e80000100800 */
[----:B0-----:R-:W2:Y:S04]  /*81200*/  LDL.LU R4, [R1+0x39c] ;  /* 0x00039c0001047983 */ /* 0x001ea80000300800 */
[----:B----4-:R0:W-:Y:S04]  /*81210*/  STL [R1+0x209c], R2 ;  /* 0x00209c0201007387 */ /* 0x0101e80000100800 */
[----:B0-----:R-:W4:Y:S04]  /*81220*/  LDL.LU R2, [R1+0x4] ;  /* 0x0000040001027983 */ /* 0x001f280000300800 */
[----:B------:R0:W-:Y:S04]  /*81230*/  STL [R1+0x2088], R21 ;  /* 0x0020881501007387 */ /* 0x0001e80000100800 */
[----:B0-----:R-:W2:Y:S04]  /*81240*/  LDL.LU R21, [R1+0x330] ;  /* 0x0003300001157983 */ /* 0x001ea80000300800 */
[----:B---3--:R0:W-:Y:S04]  /*81250*/  STL [R1+0x2084], R0 ;  /* 0x0020840001007387 */ /* 0x0081e80000100800 */
[----:B0-----:R-:W3:Y:S04]  /*81260*/  LDL.LU R0, [R1+0x3ec] ;  /* 0x0003ec0001007983 */ /* 0x001ee80000300800 */
[----:B------:R0:W-:Y:S04]  /*81270*/  STL [R1+0x2080], R3 ;  /* 0x0020800301007387 */ /* 0x0001e80000100800 */
[----:B0-----:R-:W2:Y:S04]  /*81280*/  LDL.LU R3, [R1+0x404] ;  /* 0x0004040001037983 */ /* 0x001ea80000300800 */
[----:B------:R0:W-:Y:S04]  /*81290*/  STL [R1+0x206c], R20 ;  /* 0x00206c1401007387 */ /* 0x0001e80000100800 */
[----:B0-----:R-:W3:Y:S04]  /*812a0*/  LDL.LU R20, [R1+0x364] ;  /* 0x0003640001147983 */ /* 0x001ee80000300800 */
[----:B------:R0:W-:Y:S04]  /*812b0*/  STL [R1+0x2064], R19 ;  /* 0x0020641301007387 */ /* 0x0001e80000100800 */
[----:B0-----:R-:W3:Y:S04]  /*812c0*/  LDL.LU R19, [R1+0x400] ;  /* 0x0004000001137983 */ /* 0x001ee80000300800 */
[----:B------:R0:W-:Y:S04]  /*812d0*/  STL [R1+0x2054], R18 ;  /* 0x0020541201007387 */ /* 0x0001e80000100800 */
        /* <DEDUP_REMOVED lines=10> */
[----:B0-----:R-:W3:Y:S04]  /*81380*/  LDL.LU R12, [R1+0x34c] ;  /* 0x00034c00010c7983 */ /* 0x001ee80000300800 */
[----:B------:R0:W-:Y:S01]  /*81390*/  STL [R1+0x2030], R7 ;  /* 0x0020300701007387 */ /* 0x0001e20000100800 */
[----:B------:R-:W-:-:S03]  /*813a0*/  PRMT R27, R27, 0x5410, R26 ;  /* 0x000054101b1b7816 */ /* 0x000fc6000000001a */
        /* <DEDUP_REMOVED lines=9> */
[----:B------:R-:W3:Y:S01]  /*81440*/  LDL.LU R26, [R1+0x2298] ;  /* 0x00229800011a7983 */ /* 0x000ee20000300800 */
[----:B------:R-:W0:Y:S01]  /*81450*/  S2R R16, SR_TID.X ;  /* 0x0000000000107919 */ /* 0x000e220000002100 */
[----:B------:R-:W-:-:S02]  /*81460*/  SHF.R.U32.HI R22, RZ, 0x8, R22 ;  /* 0x00000008ff167819 */ /* 0x000fc40000011616 */
[----:B------:R-:W-:Y:S02]  /*81470*/  LOP3.LUT R23, R23, 0xffff, RZ, 0xc0, !PT ;  /* 0x0000ffff17177812 */ /* 0x000fe400078ec0ff */
[----:B------:R-:W-:-:S04]  /*81480*/  LOP3.LUT R22, R22, 0xffff, RZ, 0xc0, !PT ;  /* 0x0000ffff16167812 */ /* 0x000fc800078ec0ff */
[----:B------:R-:W-:Y:S02]  /*81490*/  PRMT R22, R23, 0x3340, R22 ;  /* 0x0000334017167816 */ /* 0x000fe40000000016 */
[----:B0-----:R-:W-:-:S04]  /*814a0*/  LOP3.LUT R16, R16, 0x1f, RZ, 0xc0, !PT ;  /* 0x0000001f10107812 */ /* 0x001fc800078ec0ff */
[----:B------:R-:W-:-:S05]  /*814b0*/  LEA R16, R16, UR5, 0x4 ;  /* 0x0000000510107c11 */ /* 0x000fca000f8e20ff */
[----:B------:R0:W-:Y:S01]  /*814c0*/  STSM.16.M88.4 [R16], R8 ;  /* 0x0000000810007844 */ /* 0x0001e20000000200 */
[----:B----4-:R-:W-:Y:S02]  /*814d0*/  LOP3.LUT R2, R2, 0xffff, RZ, 0xc0, !PT ;  /* 0x0000ffff02027812 */ /* 0x010fe400078ec0ff */
[----:B--2---:R-:W-:-:S04]  /*814e0*/  LOP3.LUT R7, R7, 0xffff, RZ, 0xc0, !PT ;  /* 0x0000ffff07077812 */ /* 0x004fc800078ec0ff */
[----:B------:R-:W-:-:S05]  /*814f0*/  PRMT R2, R2, 0x3340, R7 ;  /* 0x0000334002027816 */ /* 0x000fca0000000007 */
[----:B------:R-:W-:Y:S04]  /*81500*/  STL [R1+0x20a0], R2 ;  /* 0x0020a00201007387 */ /* 0x000fe80000100800 */
[----:B------:R-:W-:Y:S04]  /*81510*/  STL [R1+0x20a4], R22 ;  /* 0x0020a41601007387 */ /* 0x000fe80000100800 */
[----:B---3--:R1:W-:Y:S01]  /*81520*/  STSM.16.M88.4 [R16+0x200], R24 ;  /* 0x0002001810007844 */ /* 0x0083e20000000200 */
[----:B------:R-:W2:Y:S01]  /*81530*/  S2R R7, SR_TID.X ;  /* 0x0000000000077919 */ /* 0x000ea20000002100 */
[----:B0-----:R-:W-:Y:S01]  /*81540*/  PRMT R8, R3, 0x5410, R17 ;  /* 0x0000541003087816 */ /* 0x001fe20000000011 */
[----:B------:R-:W-:Y:S01]  /*81550*/  BAR.SYNC.DEFER_BLOCKING 0x0 ;  /* 0x0000000000007b1d */ /* 0x000fe20000010000 */
[----:B-1----:R-:W-:-:S02]  /*81560*/  PRMT R26, R13, 0x5410, R12 ;  /* 0x000054100d1a7816 */ /* 0x002fc4000000000c */
[----:B------:R-:W-:Y:S02]  /*81570*/  PRMT R27, R15, 0x5410, R14 ;  /* 0x000054100f1b7816 */ /* 0x000fe4000000000e */
[----:B------:R-:W-:Y:S02]  /*81580*/  PRMT R24, R28, 0x5410, R29 ;  /* 0x000054101c187816 */ /* 0x000fe4000000001d */
[----:B------:R-:W-:Y:S01]  /*81590*/  PRMT R25, R6, 0x5410, R5 ;  /* 0x0000541006197816 */ /* 0x000fe20000000005 */
[----:B------:R-:W-:Y:S04]  /*815a0*/  STL.64 [R1+0x2290], R26 ;  /* 0x0022901a01007387 */ /* 0x000fe80000100a00 */
[----:B------:R-:W-:Y:S04]  /*815b0*/  STL.64 [R1+0x2288], R24 ;  /* 0x0022881801007387 */ /* 0x000fe80000100a00 */
[----:B------:R-:W3:Y:S01]  /*815c0*/  LDL.LU R22, [R1+0x334] ;  /* 0x0003340001167983 */ /* 0x000ee20000300800 */
[----:B--2---:R-:W-:-:S04]  /*815d0*/  LOP3.LUT R9, R7, 0x3f, RZ, 0xc0, !PT ;  /* 0x0000003f07097812 */ /* 0x004fc800078ec0ff */
[----:B------:R-:W-:Y:S02]  /*815e0*/  LEA R3, R9, UR4, 0x4 ;  /* 0x0000000409037c11 */ /* 0x000fe4000f8e20ff */
[----:B------:R-:W-:Y:S02]  /*815f0*/  PRMT R9, R19, 0x5410, R18 ;  /* 0x0000541013097816 */ /* 0x000fe40000000012 */
[----:B------:R-:W-:Y:S02]  /*81600*/  PRMT R10, R0, 0x5410, R20 ;  /* 0x00005410000a7816 */ /* 0x000fe40000000014 */
[----:B------:R-:W-:Y:S01]  /*81610*/  PRMT R11, R4, 0x5410, R21 ;  /* 0x00005410040b7816 */ /* 0x000fe20000000015 */
[----:B------:R-:W-:Y:S01]  /*81620*/  ULDC.64 UR4, c[0x0][0x228] ;  /* 0x00008a0000047ab9 */ /* 0x000fe20000000a00 */
[----:B------:R-:W0:Y:S04]  /*81630*/  LDS.128 R24, [R3] ;  /* 0x0000000003187984 */ /* 0x000e280000000c00 */
[----:B---3--:R1:W-:Y:S04]  /*81640*/  STL [R1+0x2280], R22 ;  /* 0x0022801601007387 */ /* 0x0083e80000100800 */
[----:B-1----:R-:W2:Y:S04]  /*81650*/  LDL.LU R22, [R1+0x370] ;  /* 0x0003700001167983 */ /* 0x002ea80000300800 */
        /* <DEDUP_REMOVED lines=12> */
[----:B---3--:R1:W-:Y:S04]  /*81720*/  STL.64 [R1+0x2278], R14 ;  /* 0x0022780e01007387 */ /* 0x0083e80000100a00 */
[----:B-1----:R-:W3:Y:S04]  /*81730*/  LDL.LU R14, [R1+0x398] ;  /* 0x00039800010e7983 */ /* 0x002ee80000300800 */
[----:B------:R-:W3:Y:S04]  /*81740*/  LDL.LU R15, [R1+0xa08] ;  /* 0x000a0800010f7983 */ /* 0x000ee80000300800 */
[----:B--2---:R1:W-:Y:S04]  /*81750*/  STL.64 [R1+0x2270], R12 ;  /* 0x0022700c01007387 */ /* 0x0043e80000100a00 */
[----:B-1----:R-:W2:Y:S04]  /*81760*/  LDL.LU R12, [R1+0x38c] ;  /* 0x00038c00010c7983 */ /* 0x002ea80000300800 */
[----:B------:R-:W2:Y:S04]  /*81770*/  LDL.LU R13, [R1+0xa0c] ;  /* 0x000a0c00010d7983 */ /* 0x000ea80000300800 */
[----:B------:R-:W4:Y:S04]  /*81780*/  LDL.LU R17, [R1+0xa78] ;  /* 0x000a780001117983 */ /* 0x000f280000300800 */
[----:B------:R-:W4:Y:S04]  /*81790*/  LDL.LU R18, [R1+0x3dc] ;  /* 0x0003dc0001127983 */ /* 0x000f280000300800 */
[----:B------:R-:W4:Y:S04]  /*817a0*/  LDL.LU R0, [R1+0xa68] ;  /* 0x000a680001007983 */ /* 0x000f280000300800 */
[----:B------:R-:W4:Y:S04]  /*817b0*/  LDL.LU R21, [R1+0x33c] ;  /* 0x00033c0001157983 */ /* 0x000f280000300800 */
[----:B------:R-:W4:Y:S04]  /*817c0*/  LDL.LU R4, [R1+0x3bc] ;  /* 0x0003bc0001047983 */ /* 0x000f280000300800 */
[----:B------:R-:W-:Y:S04]  /*817d0*/  STL [R1+0xb80], R3 ;  /* 0x000b800301007387 */ /* 0x000fe80000100800 */
[----:B0-----:R-:W-:Y:S04]  /*817e0*/  STL.64 [R1], R24 ;  /* 0x0000001801007387 */ /* 0x001fe80000100a00 */
[----:B------:R-:W-:Y:S04]  /*817f0*/  STL.64 [R1+0x8], R26 ;  /* 0x0000081a01007387 */ /* 0x000fe80000100a00 */
[----:B------:R-:W0:Y:S01]  /*81800*/  LDS.128 R24, [R3+0x400] ;  /* 0x0004000003187984 */ /* 0x000e220000000c00 */
[----:B------:R-:W-:Y:S06]  /*81810*/  BAR.SYNC.DEFER_BLOCKING 0x0 ;  /* 0x0000000000007b1d */ /* 0x000fec0000010000 */
[----:B0-----:R-:W-:Y:S04]  /*81820*/  STL.64 [R1+0x10], R24 ;  /* 0x0000101801007387 */ /* 0x001fe80000100a00 */
[----:B------:R0:W-:Y:S01]  /*81830*/  STL [R1+0x18], R26 ;  /* 0x0000181a01007387 */ /* 0x0001e20000100800 */
[----:B------:R-:W-:-:S03]  /*81840*/  IMAD.MOV.U32 R20, RZ, RZ, R27 ;  /* 0x000000ffff147224 */ /* 0x000fc600078e001b */
[----:B0-----:R-:W3:Y:S04]  /*81850*/  LDL.LU.64 R26, [R1+0x2290] ;  /* 0x00229000011a7983 */ /* 0x001ee80000300a00 */
[----:B------:R-:W3:Y:S04]  /*81860*/  LDL.LU.64 R24, [R1+0x2288] ;  /* 0x0022880001187983 */ /* 0x000ee80000300a00 */
[----:B------:R0:W-:Y:S04]  /*81870*/  STL [R1+0x20a8], R20 ;  /* 0x0020a81401007387 */ /* 0x0001e80000100800 */
[----:B------:R1:W-:Y:S04]  /*81880*/  STSM.16.M88.4 [R16], R8 ;  /* 0x0000000810007844 */ /* 0x0003e80000000200 */
[----:B0-----:R-:W2:Y:S04]  /*81890*/  LDL.LU R20, [R1+0xa2c] ;  /* 0x000a2c0001147983 */ /* 0x001ea80000300800 */
[----:B-1----:R-:W4:Y:S04]  /*818a0*/  LDL.LU R8, [R1+0xa3c] ;  /* 0x000a3c0001087983 */ /* 0x002f280000300800 */
[----:B------:R-:W2:Y:S04]  /*818b0*/  LDL.LU R9, [R1+0x380] ;  /* 0x0003800001097983 */ /* 0x000ea80000300800 */
[----:B------:R-:W2:Y:S04]  /*818c0*/  LDL.LU R10, [R1+0xa30] ;  /* 0x000a3000010a7983 */ /* 0x000ea80000300800 */
[----:B------:R-:W2:Y:S04]  /*818d0*/  LDL.LU R11, [R1+0x388] ;  /* 0x00038800010b7983 */ /* 0x000ea80000300800 */
[----:B---3--:R0:W-:Y:S01]  /*818e0*/  STSM.16.M88.4 [R16+0x200], R24 ;  /* 0x0002001810007844 */ /* 0x0081e20000000200 */
[----:B------:R-:W-:Y:S06]  /*818f0*/  BAR.SYNC.DEFER_BLOCKING 0x0 ;  /* 0x0000000000007b1d */ /* 0x000fec0000010000 */
[----:B0-----:R-:W3:Y:S04]  /*81900*/  LDL.LU R24, [R1+0xa48] ;  /* 0x000a480001187983 */ /* 0x001ee80000300800 */
[----:B------:R-:W4:Y:S04]  /*81910*/  LDL.LU R25, [R1+0x374] ;  /* 0x0003740001197983 */ /* 0x000f280000300800 */
[----:B------:R-:W4:Y:S04]  /*81920*/  LDL.LU R26, [R1+0xa40] ;  /* 0x000a4000011a7983 */ /* 0x000f280000300800 */
[----:B------:R-:W2:Y:S01]  /*81930*/  LDL.LU R27, [R1+0x37c] ;  /* 0x00037c00011b7983 */ /* 0x000ea20000300800 */
[----:B---3--:R-:W-:-:S03]  /*81940*/  PRMT R24, R24, 0x5410, R22 ;  /* 0x0000541018187816 */ /* 0x008fc60000000016 */
[----:B------:R-:W3:Y:S01]  /*81950*/  LDL.LU R22, [R1+0x2280] ;  /* 0x0022800001167983 */ /* 0x000ee20000300800 */
[----:B----4-:R-:W-:Y:S02]  /*81960*/  PRMT R25, R26, 0x5410, R25 ;  /* 0x000054101a197816 */ /* 0x010fe40000000019 */
[----:B--2---:R-:W-:Y:S02]  /*81970*/  PRMT R26, R8, 0x5410, R27 ;  /* 0x00005410081a7816 */ /* 0x004fe4000000001b */
[----:B------:R-:W-:Y:S02]  /*81980*/  PRMT R8, R10, 0x5410, R9 ;  /* 0x000054100a087816 */ /* 0x000fe40000000009 */
[----:B------:R-:W-:Y:S02]  /*81990*/  PRMT R9, R20, 0x5410, R11 ;  /* 0x0000541014097816 */ /* 0x000fe4000000000b */
[----:B------:R-:W-:Y:S02]  /*819a0*/  PRMT R10, R13, 0x5410, R12 ;  /* 0x000054100d0a7816 */ /* 0x000fe4000000000c */
[----:B------:R-:W-:-:S02]  /*819b0*/  PRMT R11, R15, 0x5410, R14 ;  /* 0x000054100f0b7816 */ /* 0x000fc4000000000e */
[----:B------:R-:W0:Y:S04]  /*819c0*/  LDS.128 R12, [R3] ;  /* 0x00000000030c7984 */ /* 0x000e280000000c00 */
[----:B0-----:R-:W-:Y:S04]  /*819d0*/  STL.64 [R1+0x30], R12 ;  /* 0x0000300c01007387 */ /* 0x001fe80000100a00 */
[----:B------:R-:W-:Y:S04]  /*819e0*/  STL.64 [R1+0x38], R14 ;  /* 0x0000380e01007387 */ /* 0x000fe80000100a00 */
[----:B------:R-:W0:Y:S01]  /*819f0*/  LDS.128 R12, [R3+0x400] ;  /* 0x00040000030c7984 */ /* 0x000e220000000c00 */
[----:B------:R-:W-:Y:S06]  /*81a00*/  BAR.SYNC.DEFER_BLOCKING 0x0 ;  /* 0x0000000000007b1d */ /* 0x000fec0000010000 */
[----:B0-----:R-:W-:Y:S04]  /*81a10*/  STL.64 [R1+0x50], R12 ;  /* 0x0000500c01007387 */ /* 0x001fe80000100a00 */
[----:B------:R0:W-:Y:S01]  /*81a20*/  STL [R1+0x58], R14 ;  /* 0x0000580e01007387 */ /* 0x0001e20000100800 */
[----:B---3--:R-:W-:Y:S01]  /*81a30*/  PRMT R27, R19, 0x5410, R22 ;  /* 0x00005410131b7816 */ /* 0x008fe20000000016 */
[----:B------:R-:W-:-:S02]  /*81a40*/  IMAD.MOV.U32 R19, RZ, RZ, R15 ;  /* 0x000000ffff137224 */ /* 0x000fc400078e000f */
[----:B0-----:R-:W2:Y:S04]  /*81a50*/  LDL.LU.64 R14, [R1+0x2278] ;  /* 0x00227800010e7983 */ /* 0x001ea80000300a00 */
[----:B------:R-:W3:Y:S04]  /*81a60*/  LDL.LU.64 R12, [R1+0x2270] ;  /* 0x00227000010c7983 */ /* 0x000ee80000300a00 */
[----:B------:R0:W-:Y:S04]  /*81a70*/  STSM.16.M88.4 [R16], R8 ;  /* 0x0000000810007844 */ /* 0x0001e80000000200 */
[----:B------:R-:W-:Y:S04]  /*81a80*/  STL [R1+0x20c0], R19 ;  /* 0x0020c01301007387 */ /* 0x000fe80000100800 */
[----:B------:R1:W-:Y:S01]  /*81a90*/  STSM.16.M88.4 [R16+0x200], R24 ;  /* 0x0002001810007844 */ /* 0x0003e20000000200 */
[----:B------:R-:W-:Y:S01]  /*81aa0*/  BAR.SYNC.DEFER_BLOCKING 0x0 ;  /* 0x0000000000007b1d */ /* 0x000fe20000010000 */
[----:B0-----:R-:W-:-:S02]  /*81ab0*/  PRMT R11, R4, 0x5410, R21 ;  /* 0x00005410040b7816 */ /* 0x001fc40000000015 */
[----:B-1----:R-:W-:Y:S02]  /*81ac0*/  PRMT R26, R6, 0x5410, R5 ;  /* 0x00005410061a7816 */ /* 0x002fe40000000005 */
[----:B--2---:R-:W-:Y:S02]  /*81ad0*/  PRMT R9, R17, 0x5410, R15 ;  /* 0x0000541011097816 */ /* 0x004fe4000000000f */
[----:B------:R-:W2:Y:S01]  /*81ae0*/  LDL.LU R17, [R1+0xb04] ;  /* 0x000b040001117983 */ /* 0x000ea20000300800 */
[----:B---3--:R-:W-:-:S03]  /*81af0*/  PRMT R27, R12, 0x5410, R7 ;  /* 0x000054100c1b7816 */ /* 0x008fc60000000007 */
[----:B------:R-:W0:Y:S01]  /*81b00*/  LDS.128 R4, [R3] ;  /* 0x0000000003047984 */ /* 0x000e220000000c00 */
[----:B------:R-:W-:Y:S02]  /*81b10*/  PRMT R10, R0, 0x5410, R18 ;  /* 0x00005410000a7816 */ /* 0x000fe40000000012 */
[----:B------:R-:W-:Y:S02]  /*81b20*/  PRMT R24, R2, 0x5410, R23 ;  /* 0x0000541002187816 */ /* 0x000fe40000000017 */
[----:B------:R-:W-:Y:S02]  /*81b30*/  PRMT R25, R28, 0x5410, R29 ;  /* 0x000054101c197816 */ /* 0x000fe4000000001d */
[----:B------:R-:W-:Y:S01]  /*81b40*/  PRMT R8, R14, 0x5410, R13 ;  /* 0x000054100e087816 */ /* 0x000fe2000000000d */
[----:B--2---:R-:W-:Y:S04]  /*81b50*/  STL [R1+0x2268], R17 ;  /* 0x0022681101007387 */ /* 0x004fe80000100800 */
[----:B0-----:R-:W-:Y:S04]  /*81b60*/  STL.64 [R1+0x60], R4 ;  /* 0x0000600401007387 */ /* 0x001fe80000100a00 */
[----:B------:R-:W-:Y:S04]  /*81b70*/  STL.64 [R1+0x68], R6 ;  /* 0x0000680601007387 */ /* 0x000fe80000100a00 */
[----:B------:R-:W0:Y:S04]  /*81b80*/  LDS.128 R4, [R3+0x400] ;  /* 0x0004000003047984 */ /* 0x000e280000000c00 */
[----:B------:R-:W2:Y:S04]  /*81b90*/  LDL.LU R0, [R1+0x340] ;  /* 0x0003400001007983 */ /* 0x000ea80000300800 */
[----:B------:R-:W2:Y:S01]  /*81ba0*/  LDL.LU R21, [R1+0x3c8] ;  /* 0x0003c80001157983 */ /* 0x000ea20000300800 */
[----:B------:R-:W-:Y:S06]  /*81bb0*/  BAR.SYNC.DEFER_BLOCKING 0x0 ;  /* 0x0000000000007b1d */ /* 0x000fec0000010000 */
[----:B0-----:R0:W-:Y:S04]  /*81bc0*/  STL.64 [R1+0x70], R4 ;  /* 0x0000700401007387 */ /* 0x0011e80000100a00 */
[----:B------:R1:W-:Y:S04]  /*81bd0*/  STL [R1+0x78], R6 ;  /* 0x0000780601007387 */ /* 0x0003e80000100800 */
[----:B------:R-:W3:Y:S04]  /*81be0*/  LDL.LU R17, [R1+0x3f4] ;  /* 0x0003f40001117983 */ /* 0x000ee80000300800 */
[----:B------:R-:W4:Y:S04]  /*81bf0*/  LDL.LU R19, [R1+0xb7c] ;  /* 0x000b7c0001137983 */ /* 0x000f280000300800 */
[----:B------:R-:W4:Y:S04]  /*81c00*/  LDL.LU R20, [R1+0x458] ;  /* 0x0004580001147983 */ /* 0x000f280000300800 */
[----:B------:R-:W4:Y:S04]  /*81c10*/  LDL.LU R22, [R1+0xb70] ;  /* 0x000b700001167983 */ /* 0x000f280000300800 */
[----:B------:R-:W4:Y:S04]  /*81c20*/  LDL.LU R23, [R1+0x45c] ;  /* 0x00045c0001177983 */ /* 0x000f280000300800 */
[----:B------:R-:W4:Y:S04]  /*81c30*/  LDL.LU R2, [R1+0xb64] ;  /* 0x000b640001027983 */ /* 0x000f280000300800 */
[----:B------:R-:W4:Y:S04]  /*81c40*/  LDL.LU R29, [R1+0x464] ;  /* 0x00046400011d7983 */ /* 0x000f280000300800 */
[----:B------:R-:W4:Y:S01]  /*81c50*/  LDL.LU R28, [R1+0xb5c] ;  /* 0x000b5c00011c7983 */ /* 0x000f220000300800 */
[----:B------:R-:W-:-:S03]  /*81c60*/  IMAD.MOV.U32 R18, RZ, RZ, R7 ;  /* 0x000000ffff127224 */ /* 0x000fc600078e0007 */
[----:B0-----:R-:W4:Y:S04]  /*81c70*/  LDL.LU R5, [R1+0x468] ;  /* 0x0004680001057983 */ /* 0x001f280000300800 */
[----:B-1----:R-:W4:Y:S04]  /*81c80*/  LDL.LU R6, [R1+0xb58] ;  /* 0x000b580001067983 */ /* 0x002f280000300800 */
[----:B------:R-:W4:Y:S04]  /*81c90*/  LDL.LU R7, [R1+0x470] ;  /* 0x0004700001077983 */ /* 0x000f280000300800 */
[----:B------:R-:W2:Y:S04]  /*81ca0*/  LDL.LU R12, [R1+0xb54] ;  /* 0x000b5400010c7983 */ /* 0x000ea80000300800 */
[----:B------:R-:W2:Y:S04]  /*81cb0*/  LDL.LU R13, [R1+0x474] ;  /* 0x00047400010d7983 */ /* 0x000ea80000300800 */
[----:B------:R-:W3:Y:S04]  /*81cc0*/  LDL.LU R14, [R1+0xb50] ;  /* 0x000b5000010e7983 */ /* 0x000ee80000300800 */
[----:B------:R-:W3:Y:S04]  /*81cd0*/  LDL.LU R15, [R1+0x350] ;  /* 0x00035000010f7983 */ /* 0x000ee80000300800 */
[----:B------:R-:W-:Y:S04]  /*81ce0*/  STSM.16.M88.4 [R16], R8 ;  /* 0x0000000810007844 */ /* 0x000fe80000000200 */
[----:B------:R-:W-:Y:S01]  /*81cf0*/  STSM.16.M88.4 [R16+0x200], R24 ;  /* 0x0002001810007844 */ /* 0x000fe20000000200 */
[----:B------:R-:W-:Y:S06]  /*81d00*/  BAR.SYNC.DEFER_BLOCKING 0x0 ;  /* 0x0000000000007b1d */ /* 0x000fec0000010000 */
[----:B---3--:R0:W-:Y:S04]  /*81d10*/  STL.64 [R1+0x2260], R14 ;  /* 0x0022600e01007387 */ /* 0x0081e80000100a00 */
[----:B0-----:R-:W3:Y:S04]  /*81d20*/  LDL.LU R14, [R1+0xb08] ;  /* 0x000b0800010e7983 */ /* 0x001ee80000300800 */
[----:B------:R-:W4:Y:S04]  /*81d30*/  LDL.LU R15, [R1+0x448] ;  /* 0x00044800010f7983 */ /* 0x000f280000300800 */
[----:B--2---:R0:W-:Y:S04]  /*81d40*/  STL.64 [R1+0x2258], R12 ;  /* 0x0022580c01007387 */ /* 0x0041e80000100a00 */
[----:B0-----:R-:W2:Y:S04]  /*81d50*/  LDL.LU R12, [R1+0xb0c] ;  /* 0x000b0c00010c7983 */ /* 0x001ea80000300800 */
[----:B------:R-:W3:Y:S04]  /*81d60*/  LDL.LU R13, [R1+0x42c] ;  /* 0x00042c00010d7983 */ /* 0x000ee80000300800 */
[----:B------:R-:W4:Y:S04]  /*81d70*/  LDL.LU R4, [R1+0x3e0] ;  /* 0x0003e00001047983 */ /* 0x000f280000300800 */
[----:B------:R0:W-:Y:S04]  /*81d80*/  STL [R1+0x2058], R18 ;  /* 0x0020581201007387 */ /* 0x0001e80000100800 */
[----:B0-----:R-:W4:Y:S04]  /*81d90*/  LDL.LU R18, [R1+0x44c] ;  /* 0x00044c0001127983 */ /* 0x001f280000300800 */
[----:B------:R-:W2:Y:S04]  /*81da0*/  LDL.LU R8, [R1+0xb20] ;  /* 0x000b200001087983 */ /* 0x000ea80000300800 */
[----:B------:R-:W3:Y:S04]  /*81db0*/  LDL.LU R9, [R1+0x418] ;  /* 0x0004180001097983 */ /* 0x000ee80000300800 */
[----:B------:R-:W3:Y:S04]  /*81dc0*/  LDL.LU R10, [R1+0xb14] ;  /* 0x000b1400010a7983 */ /* 0x000ee80000300800 */
[----:B------:R-:W4:Y:S04]  /*81dd0*/  LDL.LU R11, [R1+0x428] ;  /* 0x00042800010b7983 */ /* 0x000f280000300800 */
[----:B------:R-:W2:Y:S04]  /*81de0*/  LDL.LU R24, [R1+0xb34] ;  /* 0x000b340001187983 */ /* 0x000ea80000300800 */
[----:B------:R-:W3:Y:S04]  /*81df0*/  LDL.LU R25, [R1+0x3fc] ;  /* 0x0003fc0001197983 */ /* 0x000ee80000300800 */
[----:B------:R-:W3:Y:S04]  /*81e00*/  LDL.LU R26, [R1+0xb24] ;  /* 0x000b2400011a7983 */ /* 0x000ee80000300800 */
[----:B------:R-:W4:Y:S01]  /*81e10*/  LDL.LU R27, [R1+0x410] ;  /* 0x00041000011b7983 */ /* 0x000f220000300800 */
[----:B--2---:R-:W-:-:S03]  /*81e20*/  PRMT R24, R24, 0x5410, R17 ;  /* 0x0000541018187816 */ /* 0x004fc60000000011 */
[----:B------:R-:W2:Y:S01]  /*81e30*/  LDL.LU R17, [R1+0x2268] ;  /* 0x0022680001117983 */ /* 0x000ea20000300800 */
[----:B---3--:R-:W-:Y:S02]  /*81e40*/  PRMT R25, R26, 0x5410, R25 ;  /* 0x000054101a197816 */ /* 0x008fe40000000019 */
[----:B----4-:R-:W-:Y:S02]  /*81e50*/  PRMT R26, R8, 0x5410, R27 ;  /* 0x00005410081a7816 */ /* 0x010fe4000000001b */
[----:B------:R-:W-:Y:S02]  /*81e60*/  PRMT R8, R10, 0x5410, R9 ;  /* 0x000054100a087816 */ /* 0x000fe40000000009 */
[----:B------:R-:W-:Y:S02]  /*81e70*/  PRMT R9, R12, 0x5410, R11 ;  /* 0x000054100c097816 */ /* 0x000fe4000000000b */
[----:B------:R-:W-:Y:S02]  /*81e80*/  PRMT R10, R14, 0x5410, R13 ;  /* 0x000054100e0a7816 */ /* 0x000fe4000000000d */
[----:B------:R-:W-:-:S02]  /*81e90*/  PRMT R27, R21, 0x5410, R0 ;  /* 0x00005410151b7816 */ /* 0x000fc40000000000 */
[----:B--2---:R-:W-:Y:S02]  /*81ea0*/  PRMT R11, R17, 0x5410, R15 ;  /* 0x00005410110b7816 */ /* 0x004fe4000000000f */
[----:B------:R-:W0:Y:S04]  /*81eb0*/  LDS.128 R12, [R3] ;  /* 0x00000000030c7984 */ /* 0x000e280000000c00 */
[----:B0-----:R-:W-:Y:S04]  /*81ec0*/  STL [R1+0x84], R13 ;  /* 0x0000840d01007387 */ /* 0x001fe80000100800 */
[----:B------:R-:W-:Y:S01]  /*81ed0*/  STL.64 [R1+0x88], R14 ;  /* 0x0000880e01007387 */ /* 0x000fe20000100a00 */
[----:B------:R-:W-:-:S03]  /*81ee0*/  IMAD.MOV.U32 R21, RZ, RZ, R12 ;  /* 0x000000ffff157224 */ /* 0x000fc600078e000c */
[----:B------:R-:W0:Y:S04]  /*81ef0*/  LDS.128 R12, [R3+0x400] ;  /* 0x00040000030c7984 */ /* 0x000e280000000c00 */
[----:B------:R-:W-:Y:S01]  /*81f00*/  STL [R1+0x20c4], R21 ;  /* 0x0020c41501007387 */ /* 0x000fe20000100800 */
[----:B------:R-:W-:Y:S01]  /*81f10*/  BAR.SYNC.DEFER_BLOCKING 0x0 ;  /* 0x0000000000007b1d */ /* 0x000fe20000010000 */
[----:B0-----:R-:W-:-:S05]  /*81f20*/  IMAD.MOV.U32 R0, RZ, RZ, R15 ;  /* 0x000000ffff007224 */ /* 0x001fca00078e000f */
[----:B------:R0:W-:Y:S01]  /*81f30*/  STL.64 [R1+0x90], R12 ;  /* 0x0000900c01007387 */ /* 0x0001e20000100a00 */
[----:B------:R-:W-:-:S03]  /*81f40*/  IMAD.MOV.U32 R17, RZ, RZ, R14 ;  /* 0x000000ffff117224 */ /* 0x000fc600078e000e */
[----:B------:R-:W2:Y:S04]  /*81f50*/  LDL.LU.64 R14, [R1+0x2260] ;  /* 0x00226000010e7983 */ /* 0x000ea80000300a00 */
[----:B0-----:R-:W3:Y:S04]  /*81f60*/  LDL.LU.64 R12, [R1+0x2258] ;  /* 0x00225800010c7983 */ /* 0x001ee80000300a00 */
[----:B------:R0:W-:Y:S04]  /*81f70*/  STSM.16.M88.4 [R16], R8 ;  /* 0x0000000810007844 */ /* 0x0001e80000000200 */
[----:B------:R1:W-:Y:S01]  /*81f80*/  STSM.16.M88.4 [R16+0x200], R24 ;  /* 0x0002001810007844 */ /* 0x0003e20000000200 */
[----:B------:R-:W-:Y:S01]  /*81f90*/  BAR.SYNC.DEFER_BLOCKING 0x0 ;  /* 0x0000000000007b1d */ /* 0x000fe20000010000 */
[----:B0-----:R-:W-:-:S05]  /*81fa0*/  PRMT R8, R6, 0x5410, R5 ;  /* 0x0000541006087816 */ /* 0x001fca0000000005 */
[----:B------:R-:W-:Y:S04]  /*81fb0*/  STL [R1+0x20c8], R0 ;  /* 0x0020c80001007387 */ /* 0x000fe80000100800 */
[----:B------:R-:W-:Y:S01]  /*81fc0*/  STL [R1+0x2050], R17 ;  /* 0x0020501101007387 */ /* 0x000fe20000100800 */
[----:B-1----:R-:W-:Y:S02]  /*81fd0*/  PRMT R24, R19, 0x5410, R18 ;  /* 0x0000541013187816 */ /* 0x002fe40000000012 */
[----:B------:R-:W-:Y:S02]  /*81fe0*/  PRMT R25, R22, 0x5410, R20 ;  /* 0x0000541016197816 */ /* 0x000fe40000000014 */
[----:B------:R-:W-:Y:S02]  /*81ff0*/  PRMT R26, R2, 0x5410, R23 ;  /* 0x00005410021a7816 */ /* 0x000fe40000000017 */
[----:B--2---:R-:W-:-:S02]  /*82000*/  PRMT R11, R4, 0x5410, R15 ;  /* 0x00005410040b7816 */ /* 0x004fc4000000000f */
[----:B---3--:R-:W-:Y:S02]  /*82010*/  PRMT R9, R12, 0x5410, R7 ;  /* 0x000054100c097816 */ /* 0x008fe40000000007 */
[----:B------:R-:W-:Y:S01]  /*82020*/  PRMT R10, R14, 0x5410, R13 ;  /* 0x000054100e0a7816 */ /* 0x000fe2000000000d */
[----:B------:R-:W-:Y:S04]  /*82030*/  LDS.128 R4, [R3+0x400] ;  /* 0x0004000003047984 */ /* 0x000fe80000000c00 */
[----:B------:R-:W0:Y:S01]  /*82040*/  LDS.128 R12, [R3] ;  /* 0x00000000030c7984 */ /* 0x000e220000000c00 */
[----:B------:R-:W-:Y:S06]  /*82050*/  BAR.SYNC.DEFER_BLOCKING 0x0 ;  /* 0x0000000000007b1d */ /* 0x000fec0000010000 */
[----:B0-----:R-:W-:Y:S04]  /*82060*/  STL.64 [R1+0xa0], R12 ;  /* 0x0000a00c01007387 */ /* 0x001fe80000100a00 */
[----:B------:R-:W-:Y:S04]  /*82070*/  STL.64 [R1+0xa8], R14 ;  /* 0x0000a80e01007387 */ /* 0x000fe80000100a00 */
[----:B------:R-:W-:Y:S04]  /*82080*/  STL [R1+0xd4], R5 ;  /* 0x0000d40501007387 */ /* 0x000fe80000100800 */
[----:B------:R-:W-:Y:S04]  /*82090*/  STL [R1+0xd8], R6 ;  /* 0x0000d80601007387 */ /* 0x000fe80000100800 */
[----:B------:R0:W-:Y:S04]  /*820a0*/  STL [R1+0x2250], R3 ;  /* 0x0022500301007387 */ /* 0x0001e80000100800 */
[----:B0-----:R-:W2:Y:S04]  /*820b0*/  LDL.LU R3, [R1+0xa34] ;  /* 0x000a340001037983 */ /* 0x001ea80000300800 */
[----:B------:R-:W3:Y:S04]  /*820c0*/  LDL.LU R14, [R1+0x3e8] ;  /* 0x0003e800010e7983 */ /* 0x000ee80000300800 */
[----:B------:R-:W4:Y:S04]  /*820d0*/  LDL.LU R17, [R1+0xa74] ;  /* 0x000a740001117983 */ /* 0x000f280000300800 */
[----:B------:R-:W4:Y:S04]  /*820e0*/  LDL.LU R0, [R1+0xdfc] ;  /* 0x000dfc0001007983 */ /* 0x000f280000300800 */
[----:B------:R-:W2:Y:S04]  /*820f0*/  LDL.LU R21, [R1+0xa70] ;  /* 0x000a700001157983 */ /* 0x000ea80000300800 */
[----:B------:R-:W4:Y:S04]  /*82100*/  LDL.LU R19, [R1+0xdf8] ;  /* 0x000df80001137983 */ /* 0x000f280000300800 */
[----:B------:R-:W2:Y:S04]  /*82110*/  LDL.LU R20, [R1+0xa60] ;  /* 0x000a600001147983 */ /* 0x000ea80000300800 */
[----:B------:R-:W3:Y:S04]  /*82120*/  LDL.LU R22, [R1+0xdec] ;  /* 0x000dec0001167983 */ /* 0x000ee80000300800 */
[----:B------:R-:W3:Y:S01]  /*82130*/  LDL.LU R23, [R1+0xa5c] ;  /* 0x000a5c0001177983 */ /* 0x000ee20000300800 */
[----:B------:R-:W-:Y:S01]  /*82140*/  PRMT R27, R28, 0x5410, R29 ;  /* 0x000054101c1b7816 */ /* 0x000fe2000000001d */
[----:B------:R-:W-:-:S02]  /*82150*/  IMAD.MOV.U32 R18, RZ, RZ, R4 ;  /* 0x000000ffff127224 */ /* 0x000fc400078e0004 */
[----:B------:R-:W-:Y:S01]  /*82160*/  IMAD.MOV.U32 R15, RZ, RZ, R7 ;  /* 0x000000ffff0f7224 */ /* 0x000fe200078e0007 */
        /* <DEDUP_REMOVED lines=18> */
[----:B------:R0:W-:Y:S04]  /*82290*/  STL [R1+0x2060], R18 ;  /* 0x0020601201007387 */ /* 0x0001e80000100800 */
[----:B0-----:R-:W2:Y:S04]  /*822a0*/  LDL.LU R18, [R1+0x9e8] ;  /* 0x0009e80001127983 */ /* 0x001ea80000300800 */
[----:B------:R0:W-:Y:S04]  /*822b0*/  STL [R1+0x2044], R15 ;  /* 0x0020440f01007387 */ /* 0x0001e80000100800 */
[----:B0-----:R-:W3:Y:S04]  /*822c0*/  LDL.LU R15, [R1+0xda0] ;  /* 0x000da000010f7983 */ /* 0x001ee80000300800 */
[----:B------:R-:W4:Y:S04]  /*822d0*/  LDL.LU R8, [R1+0xdb0] ;  /* 0x000db00001087983 */ /* 0x000f280000300800 */
[----:B------:R-:W2:Y:S04]  /*822e0*/  LDL.LU R9, [R1+0xa04] ;  /* 0x000a040001097983 */ /* 0x000ea80000300800 */
[----:B------:R-:W2:Y:S04]  /*822f0*/  LDL.LU R10, [R1+0xda4] ;  /* 0x000da400010a7983 */ /* 0x000ea80000300800 */
[----:B------:R-:W3:Y:S04]  /*82300*/  LDL.LU R11, [R1+0xa00] ;  /* 0x000a0000010b7983 */ /* 0x000ee80000300800 */
[----:B------:R-:W4:Y:S04]  /*82310*/  LDL.LU R24, [R1+0xdc0] ;  /* 0x000dc00001187983 */ /* 0x000f280000300800 */
[----:B------:R-:W2:Y:S04]  /*82320*/  LDL.LU R25, [R1+0xa24] ;  /* 0x000a240001197983 */ /* 0x000ea80000300800 */
[----:B------:R-:W2:Y:S04]  /*82330*/  LDL.LU R26, [R1+0xdb4] ;  /* 0x000db400011a7983 */ /* 0x000ea80000300800 */
[----:B------:R-:W3:Y:S01]  /*82340*/  LDL.LU R27, [R1+0xa20] ;  /* 0x000a2000011b7983 */ /* 0x000ee20000300800 */
[----:B----4-:R-:W-:-:S03]  /*82350*/  PRMT R24, R24, 0x5410, R3 ;  /* 0x0000541018187816 */ /* 0x010fc60000000003 */
[----:B------:R-:W4:Y:S01]  /*82360*/  LDL.LU R3, [R1+0x2250] ;  /* 0x0022500001037983 */ /* 0x000f220000300800 */
[----:B--2---:R-:W-:Y:S02]  /*82370*/  PRMT R25, R26, 0x5410, R25 ;  /* 0x000054101a197816 */ /* 0x004fe40000000019 */
[----:B---3--:R-:W-:Y:S02]  /*82380*/  PRMT R26, R8, 0x5410, R27 ;  /* 0x00005410081a7816 */ /* 0x008fe4000000001b */
[----:B------:R-:W-:Y:S02]  /*82390*/  PRMT R8, R10, 0x5410, R9 ;  /* 0x000054100a087816 */ /* 0x000fe40000000009 */
[----:B------:R-:W-:Y:S02]  /*823a0*/  PRMT R9, R15, 0x5410, R11 ;  /* 0x000054100f097816 */ /* 0x000fe4000000000b */
[----:B------:R-:W-:Y:S02]  /*823b0*/  PRMT R10, R20, 0x5410, R18 ;  /* 0x00005410140a7816 */ /* 0x000fe40000000012 */
[----:B------:R-:W-:-:S02]  /*823c0*/  PRMT R11, R22, 0x5410, R21 ;  /* 0x00005410160b7816 */ /* 0x000fc40000000015 */
[----:B------:R-:W-:Y:S02]  /*823d0*/  PRMT R27, R14, 0x5410, R23 ;  /* 0x000054100e1b7816 */ /* 0x000fe40000000017 */
[----:B----4-:R-:W0:Y:S04]  /*823e0*/  LDS.128 R20, [R3] ;  /* 0x0000000003147984 */ /* 0x010e280000000c00 */
[----:B0-----:R-:W-:Y:S04]  /*823f0*/  STL.64 [R1+0xe0], R20 ;  /* 0x0000e01401007387 */ /* 0x001fe80000100a00 */
[----:B------:R-:W-:Y:S04]  /*82400*/  STL.64 [R1+0xe8], R22 ;  /* 0x0000e81601007387 */ /* 0x000fe80000100a00 */
[----:B------:R-:W0:Y:S01]  /*82410*/  LDS.128 R20, [R3+0x400] ;  /* 0x0004000003147984 */ /* 0x000e220000000c00 */
[----:B------:R-:W-:Y:S06]  /*82420*/  BAR.SYNC.DEFER_BLOCKING 0x0 ;  /* 0x0000000000007b1d */ /* 0x000fec0000010000 */
[----:B0-----:R-:W-:Y:S04]  /*82430*/  STL.64 [R1+0xf0], R20 ;  /* 0x0000f01401007387 */ /* 0x001fe80000100a00 */
[----:B------:R0:W-:Y:S01]  /*82440*/  STL [R1+0xf8], R22 ;  /* 0x0000f81601007387 */ /* 0x0001e20000100800 */
[----:B------:R-:W-:-:S03]  /*82450*/  IMAD.MOV.U32 R14, RZ, RZ, R23 ;  /* 0x000000ffff0e7224 */ /* 0x000fc600078e0017 */
[----:B0-----:R-:W2:Y:S04]  /*82460*/  LDL.LU.64 R22, [R1+0x2248] ;  /* 0x0022480001167983 */ /* 0x001ea80000300a00 */
[----:B------:R-:W3:Y:S04]  /*82470*/  LDL.LU.64 R20, [R1+0x2240] ;  /* 0x0022400001147983 */ /* 0x000ee80000300a00 */
[----:B------:R-:W-:Y:S04]  /*82480*/  STSM.16.M88.4 [R16], R8 ;  /* 0x0000000810007844 */ /* 0x000fe80000000200 */
[----:B------:R0:W-:Y:S04]  /*82490*/  STSM.16.M88.4 [R16+0x200], R24 ;  /* 0x0002001810007844 */ /* 0x0001e80000000200 */
[----:B------:R1:W-:Y:S01]  /*824a0*/  STL [R1+0x2048], R14 ;  /* 0x0020480e01007387 */ /* 0x0003e20000100800 */
[----:B------:R-:W-:Y:S01]  /*824b0*/  BAR.SYNC.DEFER_BLOCKING 0x0 ;  /* 0x0000000000007b1d */ /* 0x000fe20000010000 */
[----:B0-----:R-:W-:-:S02]  /*824c0*/  PRMT R24, R0, 0x5410, R17 ;  /* 0x0000541000187816 */ /* 0x001fc40000000011 */
[----:B------:R-:W-:Y:S02]  /*824d0*/  PRMT R9, R6, 0x5410, R5 ;  /* 0x0000541006097816 */ /* 0x000fe40000000005 */
[----:B------:R-:W-:Y:S02]  /*824e0*/  PRMT R10, R12, 0x5410, R7 ;  /* 0x000054100c0a7816 */ /* 0x000fe40000000007 */
[----:B------:R-:W-:Y:S02]  /*824f0*/  PRMT R11, R4, 0x5410, R13 ;  /* 0x00005410040b7816 */ /* 0x000fe4000000000d */
[----:B------:R-:W0:Y:S01]  /*82500*/  LDS.128 R4, [R3] ;  /* 0x0000000003047984 */ /* 0x000e220000000c00 */
[----:B--2---:R-:W-:Y:S02]  /*82510*/  PRMT R27, R2, 0x5410, R23 ;  /* 0x00005410021b7816 */ /* 0x004fe40000000017 */
[----:B---3--:R-:W-:Y:S02]  /*82520*/  PRMT R26, R22, 0x5410, R20 ;  /* 0x00005410161a7816 */ /* 0x008fe40000000014 */
[----:B------:R-:W-:-:S03]  /*82530*/  PRMT R25, R19, 0x5410, R21 ;  /* 0x0000541013197816 */ /* 0x000fc60000000015 */
[----:B------:R-:W-:Y:S04]  /*82540*/  STL.64 [R1+0x2238], R26 ;  /* 0x0022381a01007387 */ /* 0x000fe80000100a00 */
[----:B------:R-:W-:Y:S04]  /*82550*/  STL.64 [R1+0x2230], R24 ;  /* 0x0022301801007387 */ /* 0x000fe80000100a00 */
[----:B-1----:R-:W2:Y:S04]  /*82560*/  LDL.LU R14, [R1+0x36c] ;  /* 0x00036c00010e7983 */ /* 0x002ea80000300800 */
[----:B------:R-:W1:Y:S04]  /*82570*/  LDS.128 R24, [R3+0x400] ;  /* 0x0004000003187984 */ /* 0x000e680000000c00 */
[----:B--2---:R2:W-:Y:S04]  /*82580*/  STL [R1+0x2228], R14 ;  /* 0x0022280e01007387 */ /* 0x0045e80000100800 */
[----:B0-----:R-:W-:Y:S04]  /*82590*/  STL.64 [R1+0x100], R4 ;  /* 0x0001000401007387 */ /* 0x001fe80000100a00 */
[----:B------:R-:W-:Y:S01]  /*825a0*/  STL.64 [R1+0x108], R6 ;  /* 0x0001080601007387 */ /* 0x000fe20000100a00 */
[----:B------:R-:W-:Y:S01]  /*825b0*/  PRMT R8, R28, 0x5410, R29 ;  /* 0x000054101c087816 */ /* 0x000fe2000000001d */
[----:B------:R-:W-:Y:S06]  /*825c0*/  BAR.SYNC.DEFER_BLOCKING 0x0 ;  /* 0x0000000000007b1d */ /* 0x000fec0000010000 */
[----:B--2---:R-:W2:Y:S04]  /*825d0*/  LDL.LU R14, [R1+0xafc] ;  /* 0x000afc00010e7983 */ /* 0x004ea80000300800 */
[----:B------:R-:W3:Y:S04]  /*825e0*/  LDL.LU R12, [R1+0x40c] ;  /* 0x00040c00010c7983 */ /* 0x000ee80000300800 */
[----:B------:R-:W4:Y:S04]  /*825f0*/  LDL.LU R15, [R1+0xb4c] ;  /* 0x000b4c00010f7983 */ /* 0x000f280000300800 */
[----:B------:R-:W4:Y:S04]  /*82600*/  LDL.LU R18, [R1+0xe7c] ;  /* 0x000e7c0001127983 */ /* 0x000f280000300800 */
[----:B------:R-:W4:Y:S04]  /*82610*/  LDL.LU R17, [R1+0xb44] ;  /* 0x000b440001117983 */ /* 0x000f280000300800 */
[----:B------:R-:W4:Y:S04]  /*82620*/  LDL.LU R0, [R1+0xe64] ;  /* 0x000e640001007983 */ /* 0x000f280000300800 */
[----:B------:R-:W2:Y:S04]  /*82630*/  LDL.LU R21, [R1+0xb40] ;  /* 0x000b400001157983 */ /* 0x000ea80000300800 */
[----:B------:R-:W4:Y:S04]  /*82640*/  LDL.LU R19, [R1+0xe60] ;  /* 0x000e600001137983 */ /* 0x000f280000300800 */
[----:B------:R-:W2:Y:S04]  /*82650*/  LDL.LU R20, [R1+0xb3c] ;  /* 0x000b3c0001147983 */ /* 0x000ea80000300800 */
[----:B------:R-:W3:Y:S04]  /*82660*/  LDL.LU R22, [R1+0xe54] ;  /* 0x000e540001167983 */ /* 0x000ee80000300800 */
[----:B------:R-:W3:Y:S01]  /*82670*/  LDL.LU R23, [R1+0xb2c] ;  /* 0x000b2c0001177983 */ /* 0x000ee20000300800 */
[----:B-1----:R-:W-:-:S03]  /*82680*/  IMAD.MOV.U32 R13, RZ, RZ, R27 ;  /* 0x000000ffff0d7224 */ /* 0x002fc600078e001b */
[----:B---3--:R0:W-:Y:S04]  /*82690*/  STL.64 [R1+0x2220], R22 ;  /* 0x0022201601007387 */ /* 0x0081e80000100a00 */
[----:B0-----:R-:W3:Y:S04]  /*826a0*/  LDL.LU R22, [R1+0xaa8] ;  /* 0x000aa80001167983 */ /* 0x001ee80000300800 */
[----:B------:R-:W3:Y:S04]  /*826b0*/  LDL.LU R23, [R1+0xe08] ;  /* 0x000e080001177983 */ /* 0x000ee80000300800 */
[----:B--2---:R0:W-:Y:S04]  /*826c0*/  STL.64 [R1+0x2218], R20 ;  /* 0x0022181401007387 */ /* 0x0041e80000100a00 */
[----:B0-----:R-:W2:Y:S04]  /*826d0*/  LDL.LU R20, [R1+0xaac] ;  /* 0x000aac0001147983 */ /* 0x001ea80000300800 */
[----:B------:R-:W2:Y:S04]  /*826e0*/  LDL.LU R21, [R1+0xe10] ;  /* 0x000e100001157983 */ /* 0x000ea80000300800 */
        /* <DEDUP_REMOVED lines=8> */
[----:B------:R0:W-:Y:S04]  /*82770*/  STL [R1+0x118], R26 ;  /* 0x0001181a01007387 */ /* 0x0001e80000100800 */
        /* <DEDUP_REMOVED lines=34> */
[----:B------:R-:W-:Y:S04]  /*829a0*/  STSM.16.M88.4 [R16], R8 ;  /* 0x0000000810007844 */ /* 0x000fe80000000200 */
[----:B------:R0:W-:Y:S04]  /*829b0*/  STSM.16.M88.4 [R16+0x200], R24 ;  /* 0x0002001810007844 */ /* 0x0001e80000000200 */
[----:B------:R-:W-:Y:S01]  /*829c0*/  STL [R1+0x2068], R12 ;  /* 0x0020680c01007387 */ /* 0x000fe20000100800 */
[----:B------:R-:W-:Y:S01]  /*829d0*/  BAR.SYNC.DEFER_BLOCKING 0x0 ;  /* 0x0000000000007b1d */ /* 0x000fe20000010000 */
[----:B0-----:R-:W-:-:S02]  /*829e0*/  PRMT R24, R18, 0x5410, R15 ;  /* 0x0000541012187816 */ /* 0x001fc4000000000f */
[----:B------:R-:W-:Y:S02]  /*829f0*/  PRMT R25, R0, 0x5410, R17 ;  /* 0x0000541000197816 */ /* 0x000fe40000000011 */
[----:B------:R-:W-:Y:S01]  /*82a00*/  PRMT R11, R4, 0x5410, R7 ;  /* 0x00005410040b7816 */ /* 0x000fe20000000007 */
[----:B------:R-:W0:Y:S01]  /*82a10*/  LDS.128 R12, [R3] ;  /* 0x00000000030c7984 */ /* 0x000e220000000c00 */
[----:B---3--:R-:W-:Y:S02]  /*82a20*/  PRMT R26, R19, 0x5410, R21 ;  /* 0x00005410131a7816 */ /* 0x008fe40000000015 */
[----:B--2---:R-:W-:-:S05]  /*82a30*/  PRMT R27, R22, 0x5410, R20 ;  /* 0x00005410161b7816 */ /* 0x004fca0000000014 */
[----:B------:R-:W-:Y:S04]  /*82a40*/  STL.64 [R1+0x2210], R26 ;  /* 0x0022101a01007387 */ /* 0x000fe80000100a00 */
[----:B------:R-:W-:Y:S04]  /*82a50*/  STL.64 [R1+0x2208], R24 ;  /* 0x0022081801007387 */ /* 0x000fe80000100a00 */
[----:B------:R-:W2:Y:S01]  /*82a60*/  LDL.LU R4, [R1+0xd84] ;  /* 0x000d840001047983 */ /* 0x000ea20000300800 */
[----:B------:R-:W-:-:S03]  /*82a70*/  PRMT R10, R6, 0x5410, R5 ;  /* 0x00005410060a7816 */ /* 0x000fc60000000005 */
[----:B------:R-:W1:Y:S01]  /*82a80*/  LDS.128 R24, [R3+0x400] ;  /* 0x0004000003187984 */ /* 0x000e620000000c00 */
[----:B------:R-:W-:Y:S02]  /*82a90*/  PRMT R8, R2, 0x5410, R23 ;  /* 0x0000541002087816 */ /* 0x000fe40000000017 */
[----:B------:R-:W-:Y:S01]  /*82aa0*/  PRMT R9, R28, 0x5410, R29 ;  /* 0x000054101c097816 */ /* 0x000fe2000000001d */
[----:B------:R-:W-:Y:S06]  /*82ab0*/  BAR.SYNC.DEFER_BLOCKING 0x0 ;  /* 0x0000000000007b1d */ /* 0x000fec0000010000 */
[----:B--2---:R2:W-:Y:S04]  /*82ac0*/  STL [R1+0x21fc], R4 ;  /* 0x0021fc0401007387 */ /* 0x0045e80000100800 */
[----:B0-----:R-:W-:Y:S04]  /*82ad0*/  STL.64 [R1+0x140], R12 ;  /* 0x0001400c01007387 */ /* 0x001fe80000100a00 */
[----:B------:R-:W-:Y:S04]  /*82ae0*/  STL.64 [R1+0x148], R14 ;  /* 0x0001480e01007387 */ /* 0x000fe80000100a00 */
[----:B--2---:R-:W2:Y:S04]  /*82af0*/  LDL.LU R4, [R1+0xd88] ;  /* 0x000d880001047983 */ /* 0x004ea80000300800 */
[----:B--2---:R0:W-:Y:S04]  /*82b00*/  STL [R1+0x2200], R4 ;  /* 0x0022000401007387 */ /* 0x0041e80000100800 */
[----:B0-----:R-:W2:Y:S04]  /*82b10*/  LDL.LU R4, [R1+0xd8c] ;  /* 0x000d8c0001047983 */ /* 0x001ea80000300800 */
[----:B------:R-:W3:Y:S04]  /*82b20*/  LDL.LU R6, [R1+0x440] ;  /* 0x0004400001067983 */ /* 0x000ee80000300800 */
[----:B------:R-:W4:Y:S04]  /*82b30*/  LDL.LU R12, [R1+0xdc8] ;  /* 0x000dc800010c7983 */ /* 0x000f280000300800 */
[----:B------:R-:W4:Y:S04]  /*82b40*/  LDL.LU R13, [R1+0xf44] ;  /* 0x000f4400010d7983 */ /* 0x000f280000300800 */
[----:B------:R-:W2:Y:S04]  /*82b50*/  LDL.LU R14, [R1+0xdc4] ;  /* 0x000dc400010e7983 */ /* 0x000ea80000300800 */
[----:B------:R-:W2:Y:S01]  /*82b60*/  LDL.LU R15, [R1+0xf40] ;  /* 0x000f4000010f7983 */ /* 0x000ea20000300800 */
[----:B-1----:R-:W-:-:S03]  /*82b70*/  IMAD.MOV.U32 R7, RZ, RZ, R27 ;  /* 0x000000ffff077224 */ /* 0x002fc600078e001b */
[----:B--2---:R0:W-:Y:S04]  /*82b80*/  STL.64 [R1+0x21f0], R14 ;  /* 0x0021f00e01007387 */ /* 0x0041e80000100a00 */
[----:B0-----:R-:W2:Y:S04]  /*82b90*/  LDL.LU R14, [R1+0xeb8] ;  /* 0x000eb800010e7983 */ /* 0x001ea80000300800 */
[----:B------:R-:W3:Y:S04]  /*82ba0*/  LDL.LU R15, [R1+0x384] ;  /* 0x00038400010f7983 */ /* 0x000ee80000300800 */
[----:B----4-:R0:W-:Y:S04]  /*82bb0*/  STL.64 [R1+0x21e8], R12 ;  /* 0x0021e80c01007387 */ /* 0x0101e80000100a00 */
[----:B0-----:R-:W4:Y:S04]  /*82bc0*/  LDL.LU R12, [R1+0xebc] ;  /* 0x000ebc00010c7983 */ /* 0x001f280000300800 */
[----:B------:R-:W2:Y:S04]  /*82bd0*/  LDL.LU R13, [R1+0xb68] ;  /* 0x000b6800010d7983 */ /* 0x000ea80000300800 */
        /* <DEDUP_REMOVED lines=12> */
[----:B------:R-:W-:Y:S04]  /*82ca0*/  STL.64 [R1+0x150], R24 ;  /* 0x0001501801007387 */ /* 0x000fe80000100a00 */
[----:B------:R0:W-:Y:S04]  /*82cb0*/  STL [R1+0x158], R26 ;  /* 0x0001581a01007387 */ /* 0x0001e80000100800 */
[----:B0-----:R-:W4:Y:S04]  /*82cc0*/  LDL.LU.64 R26, [R1+0x2210] ;  /* 0x00221000011a7983 */ /* 0x001f280000300a00 */
[----:B------:R-:W4:Y:S04]  /*82cd0*/  LDL.LU.64 R24, [R1+0x2208] ;  /* 0x0022080001187983 */ /* 0x000f280000300a00 */
[----:B------:R0:W-:Y:S04]  /*82ce0*/  STSM.16.M88.4 [R16], R8 ;  /* 0x0000000810007844 */ /* 0x0001e80000000200 */
[----:B0-----:R-:W2:Y:S04]  /*82cf0*/  LDL.LU R8, [R1+0xecc] ;  /* 0x000ecc0001087983 */ /* 0x001ea80000300800 */
[----:B------:R-:W3:Y:S04]  /*82d00*/  LDL.LU R9, [R1+0xb74] ;  /* 0x000b740001097983 */ /* 0x000ee80000300800 */
[----:B------:R-:W3:Y:S04]  /*82d10*/  LDL.LU R10, [R1+0xec8] ;  /* 0x000ec800010a7983 */ /* 0x000ee80000300800 */
[----:B------:R-:W2:Y:S04]  /*82d20*/  LDL.LU R11, [R1+0xb6c] ;  /* 0x000b6c00010b7983 */ /* 0x000ea80000300800 */
[----:B----4-:R0:W-:Y:S01]  /*82d30*/  STSM.16.M88.4 [R16+0x200], R24 ;  /* 0x0002001810007844 */ /* 0x0101e20000000200 */
[----:B------:R-:W-:Y:S06]  /*82d40*/  BAR.SYNC.DEFER_BLOCKING 0x0 ;  /* 0x0000000000007b1d */ /* 0x000fec0000010000 */
[----:B0-----:R-:W4:Y:S04]  /*82d50*/  LDL.LU R24, [R1+0xef0] ;  /* 0x000ef00001187983 */ /* 0x001f280000300800 */
[----:B------:R-:W2:Y:S04]  /*82d60*/  LDL.LU R25, [R1+0xee4] ;  /* 0x000ee40001197983 */ /* 0x000ea80000300800 */
[----:B------:R-:W2:Y:S04]  /*82d70*/  LDL.LU R26, [R1+0xee0] ;  /* 0x000ee000011a7983 */ /* 0x000ea80000300800 */
[----:B------:R-:W2:Y:S01]  /*82d80*/  LDL.LU R27, [R1+0xb78] ;  /* 0x000b7800011b7983 */ /* 0x000ea20000300800 */
[----:B----4-:R-:W-:-:S03]  /*82d90*/  PRMT R24, R24, 0x5410, R4 ;  /* 0x0000541018187816 */ /* 0x010fc60000000004 */
[----:B------:R-:W4:Y:S01]  /*82da0*/  LDL.LU R4, [R1+0x2200] ;  /* 0x0022000001047983 */ /* 0x000f220000300800 */
[----:B---3--:R-:W-:Y:S02]  /*82db0*/  PRMT R9, R10, 0x5410, R9 ;  /* 0x000054100a097816 */ /* 0x008fe40000000009 */
[----:B--2---:R-:W-:Y:S02]  /*82dc0*/  PRMT R8, R8, 0x5410, R27 ;  /* 0x0000541008087816 */ /* 0x004fe4000000001b */
[----:B------:R-:W-:Y:S02]  /*82dd0*/  PRMT R10, R12, 0x5410, R11 ;  /* 0x000054100c0a7816 */ /* 0x000fe4000000000b */
[----:B------:R-:W-:Y:S02]  /*82de0*/  PRMT R11, R14, 0x5410, R13 ;  /* 0x000054100e0b7816 */ /* 0x000fe4000000000d */
[----:B------:R-:W-:Y:S02]  /*82df0*/  PRMT R27, R6, 0x5410, R15 ;  /* 0x00005410061b7816 */ /* 0x000fe4000000000f */
[----:B------:R-:W0:Y:S01]  /*82e00*/  LDS.128 R12, [R3] ;  /* 0x00000000030c7984 */ /* 0x000e220000000c00 */
[----:B----4-:R-:W-:-:S03]  /*82e10*/  PRMT R25, R25, 0x5410, R4 ;  /* 0x0000541019197816 */ /* 0x010fc60000000004 */
[----:B------:R-:W2:Y:S02]  /*82e20*/  LDL.LU R4, [R1+0x21fc] ;  /* 0x0021fc0001047983 */ /* 0x000ea40000300800 */
[----:B--2---:R-:W-:Y:S02]  /*82e30*/  PRMT R26, R26, 0x5410, R4 ;  /* 0x000054101a1a7816 */ /* 0x004fe40000000004 */
[----:B------:R-:W2:Y:S04]  /*82e40*/  LDL.LU R4, [R1+0x21f8] ;  /* 0x0021f80001047983 */ /* 0x000ea80000300800 */
[----:B0-----:R-:W-:Y:S04]  /*82e50*/  STL.64 [R1+0x160], R12 ;  /* 0x0001600c01007387 */ /* 0x001fe80000100a00 */
[----:B------:R-:W-:Y:S04]  /*82e60*/  STL.64 [R1+0x168], R14 ;  /* 0x0001680e01007387 */ /* 0x000fe80000100a00 */
[----:B------:R-:W0:Y:S01]  /*82e70*/  LDS.128 R12, [R3+0x400] ;  /* 0x00040000030c7984 */ /* 0x000e220000000c00 */
[----:B------:R-:W-:Y:S06]  /*82e80*/  BAR.SYNC.DEFER_BLOCKING 0x0 ;  /* 0x0000000000007b1d */ /* 0x000fec0000010000 */
[----:B0-----:R-:W-:Y:S04]  /*82e90*/  STL.64 [R1+0x170], R12 ;  /* 0x0001700c01007387 */ /* 0x001fe80000100a00 */
[----:B------:R0:W-:Y:S01]  /*82ea0*/  STL [R1+0x178], R14 ;  /* 0x0001780e01007387 */ /* 0x0001e20000100800 */
[----:B------:R-:W-:-:S03]  /*82eb0*/  IMAD.MOV.U32 R6, RZ, RZ, R15 ;  /* 0x000000ffff067224 */ /* 0x000fc600078e000f */
[----:B0-----:R-:W3:Y:S04]  /*82ec0*/  LDL.LU.64 R14, [R1+0x21f0] ;  /* 0x0021f000010e7983 */ /* 0x001ee80000300a00 */
[----:B------:R-:W4:Y:S04]  /*82ed0*/  LDL.LU.64 R12, [R1+0x21e8] ;  /* 0x0021e800010c7983 */ /* 0x000f280000300a00 */
[----:B------:R-:W-:Y:S04]  /*82ee0*/  STSM.16.M88.4 [R16], R8 ;  /* 0x0000000810007844 */ /* 0x000fe80000000200 */
[----:B------:R0:W-:Y:S04]  /*82ef0*/  STSM.16.M88.4 [R16+0x200], R24 ;  /* 0x0002001810007844 */ /* 0x0001e80000000200 */
[----:B------:R-:W-:Y:S01]  /*82f00*/  STL.64 [R1+0x2070], R6 ;  /* 0x0020700601007387 */ /* 0x000fe20000100a00 */
[----:B------:R-:W-:Y:S01]  /*82f10*/  BAR.SYNC.DEFER_BLOCKING 0x0 ;  /* 0x0000000000007b1d */ /* 0x000fe20000010000 */
[----:B0-----:R-:W-:-:S02]  /*82f20*/  PRMT R26, R17, 0x5410, R18 ;  /* 0x00005410111a7816 */ /* 0x001fc40000000012 */
[----:B------:R-:W-:Y:S02]  /*82f30*/  PRMT R27, R21, 0x5410, R0 ;  /* 0x00005410151b7816 */ /* 0x000fe40000000000 */
[----:B------:R-:W-:-:S03]  /*82f40*/  PRMT R11, R5, 0x5410, R28 ;  /* 0x00005410050b7816 */ /* 0x000fc6000000001c */
[----:B------:R-:W-:Y:S01]  /*82f50*/  STL.64 [R1+0x21e0], R26 ;  /* 0x0021e01a01007387 */ /* 0x000fe20000100a00 */
[----:B---3--:R-:W-:Y:S02]  /*82f60*/  PRMT R25, R15, 0x5410, R14 ;  /* 0x000054100f197816 */ /* 0x008fe4000000000e */
[----:B----4-:R-:W-:Y:S02]  /*82f70*/  PRMT R24, R13, 0x5410, R12 ;  /* 0x000054100d187816 */ /* 0x010fe4000000000c */
[----:B------:R-:W0:Y:S04]  /*82f80*/  LDS.128 R12, [R3] ;  /* 0x00000000030c7984 */ /* 0x000e280000000c00 */
[----:B------:R-:W-:Y:S04]  /*82f90*/  STL.64 [R1+0x21d8], R24 ;  /* 0x0021d81801007387 */ /* 0x000fe80000100a00 */
[----:B------:R-:W3:Y:S04]  /*82fa0*/  LDL.LU R28, [R1+0x9ec] ;  /* 0x0009ec00011c7983 */ /* 0x000ee80000300800 */
[----:B------:R-:W1:Y:S01]  /*82fb0*/  LDS.128 R24, [R3+0x400] ;  /* 0x0004000003187984 */ /* 0x000e620000000c00 */
[----:B------:R-:W-:-:S03]  /*82fc0*/  PRMT R8, R20, 0x5410, R19 ;  /* 0x0000541014087816 */ /* 0x000fc60000000013 */
[----:B---3--:R3:W-:Y:S04]  /*82fd0*/  STL [R1+0x21d0], R28 ;  /* 0x0021d01c01007387 */ /* 0x0087e80000100800 */
[----:B0-----:R0:W-:Y:S04]  /*82fe0*/  STL.64 [R1+0x180], R12 ;  /* 0x0001800c01007387 */ /* 0x0011e80000100a00 */
[----:B------:R4:W-:Y:S01]  /*82ff0*/  STL.64 [R1+0x188], R14 ;  /* 0x0001880e01007387 */ /* 0x0009e20000100a00 */
[----:B------:R-:W-:-:S03]  /*83000*/  PRMT R9, R23, 0x5410, R22 ;  /* 0x0000541017097816 */ /* 0x000fc60000000016 */
[----:B---3--:R-:W3:Y:S04]  /*83010*/  LDL.LU R28, [R1+0xe00] ;  /* 0x000e0000011c7983 */ /* 0x008ee80000300800 */
[----:B------:R-:W3:Y:S04]  /*83020*/  LDL.LU R6, [R1+0xe38] ;  /* 0x000e380001067983 */ /* 0x000ee80000300800 */
[----:B------:R-:W3:Y:S04]  /*83030*/  LDL.LU R7, [R1+0xfb4] ;  /* 0x000fb40001077983 */ /* 0x000ee80000300800 */
[----:B0-----:R-:W2:Y:S04]  /*83040*/  LDL.LU R12, [R1+0xe2c] ;  /* 0x000e2c00010c7983 */ /* 0x001ea80000300800 */
[----:B------:R-:W2:Y:S04]  /*83050*/  LDL.LU R13, [R1+0xfb0] ;  /* 0x000fb000010d7983 */ /* 0x000ea80000300800 */
[----:B----4-:R-:W4:Y:S04]  /*83060*/  LDL.LU R14, [R1+0xe24] ;  /* 0x000e2400010e7983 */ /* 0x010f280000300800 */
[----:B------:R-:W4:Y:S01]  /*83070*/  LDL.LU R15, [R1+0xfac] ;  /* 0x000fac00010f7983 */ /* 0x000f220000300800 */
[----:B------:R-:W-:Y:S01]  /*83080*/  PRMT R10, R29, 0x5410, R2 ;  /* 0x000054101d0a7816 */ /* 0x000fe20000000002 */
[----:B-1----:R-:W-:Y:S01]  /*83090*/  IMAD.MOV.U32 R5, RZ, RZ, R27 ;  /* 0x000000ffff057224 */ /* 0x002fe200078e001b */
[----:B------:R-:W-:Y:S06]  /*830a0*/  BAR.SYNC.DEFER_BLOCKING 0x0 ;  /* 0x0000000000007b1d */ /* 0x000fec0000010000 */
[----:B----4-:R0:W-:Y:S04]  /*830b0*/  STL.64 [R1+0x21c8], R14 ;  /* 0x0021c80e01007387 */ /* 0x0101e80000100a00 */
[----:B0-----:R-:W4:Y:S04]  /*830c0*/  LDL.LU R14, [R1+0xf50] ;  /* 0x000f5000010e7983 */ /* 0x001f280000300800 */
[----:B------:R-:W4:Y:S04]  /*830d0*/  LDL.LU R15, [R1+0x394] ;  /* 0x00039400010f7983 */ /* 0x000f280000300800 */
[----:B--2---:R0:W-:Y:S04]  /*830e0*/  STL.64 [R1+0x21c0], R12 ;  /* 0x0021c00c01007387 */ /* 0x0041e80000100a00 */
        /* <DEDUP_REMOVED lines=16> */
[----:B------:R0:W-:Y:S04]  /*831f0*/  STL.64 [R1+0x2078], R4 ;  /* 0x0020780401007387 */ /* 0x0001e80000100a00 */
[----:B------:R1:W-:Y:S04]  /*83200*/  STSM.16.M88.4 [R16], R8 ;  /* 0x0000000810007844 */ /* 0x0003e80000000200 */
[----:B0-----:R-:W2:Y:S04]  /*83210*/  LDL.LU R4, [R1+0xf68] ;  /* 0x000f680001047983 */ /* 0x001ea80000300800 */
[----:B------:R-:W4:Y:S04]  /*83220*/  LDL.LU R5, [R1+0xdd4] ;  /* 0x000dd40001057983 */ /* 0x000f280000300800 */
[----:B-1----:R-:W2:Y:S04]  /*83230*/  LDL.LU R8, [R1+0xf74] ;  /* 0x000f740001087983 */ /* 0x002ea80000300800 */
[----:B------:R-:W4:Y:S04]  /*83240*/  LDL.LU R9, [R1+0xde4] ;  /* 0x000de40001097983 */ /* 0x000f280000300800 */
[----:B------:R-:W4:Y:S04]  /*83250*/  LDL.LU R10, [R1+0xf6c] ;  /* 0x000f6c00010a7983 */ /* 0x000f280000300800 */
[----:B------:R-:W4:Y:S04]  /*83260*/  LDL.LU R11, [R1+0xde0] ;  /* 0x000de000010b7983 */ /* 0x000f280000300800 */
[----:B---3--:R0:W-:Y:S01]  /*83270*/  STSM.16.M88.4 [R16+0x200], R24 ;  /* 0x0002001810007844 */ /* 0x0081e20000000200 */
[----:B------:R-:W-:Y:S06]  /*83280*/  BAR.SYNC.DEFER_BLOCKING 0x0 ;  /* 0x0000000000007b1d */ /* 0x000fec0000010000 */
[----:B0-----:R-:W3:Y:S04]  /*83290*/  LDL.LU R24, [R1+0xf7c] ;  /* 0x000f7c0001187983 */ /* 0x001ee80000300800 */
[----:B------:R-:W2:Y:S04]  /*832a0*/  LDL.LU R25, [R1+0xdf4] ;  /* 0x000df40001197983 */ /* 0x000ea80000300800 */
[----:B------:R-:W2:Y:S04]  /*832b0*/  LDL.LU R26, [R1+0xf78] ;  /* 0x000f7800011a7983 */ /* 0x000ea80000300800 */
[----:B------:R-:W4:Y:S01]  /*832c0*/  LDL.LU R27, [R1+0xdf0] ;  /* 0x000df000011b7983 */ /* 0x000f220000300800 */
[----:B---3--:R-:W-:-:S03]  /*832d0*/  PRMT R24, R24, 0x5410, R28 ;  /* 0x0000541018187816 */ /* 0x008fc6000000001c */
[----:B------:R-:W3:Y:S01]  /*832e0*/  LDL.LU R28, [R1+0x21d0] ;  /* 0x0021d000011c7983 */ /* 0x000ee20000300800 */
[----:B--2---:R-:W-:Y:S02]  /*832f0*/  PRMT R25, R26, 0x5410, R25 ;  /* 0x000054101a197816 */ /* 0x004fe40000000019 */
[----:B----4-:R-:W-:Y:S02]  /*83300*/  PRMT R26, R8, 0x5410, R27 ;  /* 0x00005410081a7816 */ /* 0x010fe4000000001b */
[----:B------:R-:W-:Y:S02]  /*83310*/  PRMT R8, R10, 0x5410, R9 ;  /* 0x000054100a087816 */ /* 0x000fe40000000009 */
[----:B------:R-:W-:Y:S02]  /*83320*/  PRMT R9, R4, 0x5410, R11 ;  /* 0x0000541004097816 */ /* 0x000fe4000000000b */
[----:B------:R-:W-:Y:S02]  /*83330*/  PRMT R10, R12, 0x5410, R5 ;  /* 0x000054100c0a7816 */ /* 0x000fe40000000005 */
[----:B------:R-:W-:-:S02]  /*83340*/  PRMT R11, R14, 0x5410, R13 ;  /* 0x000054100e0b7816 */ /* 0x000fc4000000000d */
[----:B---3--:R-:W-:Y:S02]  /*83350*/  PRMT R27, R28, 0x5410, R15 ;  /* 0x000054101c1b7816 */ /* 0x008fe4000000000f */
[----:B------:R-:W0:Y:S04]  /*83360*/  LDS.128 R12, [R3] ;  /* 0x00000000030c7984 */ /* 0x000e280000000c00 */
        /* <DEDUP_REMOVED lines=10> */
[----:B------:R0:W-:Y:S01]  /*83410*/  STSM.16.M88.4 [R16+0x200], R24 ;  /* 0x0002001810007844 */ /* 0x0001e20000000200 */
[----:B------:R-:W-:Y:S06]  /*83420*/  BAR.SYNC.DEFER_BLOCKING 0x0 ;  /* 0x0000000000007b1d */ /* 0x000fec0000010000 */
[----:B------:R1:W-:Y:S01]  /*83430*/  STL [R1+0x20cc], R28 ;  /* 0x0020cc1c01007387 */ /* 0x0003e20000100800 */
[----:B0-----:R-:W-:-:S02]  /*83440*/  PRMT R27, R17, 0x5410, R18 ;  /* 0x00005410111b7816 */ /* 0x001fc40000000012 */
[----:B------:R-:W-:Y:S02]  /*83450*/  PRMT R24, R7, 0x5410, R6 ;  /* 0x0000541007187816 */ /* 0x000fe40000000006 */
[----:B------:R-:W-:Y:S02]  /*83460*/  PRMT R10, R23, 0x5410, R22 ;  /* 0x00005410170a7816 */ /* 0x000fe40000000016 */
[----:B------:R-:W-:Y:S02]  /*83470*/  PRMT R11, R29, 0x5410, R2 ;  /* 0x000054101d0b7816 */ /* 0x000fe40000000002 */
[----:B------:R-:W-:Y:S02]  /*83480*/  PRMT R9, R20, 0x5410, R19 ;  /* 0x0000541014097816 */ /* 0x000fe40000000013 */
[----:B--2---:R-:W-:Y:S02]  /*83490*/  PRMT R26, R15, 0x5410, R14 ;  /* 0x000054100f1a7816 */ /* 0x004fe4000000000e */
[----:B---3--:R-:W-:-:S02]  /*834a0*/  PRMT R25, R13, 0x5410, R12 ;  /* 0x000054100d197816 */ /* 0x008fc4000000000c */
[----:B------:R-:W0:Y:S04]  /*834b0*/  LDS.128 R12, [R3] ;  /* 0x00000000030c7984 */ /* 0x000e280000000c00 */
[----:B------:R-:W-:Y:S04]  /*834c0*/  STL.64 [R1+0x21b8], R26 ;  /* 0x0021b81a01007387 */ /* 0x000fe80000100a00 */
[----:B------:R-:W-:Y:S04]  /*834d0*/  STL.64 [R1+0x21b0], R24 ;  /* 0x0021b01801007387 */ /* 0x000fe80000100a00 */
[----:B-1----:R-:W2:Y:S04]  /*834e0*/  LDL.LU R28, [R1+0xe3c] ;  /* 0x000e3c00011c7983 */ /* 0x002ea80000300800 */
[----:B------:R-:W2:Y:S04]  /*834f0*/  LDL.LU R4, [R1+0xfc0] ;  /* 0x000fc00001047983 */ /* 0x000ea80000300800 */
[----:B------:R-:W3:Y:S04]  /*83500*/  LDL.LU R23, [R1+0x3ac] ;  /* 0x0003ac0001177983 */ /* 0x000ee80000300800 */
[----:B------:R-:W3:Y:S04]  /*83510*/  LDL.LU R2, [R1+0xa38] ;  /* 0x000a380001027983 */ /* 0x000ee80000300800 */
[----:B------:R-:W4:Y:S04]  /*83520*/  LDL.LU R20, [R1+0xe6c] ;  /* 0x000e6c0001147983 */ /* 0x000f280000300800 */
[----:B------:R-:W4:Y:S04]  /*83530*/  LDL.LU R22, [R1+0x1058] ;  /* 0x0010580001167983 */ /* 0x000f280000300800 */
[----:B------:R-:W1:Y:S01]  /*83540*/  LDS.128 R24, [R3+0x400] ;  /* 0x0004000003187984 */ /* 0x000e620000000c00 */
[----:B------:R-:W-:Y:S01]  /*83550*/  PRMT R8, R21, 0x5410, R0 ;  /* 0x0000541015087816 */ /* 0x000fe20000000000 */
[----:B------:R-:W-:Y:S06]  /*83560*/  BAR.SYNC.DEFER_BLOCKING 0x0 ;  /* 0x0000000000007b1d */ /* 0x000fec0000010000 */
[----:B0-----:R-:W-:Y:S04]  /*83570*/  STL.64 [R1+0x1c0], R12 ;  /* 0x0001c00c01007387 */ /* 0x001fe80000100a00 */
[----:B------:R-:W-:Y:S04]  /*83580*/  STL.64 [R1+0x1c8], R14 ;  /* 0x0001c80e01007387 */ /* 0x000fe80000100a00 */
[----:B------:R-:W2:Y:S04]  /*83590*/  LDL.LU R5, [R1+0xeac] ;  /* 0x000eac0001057983 */ /* 0x000ea80000300800 */
[----:B------:R-:W3:Y:S04]  /*835a0*/  LDL.LU R6, [R1+0x10d8] ;  /* 0x0010d80001067983 */ /* 0x000ee80000300800 */
[----:B------:R-:W3:Y:S01]  /*835b0*/  LDL.LU R7, [R1+0xea8] ;  /* 0x000ea80001077983 */ /* 0x000ee20000300800 */
[----:B-1----:R-:W-:-:S03]  /*835c0*/  IMAD.MOV.U32 R29, RZ, RZ, R25 ;  /* 0x000000ffff1d7224 */ /* 0x002fc600078e0019 */
[----:B---3--:R0:W-:Y:S04]  /*835d0*/  STL.64 [R1+0x21a8], R6 ;  /* 0x0021a80601007387 */ /* 0x0081e80000100a00 */
[----:B0-----:R-:W3:Y:S04]  /*835e0*/  LDL.LU R6, [R1+0xe48] ;  /* 0x000e480001067983 */ /* 0x001ee80000300800 */
[----:B------:R-:W3:Y:S04]  /*835f0*/  LDL.LU R7, [R1+0xfd0] ;  /* 0x000fd00001077983 */ /* 0x000ee80000300800 */
[----:B--2---:R0:W-:Y:S04]  /*83600*/  STL [R1+0x21a0], R5 ;  /* 0x0021a00501007387 */ /* 0x0041e80000100800 */
        /* <DEDUP_REMOVED lines=10> */
[----:B------:R-:W-:Y:S04]  /*836b0*/  STL [R1+0x1d0], R24 ;  /* 0x0001d01801007387 */ /* 0x000fe80000100800 */
[----:B------:R0:W-:Y:S04]  /*836c0*/  STL.64 [R1+0x1d8], R26 ;  /* 0x0001d81a01007387 */ /* 0x0001e80000100a00 */
[----:B0-----:R-:W4:Y:S04]  /*836d0*/  LDL.LU.64 R26, [R1+0x21b8] ;  /* 0x0021b800011a7983 */ /* 0x001f280000300a00 */
[----:B------:R-:W4:Y:S04]  /*836e0*/  LDL.LU.64 R24, [R1+0x21b0] ;  /* 0x0021b00001187983 */ /* 0x000f280000300a00 */
[----:B------:R0:W-:Y:S04]  /*836f0*/  STL [R1+0x20e0], R29 ;  /* 0x0020e01d01007387 */ /* 0x0001e80000100800 */
[----:B------:R1:W-:Y:S04]  /*83700*/  STSM.16.M88.4 [R16], R8 ;  /* 0x0000000810007844 */ /* 0x0003e80000000200 */
[----:B0-----:R-:W2:Y:S04]  /*83710*/  LDL.LU R29, [R1+0xe4c] ;  /* 0x000e4c00011d7983 */ /* 0x001ea80000300800 */
[----:B-1----:R-:W3:Y:S04]  /*83720*/  LDL.LU R8, [R1+0xe5c] ;  /* 0x000e5c0001087983 */ /* 0x002ee80000300800 */
[----:B------:R-:W3:Y:S04]  /*83730*/  LDL.LU R9, [R1+0x1038] ;  /* 0x0010380001097983 */ /* 0x000ee80000300800 */
[----:B------:R-:W2:Y:S04]  /*83740*/  LDL.LU R10, [R1+0xe58] ;  /* 0x000e5800010a7983 */ /* 0x000ea80000300800 */
[----:B------:R-:W2:Y:S04]  /*83750*/  LDL.LU R11, [R1+0xfe0] ;  /* 0x000fe000010b7983 */ /* 0x000ea80000300800 */
[----:B----4-:R0:W-:Y:S01]  /*83760*/  STSM.16.M88.4 [R16+0x200], R24 ;  /* 0x0002001810007844 */ /* 0x0101e20000000200 */
[----:B------:R-:W-:Y:S06]  /*83770*/  BAR.SYNC.DEFER_BLOCKING 0x0 ;  /* 0x0000000000007b1d */ /* 0x000fec0000010000 */
[----:B0-----:R-:W4:Y:S04]  /*83780*/  LDL.LU R26, [R1+0xe68] ;  /* 0x000e6800011a7983 */ /* 0x001f280000300800 */
[----:B------:R-:W4:Y:S01]  /*83790*/  LDL.LU R27, [R1+0x103c] ;  /* 0x00103c00011b7983 */ /* 0x000f220000300800 */
[----:B------:R-:W-:-:S03]  /*837a0*/  PRMT R24, R22, 0x5410, R20 ;  /* 0x0000541016187816 */ /* 0x000fc60000000014 */
[----:B------:R-:W2:Y:S04]  /*837b0*/  LDL.LU R20, [R1+0xe78] ;  /* 0x000e780001147983 */ /* 0x000ea80000300800 */
[----:B------:R-:W2:Y:S01]  /*837c0*/  LDL.LU R22, [R1+0x106c] ;  /* 0x00106c0001167983 */ /* 0x000ea20000300800 */
[----:B----4-:R-:W-:Y:S02]  /*837d0*/  PRMT R25, R27, 0x5410, R26 ;  /* 0x000054101b197816 */ /* 0x010fe4000000001a */
[----:B---3--:R-:W-:Y:S02]  /*837e0*/  PRMT R26, R9, 0x5410, R8 ;  /* 0x00005410091a7816 */ /* 0x008fe40000000008 */
[----:B--2---:R-:W-:Y:S02]  /*837f0*/  PRMT R8, R11, 0x5410, R10 ;  /* 0x000054100b087816 */ /* 0x004fe4000000000a */
[----:B------:R-:W-:-:S02]  /*83800*/  PRMT R9, R5, 0x5410, R29 ;  /* 0x0000541005097816 */ /* 0x000fc4000000001d */
[----:B------:R-:W-:Y:S02]  /*83810*/  PRMT R10, R7, 0x5410, R6 ;  /* 0x00005410070a7816 */ /* 0x000fe40000000006 */
[----:B------:R-:W-:Y:S02]  /*83820*/  PRMT R11, R4, 0x5410, R28 ;  /* 0x00005410040b7816 */ /* 0x000fe4000000001c */
[----:B------:R-:W0:Y:S04]  /*83830*/  LDS.128 R4, [R3] ;  /* 0x0000000003047984 */ /* 0x000e280000000c00 */
[----:B0-----:R-:W-:Y:S04]  /*83840*/  STL.64 [R1+0x1e0], R4 ;  /* 0x0001e00401007387 */ /* 0x001fe80000100a00 */
[----:B------:R-:W-:Y:S04]  /*83850*/  STL.64 [R1+0x1e8], R6 ;  /* 0x0001e80601007387 */ /* 0x000fe80000100a00 */
[----:B------:R-:W0:Y:S01]  /*83860*/  LDS.128 R4, [R3+0x400] ;  /* 0x0004000003047984 */ /* 0x000e220000000c00 */
[----:B------:R-:W-:Y:S06]  /*83870*/  BAR.SYNC.DEFER_BLOCKING 0x0 ;  /* 0x0000000000007b1d */ /* 0x000fec0000010000 */
[----:B0-----:R-:W-:Y:S04]  /*83880*/  STL.64 [R1+0x1f0], R4 ;  /* 0x0001f00401007387 */ /* 0x001fe80000100a00 */
[----:B------:R0:W-:Y:S04]  /*83890*/  STL.64 [R1+0x1f8], R6 ;  /* 0x0001f80601007387 */ /* 0x0001e80000100a00 */
[----:B0-----:R-:W2:Y:S04]  /*838a0*/  LDL.LU.64 R6, [R1+0x21a8] ;  /* 0x0021a80001067983 */ /* 0x001ea80000300a00 */
[----:B------:R-:W3:Y:S01]  /*838b0*/  LDL.LU R5, [R1+0x21a0] ;  /* 0x0021a00001057983 */ /* 0x000ee20000300800 */
[----:B------:R-:W-:-:S03]  /*838c0*/  PRMT R27, R2, 0x5410, R23 ;  /* 0x00005410021b7816 */ /* 0x000fc60000000017 */
[----:B------:R-:W-:Y:S04]  /*838d0*/  STSM.16.M88.4 [R16], R8 ;  /* 0x0000000810007844 */ /* 0x000fe80000000200 */
[----:B------:R-:W4:Y:S04]  /*838e0*/  LDL.LU R23, [R1+0x3c0] ;  /* 0x0003c00001177983 */ /* 0x000f280000300800 */
[----:B------:R0:W-:Y:S04]  /*838f0*/  STSM.16.M88.4 [R16+0x200], R24 ;  /* 0x0002001810007844 */ /* 0x0001e80000000200 */
[----:B------:R-:W4:Y:S01]  /*83900*/  LDL.LU R2, [R1+0xa44] ;  /* 0x000a440001027983 */ /* 0x000f220000300800 */
[----:B------:R-:W-:Y:S01]  /*83910*/  BAR.SYNC.DEFER_BLOCKING 0x0 ;  /* 0x0000000000007b1d */ /* 0x000fe20000010000 */
[----:B0-----:R-:W-:-:S02]  /*83920*/  PRMT R26, R14, 0x5410, R13 ;  /* 0x000054100e1a7816 */ /* 0x001fc4000000000d */
[----:B------:R-:W-:-:S05]  /*83930*/  PRMT R27, R18, 0x5410, R15 ;  /* 0x00005410121b7816 */ /* 0x000fca000000000f */
[----:B------:R-:W-:Y:S01]  /*83940*/  STL.64 [R1+0x2198], R26 ;  /* 0x0021981a01007387 */ /* 0x000fe20000100a00 */
[----:B--2---:R-:W-:Y:S02]  /*83950*/  PRMT R25, R12, 0x5410, R7 ;  /* 0x000054100c197816 */ /* 0x004fe40000000007 */
[----:B---3--:R-:W-:-:S05]  /*83960*/  PRMT R24, R6, 0x5410, R5 ;  /* 0x0000541006187816 */ /* 0x008fca0000000005 */
[----:B------:R-:W-:Y:S04]  /*83970*/  STL.64 [R1+0x2190], R24 ;  /* 0x0021901801007387 */ /* 0x000fe80000100a00 */
[----:B------:R-:W2:Y:S04]  /*83980*/  LDL.LU R29, [R1+0x10ec] ;  /* 0x0010ec00011d7983 */ /* 0x000ea80000300800 */
[----:B------:R-:W0:Y:S04]  /*83990*/  LDS.128 R24, [R3] ;  /* 0x0000000003187984 */ /* 0x000e280000000c00 */
[----:B--2---:R-:W-:Y:S04]  /*839a0*/  STL [R1+0x2184], R29 ;  /* 0x0021841d01007387 */ /* 0x004fe80000100800 */
[----:B------:R-:W2:Y:S04]  /*839b0*/  LDL.LU R28, [R1+0xed8] ;  /* 0x000ed800011c7983 */ /* 0x000ea80000300800 */
[----:B--2---:R1:W-:Y:S04]  /*839c0*/  STL [R1+0x2188], R28 ;  /* 0x0021881c01007387 */ /* 0x0043e80000100800 */
[----:B------:R-:W2:Y:S04]  /*839d0*/  LDL.LU R4, [R1+0x10e8] ;  /* 0x0010e80001047983 */ /* 0x000ea80000300800 */
[----:B------:R-:W3:Y:S04]  /*839e0*/  LDL.LU R5, [R1+0x3c4] ;  /* 0x0003c40001057983 */ /* 0x000ee80000300800 */
[----:B------:R-:W3:Y:S04]  /*839f0*/  LDL.LU R6, [R1+0xa50] ;  /* 0x000a500001067983 */ /* 0x000ee80000300800 */
[----:B-1----:R-:W2:Y:S04]  /*83a00*/  LDL.LU R28, [R1+0xf04] ;  /* 0x000f0400011c7983 */ /* 0x002ea80000300800 */
[----:B------:R-:W3:Y:S04]  /*83a10*/  LDL.LU R29, [R1+0xf00] ;  /* 0x000f0000011d7983 */ /* 0x000ee80000300800 */
[----:B------:R-:W2:Y:S01]  /*83a20*/  LDL.LU R7, [R1+0xf3c] ;  /* 0x000f3c0001077983 */ /* 0x000ea20000300800 */
[----:B------:R-:W-:-:S02]  /*83a30*/  PRMT R8, R0, 0x5410, R17 ;  /* 0x0000541000087816 */ /* 0x000fc40000000011 */
[----:B------:R-:W-:Y:S02]  /*83a40*/  PRMT R9, R19, 0x5410, R21 ;  /* 0x0000541013097816 */ /* 0x000fe40000000015 */
[----:B------:R-:W-:Y:S02]  /*83a50*/  PRMT R10, R22, 0x5410, R20 ;  /* 0x00005410160a7816 */ /* 0x000fe40000000014 */
[----:B----4-:R-:W-:Y:S01]  /*83a60*/  PRMT R11, R2, 0x5410, R23 ;  /* 0x00005410020b7816 */ /* 0x010fe20000000017 */
[----:B--2---:R1:W-:Y:S04]  /*83a70*/  STL [R1+0x2180], R7 ;  /* 0x0021800701007387 */ /* 0x0043e80000100800 */
[----:B-1----:R-:W2:Y:S04]  /*83a80*/  LDL.LU R7, [R1+0xedc] ;  /* 0x000edc0001077983 */ /* 0x002ea80000300800 */
        /* <DEDUP_REMOVED lines=13> */
[----:B0-----:R-:W-:Y:S04]  /*83b60*/  STL.64 [R1+0x200], R24 ;  /* 0x0002001801007387 */ /* 0x001fe80000100a00 */
[----:B------:R-:W-:Y:S04]  /*83b70*/  STL.64 [R1+0x208], R26 ;  /* 0x0002081a01007387 */ /* 0x000fe80000100a00 */
[----:B------:R-:W0:Y:S01]  /*83b80*/  LDS.128 R24, [R3+0x400] ;  /* 0x0004000003187984 */ /* 0x000e220000000c00 */
[----:B------:R-:W-:Y:S06]  /*83b90*/  BAR.SYNC.DEFER_BLOCKING 0x0 ;  /* 0x0000000000007b1d */ /* 0x000fec0000010000 */
[----:B0-----:R-:W-:Y:S04]  /*83ba0*/  STL.64 [R1+0x210], R24 ;  /* 0x0002101801007387 */ /* 0x001fe80000100a00 */
[----:B------:R0:W-:Y:S04]  /*83bb0*/  STL.64 [R1+0x218], R26 ;  /* 0x0002181a01007387 */ /* 0x0001e80000100a00 */
[----:B0-----:R-:W3:Y:S04]  /*83bc0*/  LDL.LU.64 R26, [R1+0x2198] ;  /* 0x00219800011a7983 */ /* 0x001ee80000300a00 */
[----:B------:R-:W3:Y:S04]  /*83bd0*/  LDL.LU.64 R24, [R1+0x2190] ;  /* 0x0021900001187983 */ /* 0x000ee80000300a00 */
[----:B------:R0:W-:Y:S04]  /*83be0*/  STSM.16.M88.4 [R16], R8 ;  /* 0x0000000810007844 */ /* 0x0001e80000000200 */
[----:B0-----:R-:W2:Y:S04]  /*83bf0*/  LDL.LU R8, [R1+0xeec] ;  /* 0x000eec0001087983 */ /* 0x001ea80000300800 */
[----:B------:R-:W2:Y:S04]  /*83c00*/  LDL.LU R9, [R1+0x10fc] ;  /* 0x0010fc0001097983 */ /* 0x000ea80000300800 */
[----:B------:R-:W4:Y:S04]  /*83c10*/  LDL.LU R10, [R1+0xee8] ;  /* 0x000ee800010a7983 */ /* 0x000f280000300800 */
[----:B------:R-:W4:Y:S04]  /*83c20*/  LDL.LU R11, [R1+0x10f8] ;  /* 0x0010f800010b7983 */ /* 0x000f280000300800 */
[----:B---3--:R0:W-:Y:S01]  /*83c30*/  STSM.16.M88.4 [R16+0x200], R24 ;  /* 0x0002001810007844 */ /* 0x0081e20000000200 */
[----:B------:R-:W-:Y:S06]  /*83c40*/  BAR.SYNC.DEFER_BLOCKING 0x0 ;  /* 0x0000000000007b1d */ /* 0x000fec0000010000 */
[----:B0-----:R-:W3:Y:S04]  /*83c50*/  LDL.LU R24, [R1+0x1110] ;  /* 0x0011100001187983 */ /* 0x001ee80000300800 */
[----:B------:R-:W2:Y:S04]  /*83c60*/  LDL.LU R25, [R1+0x110c] ;  /* 0x00110c0001197983 */ /* 0x000ea80000300800 */
[----:B------:R-:W4:Y:S04]  /*83c70*/  LDL.LU R26, [R1+0xef4] ;  /* 0x000ef400011a7983 */ /* 0x000f280000300800 */
[----:B------:R-:W4:Y:S01]  /*83c80*/  LDL.LU R27, [R1+0x1108] ;  /* 0x00110800011b7983 */ /* 0x000f220000300800 */
[----:B---3--:R-:W-:-:S02]  /*83c90*/  PRMT R24, R24, 0x5410, R28 ;  /* 0x0000541018187816 */ /* 0x008fc4000000001c */
[----:B--2---:R-:W-:Y:S01]  /*83ca0*/  PRMT R25, R25, 0x5410, R29 ;  /* 0x0000541019197816 */ /* 0x004fe2000000001d */
[----:B------:R-:W2:Y:S04]  /*83cb0*/  LDL.LU R28, [R1+0x2188] ;  /* 0x00218800011c7983 */ /* 0x000ea80000300800 */
[----:B------:R-:W3:Y:S01]  /*83cc0*/  LDL.LU R29, [R1+0x2184] ;  /* 0x00218400011d7983 */ /* 0x000ee20000300800 */
[----:B------:R-:W-:Y:S02]  /*83cd0*/  PRMT R8, R9, 0x5410, R8 ;  /* 0x0000541009087816 */ /* 0x000fe40000000008 */
[----:B----4-:R-:W-:Y:S02]  /*83ce0*/  PRMT R26, R27, 0x5410, R26 ;  /* 0x000054101b1a7816 */ /* 0x010fe4000000001a */
[----:B------:R-:W-:-:S02]  /*83cf0*/  PRMT R9, R11, 0x5410, R10 ;  /* 0x000054100b097816 */ /* 0x000fc4000000000a */
[----:B------:R-:W-:Y:S02]  /*83d00*/  PRMT R27, R6, 0x5410, R5 ;  /* 0x00005410061b7816 */ /* 0x000fe40000000005 */
[----:B--2---:R-:W-:Y:S02]  /*83d10*/  PRMT R11, R4, 0x5410, R28 ;  /* 0x00005410040b7816 */ /* 0x004fe4000000001c */
[----:B---3--:R-:W-:Y:S02]  /*83d20*/  PRMT R10, R29, 0x5410, R7 ;  /* 0x000054101d0a7816 */ /* 0x008fe40000000007 */
[----:B------:R-:W0:Y:S04]  /*83d30*/  LDS.128 R4, [R3] ;  /* 0x0000000003047984 */ /* 0x000e280000000c00 */
[----:B0-----:R-:W-:Y:S04]  /*83d40*/  STL.64 [R1+0x220], R4 ;  /* 0x0002200401007387 */ /* 0x001fe80000100a00 */
[----:B------:R-:W-:Y:S04]  /*83d50*/  STL.64 [R1+0x228], R6 ;  /* 0x0002280601007387 */ /* 0x000fe80000100a00 */
[----:B------:R-:W0:Y:S01]  /*83d60*/  LDS.128 R4, [R3+0x400] ;  /* 0x0004000003047984 */ /* 0x000e220000000c00 */
[----:B------:R-:W-:Y:S06]  /*83d70*/  BAR.SYNC.DEFER_BLOCKING 0x0 ;  /* 0x0000000000007b1d */ /* 0x000fec0000010000 */
[----:B0-----:R-:W-:Y:S04]  /*83d80*/  STL.64 [R1+0x230], R4 ;  /* 0x0002300401007387 */ /* 0x001fe80000100a00 */
[----:B------:R0:W-:Y:S04]  /*83d90*/  STL.64 [R1+0x238], R6 ;  /* 0x0002380601007387 */ /* 0x0001e80000100a00 */
[----:B0-----:R-:W2:Y:S04]  /*83da0*/  LDL.LU R7, [R1+0x2180] ;  /* 0x0021800001077983 */ /* 0x001ea80000300800 */
[----:B------:R-:W-:Y:S04]  /*83db0*/  STSM.16.M88.4 [R16], R8 ;  /* 0x0000000810007844 */ /* 0x000fe80000000200 */
[----:B------:R0:W-:Y:S01]  /*83dc0*/  STSM.16.M88.4 [R16+0x200], R24 ;  /* 0x0002001810007844 */ /* 0x0001e20000000200 */
[----:B------:R-:W-:Y:S01]  /*83dd0*/  BAR.SYNC.DEFER_BLOCKING 0x0 ;  /* 0x0000000000007b1d */ /* 0x000fe20000010000 */
[----:B0-----:R-:W-:-:S02]  /*83de0*/  PRMT R26, R18, 0x5410, R15 ;  /* 0x00005410121a7816 */ /* 0x001fc4000000000f */
[----:B------:R-:W-:Y:S02]  /*83df0*/  PRMT R27, R0, 0x5410, R17 ;  /* 0x00005410001b7816 */ /* 0x000fe40000000011 */
[----:B------:R-:W-:-:S03]  /*83e00*/  PRMT R25, R14, 0x5410, R13 ;  /* 0x000054100e197816 */ /* 0x000fc6000000000d */
[----:B------:R0:W-:Y:S01]  /*83e10*/  STL.64 [R1+0x2178], R26 ;  /* 0x0021781a01007387 */ /* 0x0001e20000100a00 */
[----:B--2---:R-:W-:-:S05]  /*83e20*/  PRMT R24, R12, 0x5410, R7 ;  /* 0x000054100c187816 */ /* 0x004fca0000000007 */
[----:B------:R-:W-:Y:S04]  /*83e30*/  STL.64 [R1+0x2170], R24 ;  /* 0x0021701801007387 */ /* 0x000fe80000100a00 */
[----:B0-----:R-:W2:Y:S04]  /*83e40*/  LDL.LU R27, [R1+0x3d4] ;  /* 0x0003d400011b7983 */ /* 0x001ea80000300800 */
[----:B------:R-:W2:Y:S04]  /*83e50*/  LDL.LU R11, [R1+0xa64] ;  /* 0x000a6400010b7983 */ /* 0x000ea80000300800 */
[----:B------:R-:W3:Y:S04]  /*83e60*/  LDL.LU R29, [R1+0x1168] ;  /* 0x00116800011d7983 */ /* 0x000ee80000300800 */
[----:B---3--:R0:W-:Y:S04]  /*83e70*/  STL [R1+0x2168], R29 ;  /* 0x0021681d01007387 */ /* 0x0081e80000100800 */
[----:B0-----:R-:W3:Y:S01]  /*83e80*/  LDL.LU R29, [R1+0xf64] ;  /* 0x000f6400011d7983 */ /* 0x001ee20000300800 */
[----:B--2---:R-:W-:-:S03]  /*83e90*/  PRMT R11, R11, 0x5410, R27 ;  /* 0x000054100b0b7816 */ /* 0x004fc6000000001b */
[----:B------:R-:W0:Y:S04]  /*83ea0*/  LDS.128 R24, [R3] ;  /* 0x0000000003187984 */ /* 0x000e280000000c00 */
[----:B---3--:R1:W-:Y:S04]  /*83eb0*/  STL [R1+0x216c], R29 ;  /* 0x00216c1d01007387 */ /* 0x0083e80000100800 */
[----:B-1----:R-:W2:Y:S04]  /*83ec0*/  LDL.LU R29, [R1+0xf70] ;  /* 0x000f7000011d7983 */ /* 0x002ea80000300800 */
[----:B------:R-:W3:Y:S04]  /*83ed0*/  LDL.LU R28, [R1+0x3e4] ;  /* 0x0003e400011c7983 */ /* 0x000ee80000300800 */
[----:B------:R-:W3:Y:S04]  /*83ee0*/  LDL.LU R4, [R1+0xa6c] ;  /* 0x000a6c0001047983 */ /* 0x000ee80000300800 */
[----:B------:R-:W4:Y:S04]  /*83ef0*/  LDL.LU R5, [R1+0xf9c] ;  /* 0x000f9c0001057983 */ /* 0x000f280000300800 */
[----:B------:R-:W2:Y:S04]  /*83f00*/  LDL.LU R6, [R1+0x11d8] ;  /* 0x0011d80001067983 */ /* 0x000ea80000300800 */
[----:B------:R-:W2:Y:S01]  /*83f10*/  LDL.LU R7, [R1+0xf98] ;  /* 0x000f980001077983 */ /* 0x000ea20000300800 */
[----:B------:R-:W-:-:S02]  /*83f20*/  PRMT R8, R19, 0x5410, R21 ;  /* 0x0000541013087816 */ /* 0x000fc40000000015 */
[----:B------:R-:W-:Y:S02]  /*83f30*/  PRMT R9, R22, 0x5410, R20 ;  /* 0x0000541016097816 */ /* 0x000fe40000000014 */
[----:B------:R-:W-:Y:S01]  /*83f40*/  PRMT R10, R2, 0x5410, R23 ;  /* 0x00005410020a7816 */ /* 0x000fe20000000017 */
[----:B--2---:R1:W-:Y:S04]  /*83f50*/  STL.64 [R1+0x2160], R6 ;  /* 0x0021600601007387 */ /* 0x0043e80000100a00 */
[----:B-1----:R-:W2:Y:S04]  /*83f60*/  LDL.LU R6, [R1+0x116c] ;  /* 0x00116c0001067983 */ /* 0x002ea80000300800 */
[----:B------:R-:W3:Y:S04]  /*83f70*/  LDL.LU R7, [R1+0xf48] ;  /* 0x000f480001077983 */ /* 0x000ee80000300800 */
[----:B----4-:R1:W-:Y:S04]  /*83f80*/  STL [R1+0x2158], R5 ;  /* 0x0021580501007387 */ /* 0x0103e80000100800 */
        /* <DEDUP_REMOVED lines=30> */
[----:B------:R-:W4:Y:S04]  /*84170*/  LDL.LU R25, [R1+0x118c] ;  /* 0x00118c0001197983 */ /* 0x000f280000300800 */
[----:B------:R-:W4:Y:S04]  /*84180*/  LDL.LU R26, [R1+0xf60] ;  /* 0x000f6000011a7983 */ /* 0x000f280000300800 */
[----:B------:R-:W4:Y:S01]  /*84190*/  LDL.LU R27, [R1+0x1188] ;  /* 0x00118800011b7983 */ /* 0x000f220000300800 */
[----:B---3--:R-:W-:-:S03]  /*841a0*/  PRMT R24, R24, 0x5410, R29 ;  /* 0x0000541018187816 */ /* 0x008fc6000000001d */
[----:B------:R-:W4:Y:S01]  /*841b0*/  LDL.LU R29, [R1+0x216c] ;  /* 0x00216c00011d7983 */ /* 0x000f220000300800 */
[----:B--2---:R-:W-:Y:S02]  /*841c0*/  PRMT R8, R9, 0x5410, R8 ;  /* 0x0000541009087816 */ /* 0x004fe40000000008 */
[----:B----4-:R-:W-:Y:S02]  /*841d0*/  PRMT R25, R25, 0x5410, R29 ;  /* 0x0000541019197816 */ /* 0x010fe4000000001d */
[----:B------:R-:W2:Y:S01]  /*841e0*/  LDL.LU R29, [R1+0x2168] ;  /* 0x00216800011d7983 */ /* 0x000ea20000300800 */
[----:B------:R-:W-:Y:S02]  /*841f0*/  PRMT R26, R27, 0x5410, R26 ;  /* 0x000054101b1a7816 */ /* 0x000fe4000000001a */
[----:B------:R-:W-:Y:S02]  /*84200*/  PRMT R9, R11, 0x5410, R10 ;  /* 0x000054100b097816 */ /* 0x000fe4000000000a */
[----:B------:R-:W-:-:S02]  /*84210*/  PRMT R10, R6, 0x5410, R5 ;  /* 0x00005410060a7816 */ /* 0x000fc40000000005 */
[----:B------:R-:W-:Y:S02]  /*84220*/  PRMT R27, R4, 0x5410, R28 ;  /* 0x00005410041b7816 */ /* 0x000fe4000000001c */
[----:B--2---:R-:W-:Y:S02]  /*84230*/  PRMT R11, R29, 0x5410, R7 ;  /* 0x000054101d0b7816 */ /* 0x004fe40000000007 */
        /* <DEDUP_REMOVED lines=8> */
[----:B------:R-:W3:Y:S04]  /*842c0*/  LDL.LU R5, [R1+0x2158] ;  /* 0x0021580001057983 */ /* 0x000ee80000300800 */
[----:B------:R-:W-:Y:S04]  /*842d0*/  STSM.16.M88.4 [R16], R8 ;  /* 0x0000000810007844 */ /* 0x000fe80000000200 */
[----:B------:R0:W-:Y:S01]  /*842e0*/  STSM.16.M88.4 [R16+0x200], R24 ;  /* 0x0002001810007844 */ /* 0x0001e20000000200 */
        /* <DEDUP_REMOVED lines=9> */
[----:B--2---:R1:W-:Y:S04]  /*84380*/  STL [R1+0x2140], R29 ;  /* 0x0021401d01007387 */ /* 0x0043e80000100800 */
[----:B-1----:R-:W2:Y:S04]  /*84390*/  LDL.LU R29, [R1+0x1008] ;  /* 0x00100800011d7983 */ /* 0x002ea80000300800 */
[----:B--2---:R1:W-:Y:S04]  /*843a0*/  STL [R1+0x2144], R29 ;  /* 0x0021441d01007387 */ /* 0x0043e80000100800 */
        /* <DEDUP_REMOVED lines=70> */
[----:B------:R-:W-:Y:S02]  /*84810*/  PRMT R27, R2, 0x5410, R23 ;  /* 0x00005410021b7816 */ /* 0x000fe40000000017 */
[----:B------:R-:W-:Y:S02]  /*84820*/  PRMT R8, R18, 0x5410, R15 ;  /* 0x0000541012087816 */ /* 0x000fe4000000000f */
[----:B------:R-:W-:Y:S02]  /*84830*/  PRMT R9, R0, 0x5410, R17 ;  /* 0x0000541000097816 */ /* 0x000fe40000000011 */
[----:B------:R-:W-:Y:S02]  /*84840*/  PRMT R10, R19, 0x5410, R21 ;  /* 0x00005410130a7816 */ /* 0x000fe40000000015 */
[----:B------:R-:W-:Y:S02]  /*84850*/  PRMT R11, R22, 0x5410, R20 ;  /* 0x00005410160b7816 */ /* 0x000fe40000000014 */
[----:B--2---:R-:W-:-:S02]  /*84860*/  PRMT R25, R12, 0x5410, R7 ;  /* 0x000054100c197816 */ /* 0x004fc40000000007 */
[----:B---3--:R-:W-:Y:S01]  /*84870*/  PRMT R24, R6, 0x5410, R5 ;  /* 0x0000541006187816 */ /* 0x008fe20000000005 */
[----:B------:R-:W2:Y:S04]  /*84880*/  LDL.LU R12, [R1+0x10cc] ;  /* 0x0010cc00010c7983 */ /* 0x000ea80000300800 */
[----:B------:R-:W0:Y:S04]  /*84890*/  LDS.128 R4, [R3] ;  /* 0x0000000003047984 */ /* 0x000e280000000c00 */
[----:B------:R-:W2:Y:S04]  /*848a0*/  LDL.LU R13, [R1+0x13d4] ;  /* 0x0013d400010d7983 */ /* 0x000ea80000300800 */
[----:B------:R-:W3:Y:S04]  /*848b0*/  LDL.LU R23, [R1+0x10bc] ;  /* 0x0010bc0001177983 */ /* 0x000ee80000300800 */
[----:B------:R-:W3:Y:S04]  /*848c0*/  LDL.LU R2, [R1+0x13c8] ;  /* 0x0013c80001027983 */ /* 0x000ee80000300800 */
        /* <DEDUP_REMOVED lines=9> */
[----:B------:R-:W-:Y:S04]  /*84960*/  STSM.16.M88.4 [R16], R8 ;  /* 0x0000000810007844 */ /* 0x000fe80000000200 */
[----:B------:R-:W-:Y:S01]  /*84970*/  STSM.16.M88.4 [R16+0x200], R24 ;  /* 0x0002001810007844 */ /* 0x000fe20000000200 */
[----:B------:R-:W-:Y:S06]  /*84980*/  BAR.SYNC.DEFER_BLOCKING 0x0 ;  /* 0x0000000000007b1d */ /* 0x000fec0000010000 */
[----:B0-----:R0:W-:Y:S04]  /*84990*/  STL.64 [R1+0x2d0], R4 ;  /* 0x0002d00401007387 */ /* 0x0011e80000100a00 */
[----:B------:R1:W-:Y:S04]  /*849a0*/  STL.64 [R1+0x2d8], R6 ;  /* 0x0002d80601007387 */ /* 0x0003e80000100a00 */
        /* <DEDUP_REMOVED lines=14> */
[----:B-1----:R-:W3:Y:S04]  /*84a90*/  LDL.LU R6, [R1+0x10e4] ;  /* 0x0010e40001067983 */ /* 0x002ee80000300800 */
[----:B------:R-:W3:Y:S04]  /*84aa0*/  LDL.LU R7, [R1+0x13ec] ;  /* 0x0013ec0001077983 */ /* 0x000ee80000300800 */
[----:B---3--:R0:W-:Y:S04]  /*84ab0*/  STL.64 [R1+0x2128], R6 ;  /* 0x0021280601007387 */ /* 0x0081e80000100a00 */
[----:B0-----:R-:W3:Y:S04]  /*84ac0*/  LDL.LU R7, [R1+0x10b8] ;  /* 0x0010b80001077983 */ /* 0x001ee80000300800 */
[----:B--2---:R-:W-:Y:S01]  /*84ad0*/  STL.64 [R1+0x2120], R4 ;  /* 0x0021200401007387 */ /* 0x004fe20000100a00 */
[----:B------:R-:W-:-:S02]  /*84ae0*/  PRMT R24, R13, 0x5410, R12 ;  /* 0x000054100d187816 */ /* 0x000fc4000000000c */
[----:B------:R-:W-:Y:S01]  /*84af0*/  PRMT R25, R2, 0x5410, R23 ;  /* 0x0000541002197816 */ /* 0x000fe20000000017 */
[----:B------:R-:W2:Y:S04]  /*84b00*/  LDL.LU R12, [R1+0x10e0] ;  /* 0x0010e000010c7983 */ /* 0x000ea80000300800 */
[----:B------:R-:W2:Y:S04]  /*84b10*/  LDL.LU R13, [R1+0x13e8] ;  /* 0x0013e800010d7983 */ /* 0x000ea80000300800 */
[----:B------:R-:W2:Y:S01]  /*84b20*/  LDL.LU R23, [R1+0x10dc] ;  /* 0x0010dc0001177983 */ /* 0x000ea20000300800 */
[----:B----4-:R-:W-:-:S03]  /*84b30*/  PRMT R9, R10, 0x5410, R9 ;  /* 0x000054100a097816 */ /* 0x010fc60000000009 */
[----:B------:R-:W2:Y:S01]  /*84b40*/  LDL.LU R2, [R1+0x13e0] ;  /* 0x0013e00001027983 */ /* 0x000ea20000300800 */
[----:B------:R-:W-:-:S03]  /*84b50*/  PRMT R10, R18, 0x5410, R15 ;  /* 0x00005410120a7816 */ /* 0x000fc6000000000f */
[----:B------:R-:W4:Y:S01]  /*84b60*/  LDL.LU R15, [R1+0x43c] ;  /* 0x00043c00010f7983 */ /* 0x000f220000300800 */
[----:B------:R-:W-:-:S03]  /*84b70*/  PRMT R8, R8, 0x5410, R27 ;  /* 0x0000541008087816 */ /* 0x000fc6000000001b */
[----:B------:R-:W4:Y:S01]  /*84b80*/  LDL.LU R18, [R1+0xaf8] ;  /* 0x000af80001127983 */ /* 0x000f220000300800 */
[----:B------:R-:W-:Y:S02]  /*84b90*/  PRMT R27, R14, 0x5410, R28 ;  /* 0x000054100e1b7816 */ /* 0x000fe4000000001c */
[----:B---3--:R-:W-:Y:S02]  /*84ba0*/  PRMT R26, R26, 0x5410, R7 ;  /* 0x000054101a1a7816 */ /* 0x008fe40000000007 */
[----:B------:R-:W0:Y:S04]  /*84bb0*/  LDS.128 R4, [R3] ;  /* 0x0000000003047984 */ /* 0x000e280000000c00 */
[----:B0-----:R-:W-:Y:S04]  /*84bc0*/  STL.64 [R1+0x9e0], R4 ;  /* 0x0009e00401007387 */ /* 0x001fe80000100a00 */
[----:B------:R-:W-:Y:S01]  /*84bd0*/  STL [R1+0x9ec], R7 ;  /* 0x0009ec0701007387 */ /* 0x000fe20000100800 */
[----:B------:R-:W-:-:S03]  /*84be0*/  IMAD.MOV.U32 R14, RZ, RZ, R6 ;  /* 0x000000ffff0e7224 */ /* 0x000fc600078e0006 */
[----:B------:R-:W0:Y:S04]  /*84bf0*/  LDS.128 R4, [R3+0x400] ;  /* 0x0004000003047984 */ /* 0x000e280000000c00 */
[----:B------:R-:W-:Y:S01]  /*84c00*/  STL [R1+0x20e4], R14 ;  /* 0x0020e40e01007387 */ /* 0x000fe20000100800 */
[----:B------:R-:W-:Y:S06]  /*84c10*/  BAR.SYNC.DEFER_BLOCKING 0x0 ;  /* 0x0000000000007b1d */ /* 0x000fec0000010000 */
[----:B0-----:R-:W-:Y:S04]  /*84c20*/  STL.64 [R1+0xa60], R4 ;  /* 0x000a600401007387 */ /* 0x001fe80000100a00 */
[----:B------:R0:W-:Y:S04]  /*84c30*/  STL.64 [R1+0xa68], R6 ;  /* 0x000a680601007387 */ /* 0x0001e80000100a00 */
[----:B0-----:R-:W3:Y:S04]  /*84c40*/  LDL.LU.64 R6, [R1+0x2128] ;  /* 0x0021280001067983 */ /* 0x001ee80000300a00 */
[----:B------:R-:W4:Y:S01]  /*84c50*/  LDL.LU.64 R4, [R1+0x2120] ;  /* 0x0021200001047983 */ /* 0x000f220000300a00 */
[----:B------:R-:W-:-:S05]  /*84c60*/  PRMT R11, R29, 0x5410, R11 ;  /* 0x000054101d0b7816 */ /* 0x000fca000000000b */
[----:B------:R-:W-:Y:S04]  /*84c70*/  STSM.16.M88.4 [R16], R8 ;  /* 0x0000000810007844 */ /* 0x000fe80000000200 */
[----:B------:R0:W-:Y:S01]  /*84c80*/  STSM.16.M88.4 [R16+0x200], R24 ;  /* 0x0002001810007844 */ /* 0x0001e20000000200 */
[----:B------:R-:W-:Y:S01]  /*84c90*/  BAR.SYNC.DEFER_BLOCKING 0x0 ;  /* 0x0000000000007b1d */ /* 0x000fe20000010000 */
[----:B0-----:R-:W-:Y:S02]  /*84ca0*/  PRMT R26, R19, 0x5410, R21 ;  /* 0x00005410131a7816 */ /* 0x001fe40000000015 */
[----:B------:R-:W-:Y:S02]  /*84cb0*/  PRMT R27, R22, 0x5410, R20 ;  /* 0x00005410161b7816 */ /* 0x000fe40000000014 */
[----:B------:R-:W-:-:S03]  /*84cc0*/  PRMT R25, R0, 0x5410, R17 ;  /* 0x0000541000197816 */ /* 0x000fc60000000011 */
[----:B------:R-:W-:Y:S01]  /*84cd0*/  STL.64 [R1+0x2118], R26 ;  /* 0x0021181a01007387 */ /* 0x000fe20000100a00 */
[----:B--2---:R-:W-:Y:S02]  /*84ce0*/  PRMT R10, R2, 0x5410, R23 ;  /* 0x00005410020a7816 */ /* 0x004fe40000000017 */
[----:B----4-:R-:W-:-:S05]  /*84cf0*/  PRMT R24, R5, 0x5410, R4 ;  /* 0x0000541005187816 */ /* 0x010fca0000000004 */
[----:B------:R-:W-:Y:S04]  /*84d00*/  STL.64 [R1+0x2110], R24 ;  /* 0x0021101801007387 */ /* 0x000fe80000100a00 */
[----:B------:R-:W0:Y:S04]  /*84d10*/  LDS.128 R24, [R3] ;  /* 0x0000000003187984 */ /* 0x000e280000000c00 */
[----:B------:R-:W2:Y:S04]  /*84d20*/  LDL.LU R17, [R1+0x1134] ;  /* 0x0011340001117983 */ /* 0x000ea80000300800 */
[----:B------:R-:W2:Y:S04]  /*84d30*/  LDL.LU R0, [R1+0x1418] ;  /* 0x0014180001007983 */ /* 0x000ea80000300800 */
[----:B------:R-:W4:Y:S04]  /*84d40*/  LDL.LU R21, [R1+0x112c] ;  /* 0x00112c0001157983 */ /* 0x000f280000300800 */
[----:B------:R-:W4:Y:S04]  /*84d50*/  LDL.LU R19, [R1+0x1414] ;  /* 0x0014140001137983 */ /* 0x000f280000300800 */
[----:B------:R-:W4:Y:S04]  /*84d60*/  LDL.LU R20, [R1+0x1128] ;  /* 0x0011280001147983 */ /* 0x000f280000300800 */
[----:B------:R-:W4:Y:S04]  /*84d70*/  LDL.LU R22, [R1+0x1410] ;  /* 0x0014100001167983 */ /* 0x000f280000300800 */
[----:B------:R-:W2:Y:S04]  /*84d80*/  LDL.LU R14, [R1+0x1404] ;  /* 0x00140400010e7983 */ /* 0x000ea80000300800 */
[----:B------:R-:W4:Y:S04]  /*84d90*/  LDL.LU R29, [R1+0x1114] ;  /* 0x00111400011d7983 */ /* 0x000f280000300800 */
[----:B------:R-:W4:Y:S04]  /*84da0*/  LDL.LU R28, [R1+0x1400] ;  /* 0x00140000011c7983 */ /* 0x000f280000300800 */
[----:B------:R-:W4:Y:S04]  /*84db0*/  LDL.LU R23, [R1+0x444] ;  /* 0x0004440001177983 */ /* 0x000f280000300800 */
[----:B------:R-:W4:Y:S04]  /*84dc0*/  LDL.LU R2, [R1+0xb00] ;  /* 0x000b000001027983 */ /* 0x000f280000300800 */
[----:B------:R-:W2:Y:S04]  /*84dd0*/  LDL.LU R4, [R1+0x1164] ;  /* 0x0011640001047983 */ /* 0x000ea80000300800 */
[----:B------:R-:W2:Y:S01]  /*84de0*/  LDL.LU R5, [R1+0x1434] ;  /* 0x0014340001057983 */ /* 0x000ea20000300800 */
[----:B---3--:R-:W-:-:S03]  /*84df0*/  PRMT R8, R7, 0x5410, R6 ;  /* 0x0000541007087816 */ /* 0x008fc60000000006 */
[----:B0-----:R-:W-:Y:S04]  /*84e00*/  STL.64 [R1+0xa50], R24 ;  /* 0x000a501801007387 */ /* 0x001fe80000100a00 */
[----:B------:R-:W-:Y:S04]  /*84e10*/  STL.64 [R1+0xa58], R26 ;  /* 0x000a581a01007387 */ /* 0x000fe80000100a00 */
[----:B------:R-:W3:Y:S04]  /*84e20*/  LDL.LU R6, [R1+0x1160] ;  /* 0x0011600001067983 */ /* 0x000ee80000300800 */
[----:B------:R-:W3:Y:S04]  /*84e30*/  LDL.LU R7, [R1+0x1430] ;  /* 0x0014300001077983 */ /* 0x000ee80000300800 */
[----:B------:R-:W0:Y:S01]  /*84e40*/  LDS.128 R24, [R3+0x400] ;  /* 0x0004000003187984 */ /* 0x000e220000000c00 */
[----:B------:R-:W-:Y:S01]  /*84e50*/  PRMT R9, R13, 0x5410, R12 ;  /* 0x000054100d097816 */ /* 0x000fe2000000000c */
[----:B------:R-:W-:Y:S01]  /*84e60*/  BAR.SYNC.DEFER_BLOCKING 0x0 ;  /* 0x0000000000007b1d */ /* 0x000fe20000010000 */
[----:B------:R-:W-:-:S05]  /*84e70*/  PRMT R11, R18, 0x5410, R15 ;  /* 0x00005410120b7816 */ /* 0x000fca000000000f */
[----:B------:R-:W-:Y:S04]  /*84e80*/  STSM.16.M88.4 [R16], R8 ;  /* 0x0000000810007844 */ /* 0x000fe80000000200 */
[----:B---3--:R1:W-:Y:S04]  /*84e90*/  STL.64 [R1+0x2108], R6 ;  /* 0x0021080601007387 */ /* 0x0083e80000100a00 */
[----:B-1----:R-:W3:Y:S04]  /*84ea0*/  LDL.LU R6, [R1+0x1408] ;  /* 0x0014080001067983 */ /* 0x002ee80000300800 */
[----:B------:R-:W4:Y:S04]  /*84eb0*/  LDL.LU R7, [R1+0x1118] ;  /* 0x0011180001077983 */ /* 0x000f280000300800 */
[----:B--2---:R1:W-:Y:S04]  /*84ec0*/  STL.64 [R1+0x2100], R4 ;  /* 0x0021000401007387 */ /* 0x0043e80000100a00 */
[----:B-1----:R-:W2:Y:S04]  /*84ed0*/  LDL.LU R4, [R1+0x140c] ;  /* 0x00140c0001047983 */ /* 0x002ea80000300800 */
[----:B------:R-:W3:Y:S04]  /*84ee0*/  LDL.LU R5, [R1+0x111c] ;  /* 0x00111c0001057983 */ /* 0x000ee80000300800 */
[----:B------:R-:W3:Y:S04]  /*84ef0*/  LDL.LU R12, [R1+0x115c] ;  /* 0x00115c00010c7983 */ /* 0x000ee80000300800 */
[----:B------:R-:W3:Y:S04]  /*84f00*/  LDL.LU R13, [R1+0x142c] ;  /* 0x00142c00010d7983 */ /* 0x000ee80000300800 */
[----:B0-----:R-:W-:Y:S04]  /*84f10*/  STL.64 [R1+0xa40], R24 ;  /* 0x000a401801007387 */ /* 0x001fe80000100a00 */
[----:B------:R0:W-:Y:S04]  /*84f20*/  STL.64 [R1+0xa48], R26 ;  /* 0x000a481a01007387 */ /* 0x0001e80000100a00 */
[----:B0-----:R-:W2:Y:S04]  /*84f30*/  LDL.LU.64 R26, [R1+0x2118] ;  /* 0x00211800011a7983 */ /* 0x001ea80000300a00 */
[----:B------:R-:W2:Y:S04]  /*84f40*/  LDL.LU.64 R24, [R1+0x2110] ;  /* 0x0021100001187983 */ /* 0x000ea80000300a00 */
[----:B------:R-:W3:Y:S04]  /*84f50*/  LDL.LU R11, [R1+0x1120] ;  /* 0x00112000010b7983 */ /* 0x000ee80000300800 */
[----:B------:R-:W3:Y:S04]  /*84f60*/  LDL.LU R15, [R1+0x1158] ;  /* 0x00115800010f7983 */ /* 0x000ee80000300800 */
[----:B------:R-:W3:Y:S01]  /*84f70*/  LDL.LU R18, [R1+0x1428] ;  /* 0x0014280001127983 */ /* 0x000ee20000300800 */
[----:B----4-:R-:W-:-:S03]  /*84f80*/  PRMT R10, R14, 0x5410, R7 ;  /* 0x000054100e0a7816 */ /* 0x010fc60000000007 */
[----:B--2---:R0:W-:Y:S01]  /*84f90*/  STSM.16.M88.4 [R16+0x200], R24 ;  /* 0x0002001810007844 */ /* 0x0041e20000000200 */
[----:B------:R-:W-:Y:S01]  /*84fa0*/  BAR.SYNC.DEFER_BLOCKING 0x0 ;  /* 0x0000000000007b1d */ /* 0x000fe20000010000 */
[----:B---3--:R-:W-:Y:S02]  /*84fb0*/  PRMT R8, R4, 0x5410, R11 ;  /* 0x0000541004087816 */ /* 0x008fe4000000000b */
[----:B------:R-:W-:-:S03]  /*84fc0*/  PRMT R9, R6, 0x5410, R5 ;  /* 0x0000541006097816 */ /* 0x000fc60000000005 */
[----:B------:R-:W1:Y:S01]  /*84fd0*/  LDS.128 R4, [R3] ;  /* 0x0000000003047984 */ /* 0x000e620000000c00 */
[----:B0-----:R-:W-:-:S03]  /*84fe0*/  PRMT R24, R0, 0x5410, R17 ;  /* 0x0000541000187816 */ /* 0x001fc60000000011 */
[----:B------:R-:W2:Y:S01]  /*84ff0*/  LDL.LU R17, [R1+0x1150] ;  /* 0x0011500001117983 */ /* 0x000ea20000300800 */
[----:B------:R-:W-:-:S03]  /*85000*/  PRMT R25, R19, 0x5410, R21 ;  /* 0x0000541013197816 */ /* 0x000fc60000000015 */
[----:B------:R-:W2:Y:S04]  /*85010*/  LDL.LU R0, [R1+0x1424] ;  /* 0x0014240001007983 */ /* 0x000ea80000300800 */
[----:B------:R-:W3:Y:S01]  /*85020*/  LDL.LU R21, [R1+0x114c] ;  /* 0x00114c0001157983 */ /* 0x000ee20000300800 */
[----:B------:R-:W-:-:S03]  /*85030*/  PRMT R26, R22, 0x5410, R20 ;  /* 0x00005410161a7816 */ /* 0x000fc60000000014 */
[----:B------:R-:W3:Y:S04]  /*85040*/  LDL.LU R19, [R1+0x1420] ;  /* 0x0014200001137983 */ /* 0x000ee80000300800 */
[----:B------:R-:W4:Y:S04]  /*85050*/  LDL.LU R20, [R1+0x1144] ;  /* 0x0011440001147983 */ /* 0x000f280000300800 */
[----:B------:R-:W4:Y:S01]  /*85060*/  LDL.LU R22, [R1+0x141c] ;  /* 0x00141c0001167983 */ /* 0x000f220000300800 */
[----:B------:R-:W-:-:S03]  /*85070*/  PRMT R27, R2, 0x5410, R23 ;  /* 0x00005410021b7816 */ /* 0x000fc60000000017 */
[----:B------:R-:W4:Y:S04]  /*85080*/  LDL.LU R23, [R1+0x450] ;  /* 0x0004500001177983 */ /* 0x000f280000300800 */
[----:B------:R-:W4:Y:S04]  /*85090*/  LDL.LU R2, [R1+0xb10] ;  /* 0x000b100001027983 */ /* 0x000f280000300800 */
[----:B-1----:R-:W-:Y:S04]  /*850a0*/  STL.64 [R1+0xa30], R4 ;  /* 0x000a300401007387 */ /* 0x002fe80000100a00 */
[----:B------:R-:W-:Y:S04]  /*850b0*/  STL.64 [R1+0xa38], R6 ;  /* 0x000a380601007387 */ /* 0x000fe80000100a00 */
[----:B------:R-:W0:Y:S01]  /*850c0*/  LDS.128 R4, [R3+0x400] ;  /* 0x0004000003047984 */ /* 0x000e220000000c00 */
[----:B------:R-:W-:Y:S01]  /*850d0*/  PRMT R11, R28, 0x5410, R29 ;  /* 0x000054101c0b7816 */ /* 0x000fe2000000001d */
[----:B------:R-:W-:Y:S06]  /*850e0*/  BAR.SYNC.DEFER_BLOCKING 0x0 ;  /* 0x0000000000007b1d */ /* 0x000fec0000010000 */
[----:B0-----:R-:W-:Y:S04]  /*850f0*/  STL.64 [R1+0xa20], R4 ;  /* 0x000a200401007387 */ /* 0x001fe80000100a00 */
[----:B------:R0:W-:Y:S04]  /*85100*/  STL.64 [R1+0xa28], R6 ;  /* 0x000a280601007387 */ /* 0x0001e80000100a00 */
[----:B0-----:R-:W2:Y:S04]  /*85110*/  LDL.LU.64 R6, [R1+0x2108] ;  /* 0x0021080001067983 */ /* 0x001ea80000300a00 */
[----:B------:R-:W3:Y:S04]  /*85120*/  LDL.LU.64 R4, [R1+0x2100] ;  /* 0x0021000001047983 */ /* 0x000ee80000300a00 */
[----:B------:R-:W4:Y:S04]  /*85130*/  LDL.LU R28, [R1+0x143c] ;  /* 0x00143c00011c7983 */ /* 0x000f280000300800 */
[----:B------:R-:W-:Y:S04]  /*85140*/  STSM.16.M88.4 [R16], R8 ;  /* 0x0000000810007844 */ /* 0x000fe80000000200 */
[----:B------:R3:W-:Y:S01]  /*85150*/  STSM.16.M88.4 [R16+0x200], R24 ;  /* 0x0002001810007844 */ /* 0x0007e20000000200 */
[----:B------:R-:W-:Y:S01]  /*85160*/  BAR.SYNC.DEFER_BLOCKING 0x0 ;  /* 0x0000000000007b1d */ /* 0x000fe20000010000 */
[----:B---3--:R-:W-:-:S05]  /*85170*/  PRMT R24, R5, 0x5410, R4 ;  /* 0x0000541005187816 */ /* 0x008fca0000000004 */
[----:B----4-:R0:W-:Y:S04]  /*85180*/  STL [R1+0x20e8], R28 ;  /* 0x0020e81c01007387 */ /* 0x0101e80000100800 */
[----:B------:R-:W3:Y:S01]  /*85190*/  LDL.LU R4, [R1+0x1174] ;  /* 0x0011740001047983 */ /* 0x000ee20000300800 */
[----:B--2---:R-:W-:-:S03]  /*851a0*/  PRMT R25, R7, 0x5410, R6 ;  /* 0x0000541007197816 */ /* 0x004fc60000000006 */
[----:B------:R-:W3:Y:S04]  /*851b0*/  LDL.LU R5, [R1+0x1438] ;  /* 0x0014380001057983 */ /* 0x000ee80000300800 */
[----:B------:R-:W2:Y:S04]  /*851c0*/  LDL.LU R6, [R1+0x454] ;  /* 0x0004540001067983 */ /* 0x000ea80000300800 */
[----:B------:R-:W2:Y:S01]  /*851d0*/  LDL.LU R7, [R1+0xb18] ;  /* 0x000b180001077983 */ /* 0x000ea20000300800 */
[----:B------:R-:W-:Y:S02]  /*851e0*/  PRMT R26, R13, 0x5410, R12 ;  /* 0x000054100d1a7816 */ /* 0x000fe4000000000c */
[----:B------:R-:W-:-:S02]  /*851f0*/  PRMT R27, R18, 0x5410, R15 ;  /* 0x00005410121b7816 */ /* 0x000fc4000000000f */
[----:B------:R-:W-:Y:S02]  /*85200*/  PRMT R8, R0, 0x5410, R17 ;  /* 0x0000541000087816 */ /* 0x000fe40000000011 */
[----:B------:R-:W-:Y:S02]  /*85210*/  PRMT R9, R19, 0x5410, R21 ;  /* 0x0000541013097816 */ /* 0x000fe40000000015 */
[----:B------:R-:W-:Y:S02]  /*85220*/  PRMT R10, R22, 0x5410, R20 ;  /* 0x00005410160a7816 */ /* 0x000fe40000000014 */
[----:B------:R-:W-:Y:S01]  /*85230*/  PRMT R11, R2, 0x5410, R23 ;  /* 0x00005410020b7816 */ /* 0x000fe20000000017 */
[----:B--2---:R-:W-:Y:S04]  /*85240*/  STL.64 [R1+0x20f8], R6 ;  /* 0x0020f80601007387 */ /* 0x004fe80000100a00 */
[----:B---3--:R-:W-:Y:S04]  /*85250*/  STL.64 [R1+0x20f0], R4 ;  /* 0x0020f00401007387 */ /* 0x008fe80000100a00 */
[----:B------:R-:W1:Y:S04]  /*85260*/  LDS.128 R4, [R3] ;  /* 0x0000000003047984 */ /* 0x000e680000000c00 */
        /* <DEDUP_REMOVED lines=15> */
[----:B-1----:R-:W-:Y:S04]  /*85360*/  STL.64 [R1+0xa00], R4 ;  /* 0x000a000401007387 */ /* 0x002fe80000100a00 */
[----:B------:R-:W-:Y:S04]  /*85370*/  STL.64 [R1+0xa08], R6 ;  /* 0x000a080601007387 */ /* 0x000fe80000100a00 */
[----:B------:R-:W0:Y:S01]  /*85380*/  LDS.128 R4, [R3+0x400] ;  /* 0x0004000003047984 */ /* 0x000e220000000c00 */
[----:B------:R-:W-:Y:S06]  /*85390*/  BAR.SYNC.DEFER_BLOCKING 0x0 ;  /* 0x0000000000007b1d */ /* 0x000fec0000010000 */
[----:B------:R-:W-:Y:S04]  /*853a0*/  STSM.16.M88.4 [R16], R8 ;  /* 0x0000000810007844 */ /* 0x000fe80000000200 */
[----:B------:R-:W-:Y:S01]  /*853b0*/  STSM.16.M88.4 [R16+0x200], R24 ;  /* 0x0002001810007844 */ /* 0x000fe20000000200 */
[----:B------:R-:W-:Y:S06]  /*853c0*/  BAR.SYNC.DEFER_BLOCKING 0x0 ;  /* 0x0000000000007b1d */ /* 0x000fec0000010000 */
[----:B0-----:R-:W-:Y:S04]  /*853d0*/  STL.64 [R1+0xa70], R4 ;  /* 0x000a700401007387 */ /* 0x001fe80000100a00 */
[----:B------:R0:W-:Y:S04]  /*853e0*/  STL.64 [R1+0xa78], R6 ;  /* 0x000a780601007387 */ /* 0x0001e80000100a00 */
[----:B0-----:R-:W3:Y:S04]  /*853f0*/  LDL.LU.64 R6, [R1+0x20f8] ;  /* 0x0020f80001067983 */ /* 0x001ee80000300a00 */
[----:B------:R-:W4:Y:S04]  /*85400*/  LDL.LU.64 R4, [R1+0x20f0] ;  /* 0x0020f00001047983 */ /* 0x000f280000300a00 */
[----:B------:R-:W3:Y:S04]  /*85410*/  LDL.LU R8, [R1+0x1444] ;  /* 0x0014440001087983 */ /* 0x000ee80000300800 */
[----:B------:R-:W4:Y:S04]  /*85420*/  LDL.LU R9, [R1+0x1180] ;  /* 0x0011800001097983 */ /* 0x000f280000300800 */
[----:B------:R-:W4:Y:S04]  /*85430*/  LDL.LU R10, [R1+0x1440] ;  /* 0x00144000010a7983 */ /* 0x000f280000300800 */
[----:B------:R-:W3:Y:S04]  /*85440*/  LDL.LU R11, [R1+0x117c] ;  /* 0x00117c00010b7983 */ /* 0x000ee80000300800 */
[----:B------:R-:W2:Y:S04]  /*85450*/  LDL.LU R24, [R1+0x1450] ;  /* 0x0014500001187983 */ /* 0x000ea80000300800 */
[----:B------:R-:W3:Y:S04]  /*85460*/  LDL.LU R25, [R1+0x144c] ;  /* 0x00144c0001197983 */ /* 0x000ee80000300800 */
[----:B------:R-:W3:Y:S04]  /*85470*/  LDL.LU R26, [R1+0x1448] ;  /* 0x00144800011a7983 */ /* 0x000ee80000300800 */
[----:B------:R-:W3:Y:S01]  /*85480*/  LDL.LU R27, [R1+0x1184] ;  /* 0x00118400011b7983 */ /* 0x000ee20000300800 */
[----:B--2---:R-:W-:-:S03]  /*85490*/  PRMT R24, R24, 0x5410, R28 ;  /* 0x0000541018187816 */ /* 0x004fc6000000001c */
[----:B------:R-:W2:Y:S01]  /*854a0*/  LDL.LU R28, [R1+0x20e8] ;  /* 0x0020e800011c7983 */ /* 0x000ea20000300800 */
[----:B----4-:R-:W-:Y:S02]  /*854b0*/  PRMT R9, R10, 0x5410, R9 ;  /* 0x000054100a097816 */ /* 0x010fe40000000009 */
[----:B---3--:R-:W-:Y:S02]  /*854c0*/  PRMT R8, R8, 0x5410, R27 ;  /* 0x0000541008087816 */ /* 0x008fe4000000001b */
[----:B------:R-:W-:Y:S02]  /*854d0*/  PRMT R27, R7, 0x5410, R6 ;  /* 0x00005410071b7816 */ /* 0x000fe40000000006 */
[----:B------:R-:W-:Y:S02]  /*854e0*/  PRMT R25, R25, 0x5410, R14 ;  /* 0x0000541019197816 */ /* 0x000fe4000000000e */
[----:B------:R-:W-:Y:S01]  /*854f0*/  PRMT R26, R26, 0x5410, R29 ;  /* 0x000054101a1a7816 */ /* 0x000fe2000000001d */
[----:B------:R-:W3:Y:S04]  /*85500*/  LDL.LU R14, [R1+0x20e4] ;  /* 0x0020e400010e7983 */ /* 0x000ee80000300800 */
[----:B------:R-:W4:Y:S01]  /*85510*/  LDL.LU R29, [R1+0x20e0] ;  /* 0x0020e000011d7983 */ /* 0x000f220000300800 */
[----:B--2---:R-:W-:-:S02]  /*85520*/  PRMT R10, R28, 0x5410, R11 ;  /* 0x000054101c0a7816 */ /* 0x004fc4000000000b */
[----:B------:R-:W-:Y:S02]  /*85530*/  PRMT R11, R5, 0x5410, R4 ;  /* 0x00005410050b7816 */ /* 0x000fe40000000004 */
[----:B------:R-:W0:Y:S04]  /*85540*/  LDS.128 R4, [R3] ;  /* 0x0000000003047984 */ /* 0x000e280000000c00 */
[----:B0-----:R-:W-:Y:S04]  /*85550*/  STL.64 [R1+0xa80], R4 ;  /* 0x000a800401007387 */ /* 0x001fe80000100a00 */
[----:B------:R-:W-:Y:S04]  /*85560*/  STL.64 [R1+0xa88], R6 ;  /* 0x000a880601007387 */ /* 0x000fe80000100a00 */
[----:B------:R-:W0:Y:S01]  /*85570*/  LDS.128 R4, [R3+0x400] ;  /* 0x0004000003047984 */ /* 0x000e220000000c00 */
[----:B------:R-:W-:Y:S06]  /*85580*/  BAR.SYNC.DEFER_BLOCKING 0x0 ;  /* 0x0000000000007b1d */ /* 0x000fec0000010000 */
[----:B------:R-:W-:Y:S04]  /*85590*/  STSM.16.M88.4 [R16], R8 ;  /* 0x0000000810007844 */ /* 0x000fe80000000200 */
[----:B------:R1:W-:Y:S01]  /*855a0*/  STSM.16.M88.4 [R16+0x200], R24 ;  /* 0x0002001810007844 */ /* 0x0003e20000000200 */
[----:B------:R-:W-:Y:S06]  /*855b0*/  BAR.SYNC.DEFER_BLOCKING 0x0 ;  /* 0x0000000000007b1d */ /* 0x000fec0000010000 */
[----:B0-----:R-:W-:Y:S01]  /*855c0*/  STL.64 [R1+0xaa0], R4 ;  /* 0x000aa00401007387 */ /* 0x001fe20000100a00 */
[----:B-1----:R-:W-:-:S02]  /*855d0*/  PRMT R26, R0, 0x5410, R17 ;  /* 0x00005410001a7816 */ /* 0x002fc40000000011 */
[----:B------:R-:W-:Y:S01]  /*855e0*/  PRMT R27, R19, 0x5410, R21 ;  /* 0x00005410131b7816 */ /* 0x000fe20000000015 */
[----:B------:R-:W-:Y:S04]  /*855f0*/  STL.64 [R1+0xaa8], R6 ;  /* 0x000aa80601007387 */ /* 0x000fe80000100a00 */
[----:B------:R-:W2:Y:S04]  /*85600*/  LDL.LU R10, [R1+0x1454] ;  /* 0x00145400010a7983 */ /* 0x000ea80000300800 */
[----:B------:R-:W3:Y:S04]  /*85610*/  LDL.LU R11, [R1+0xb30] ;  /* 0x000b3000010b7983 */ /* 0x000ee80000300800 */
[----:B------:R0:W-:Y:S04]  /*85620*/  STL.64 [R1+0x20d8], R26 ;  /* 0x0020d81a01007387 */ /* 0x0001e80000100a00 */
[----:B0-----:R-:W2:Y:S04]  /*85630*/  LDL.LU R26, [R1+0x11a8] ;  /* 0x0011a800011a7983 */ /* 0x001ea80000300800 */
[----:B------:R-:W3:Y:S01]  /*85640*/  LDL.LU R27, [R1+0x460] ;  /* 0x00046000011b7983 */ /* 0x000ee20000300800 */
[----:B------:R-:W-:-:S02]  /*85650*/  PRMT R24, R13, 0x5410, R12 ;  /* 0x000054100d187816 */ /* 0x000fc4000000000c */
[----:B------:R-:W-:-:S05]  /*85660*/  PRMT R25, R18, 0x5410, R15 ;  /* 0x0000541012197816 */ /* 0x000fca000000000f */
[----:B------:R-:W-:Y:S04]  /*85670*/  STL.64 [R1+0x20d0], R24 ;  /* 0x0020d01801007387 */ /* 0x000fe80000100a00 */
        /* <DEDUP_REMOVED lines=8> */
[----:B------:R-:W-:-:S02]  /*85700*/  PRMT R8, R22, 0x5410, R20 ;  /* 0x0000541016087816 */ /* 0x000fc40000000014 */
[----:B------:R-:W-:Y:S02]  /*85710*/  PRMT R9, R2, 0x5410, R23 ;  /* 0x0000541002097816 */ /* 0x000fe40000000017 */
[----:B--2---:R-:W-:Y:S02]  /*85720*/  PRMT R10, R10, 0x5410, R26 ;  /* 0x000054100a0a7816 */ /* 0x004fe4000000001a */
[----:B---3--:R-:W-:Y:S02]  /*85730*/  PRMT R11, R11, 0x5410, R27 ;  /* 0x000054100b0b7816 */ /* 0x008fe4000000001b */
[----:B------:R-:W0:Y:S04]  /*85740*/  LDS.128 R24, [R3] ;  /* 0x0000000003187984 */ /* 0x000e280000000c00 */
[----:B----4-:R1:W-:Y:S04]  /*85750*/  STL.64 [R1+0x20b8], R6 ;  /* 0x0020b80601007387 */ /* 0x0103e80000100a00 */
[----:B-1----:R-:W2:Y:S04]  /*85760*/  LDL.LU R6, [R1+0x46c] ;  /* 0x00046c0001067983 */ /* 0x002ea80000300800 */
[----:B------:R-:W2:Y:S04]  /*85770*/  LDL.LU R7, [R1+0xb38] ;  /* 0x000b380001077983 */ /* 0x000ea80000300800 */
[----:B------:R1:W-:Y:S04]  /*85780*/  STL.64 [R1+0x20b0], R4 ;  /* 0x0020b00401007387 */ /* 0x0003e80000100a00 */
[----:B-1----:R-:W3:Y:S04]  /*85790*/  LDL.LU R4, [R1+0x1340] ;  /* 0x0013400001047983 */ /* 0x002ee80000300800 */
        /* <DEDUP_REMOVED lines=16> */
[----:B0-----:R-:W2:Y:S04]  /*858a0*/  LDL.LU.64 R26, [R1+0x20d8] ;  /* 0x0020d800011a7983 */ /* 0x001ea80000300a00 */
[----:B------:R-:W2:Y:S04]  /*858b0*/  LDL.LU.64 R24, [R1+0x20d0] ;  /* 0x0020d00001187983 */ /* 0x000ea80000300a00 */
[----:B------:R0:W-:Y:S04]  /*858c0*/  STSM.16.M88.4 [R16], R8 ;  /* 0x0000000810007844 */ /* 0x0001e80000000200 */
[----:B0-----:R-:W4:Y:S04]  /*858d0*/  LDL.LU R8, [R1+0x147c] ;  /* 0x00147c0001087983 */ /* 0x001f280000300800 */
[----:B------:R-:W4:Y:S04]  /*858e0*/  LDL.LU R9, [R1+0x1478] ;  /* 0x0014780001097983 */ /* 0x000f280000300800 */
[----:B------:R-:W3:Y:S04]  /*858f0*/  LDL.LU R10, [R1+0x1344] ;  /* 0x00134400010a7983 */ /* 0x000ee80000300800 */
[----:B------:R-:W3:Y:S04]  /*85900*/  LDL.LU R11, [R1+0x1474] ;  /* 0x00147400010b7983 */ /* 0x000ee80000300800 */
[----:B--2---:R0:W-:Y:S01]  /*85910*/  STSM.16.M88.4 [R16+0x200], R24 ;  /* 0x0002001810007844 */ /* 0x0041e20000000200 */
[----:B------:R-:W-:Y:S06]  /*85920*/  BAR.SYNC.DEFER_BLOCKING 0x0 ;  /* 0x0000000000007b1d */ /* 0x000fec0000010000 */
[----:B0-----:R-:W2:Y:S04]  /*85930*/  LDL.LU R24, [R1+0x1488] ;  /* 0x0014880001187983 */ /* 0x001ea80000300800 */
[----:B------:R-:W2:Y:S04]  /*85940*/  LDL.LU R25, [R1+0x1484] ;  /* 0x0014840001197983 */ /* 0x000ea80000300800 */
[----:B------:R-:W2:Y:S04]  /*85950*/  LDL.LU R26, [R1+0x1480] ;  /* 0x00148000011a7983 */ /* 0x000ea80000300800 */
[----:B------:R-:W2:Y:S01]  /*85960*/  LDL.LU R27, [R1+0x1348] ;  /* 0x00134800011b7983 */ /* 0x000ea20000300800 */
[----:B---3--:R-:W-:-:S02]  /*85970*/  PRMT R10, R11, 0x5410, R10 ;  /* 0x000054100b0a7816 */ /* 0x008fc4000000000a */
[----:B------:R-:W-:Y:S02]  /*85980*/  PRMT R11, R5, 0x5410, R4 ;  /* 0x00005410050b7816 */ /* 0x000fe40000000004 */
[----:B----4-:R-:W-:Y:S02]  /*85990*/  PRMT R8, R8, 0x5410, R19 ;  /* 0x0000541008087816 */ /* 0x010fe40000000013 */
[----:B--2---:R-:W-:Y:S02]  /*859a0*/  PRMT R9, R9, 0x5410, R27 ;  /* 0x0000541009097816 */ /* 0x004fe4000000001b */
[----:B------:R-:W-:Y:S02]  /*859b0*/  PRMT R27, R7, 0x5410, R6 ;  /* 0x00005410071b7816 */ /* 0x000fe40000000006 */
[----:B------:R-:W0:Y:S01]  /*859c0*/  LDS.128 R4, [R3] ;  /* 0x0000000003047984 */ /* 0x000e220000000c00 */
[----:B------:R-:W-:-:S03]  /*859d0*/  PRMT R24, R24, 0x5410, R28 ;  /* 0x0000541018187816 */ /* 0x000fc6000000001c */
[----:B------:R-:W2:Y:S01]  /*859e0*/  LDL.LU R28, [R1+0x20cc] ;  /* 0x0020cc00011c7983 */ /* 0x000ea20000300800 */
[----:B------:R-:W-:Y:S02]  /*859f0*/  PRMT R25, R25, 0x5410, R0 ;  /* 0x0000541019197816 */ /* 0x000fe40000000000 */
[----:B------:R-:W-:Y:S01]  /*85a00*/  PRMT R26, R26, 0x5410, R21 ;  /* 0x000054101a1a7816 */ /* 0x000fe20000000015 */
[----:B------:R-:W3:Y:S04]  /*85a10*/  LDL.LU R0, [R1+0x20c8] ;  /* 0x0020c80001007983 */ /* 0x000ee80000300800 */
[----:B------:R-:W4:Y:S04]  /*85a20*/  LDL.LU R21, [R1+0x20c4] ;  /* 0x0020c40001157983 */ /* 0x000f280000300800 */
[----:B------:R-:W2:Y:S04]  /*85a30*/  LDL.LU R19, [R1+0x20c0] ;  /* 0x0020c00001137983 */ /* 0x000ea80000300800 */
[----:B0-----:R-:W-:Y:S04]  /*85a40*/  STL.64 [R1+0xb00], R4 ;  /* 0x000b000401007387 */ /* 0x001fe80000100a00 */
[----:B------:R-:W-:Y:S04]  /*85a50*/  STL.64 [R1+0xb08], R6 ;  /* 0x000b080601007387 */ /* 0x000fe80000100a00 */
[----:B------:R-:W0:Y:S01]  /*85a60*/  LDS.128 R4, [R3+0x400] ;  /* 0x0004000003047984 */ /* 0x000e220000000c00 */
[----:B------:R-:W-:Y:S06]  /*85a70*/  BAR.SYNC.DEFER_BLOCKING 0x0 ;  /* 0x0000000000007b1d */ /* 0x000fec0000010000 */
[----:B------:R-:W-:Y:S04]  /*85a80*/  STSM.16.M88.4 [R16], R8 ;  /* 0x0000000810007844 */ /* 0x000fe80000000200 */
[----:B0-----:R-:W-:Y:S04]  /*85a90*/  STL.64 [R1+0xb10], R4 ;  /* 0x000b100401007387 */ /* 0x001fe80000100a00 */
[----:B------:R0:W-:Y:S04]  /*85aa0*/  STL.64 [R1+0xb18], R6 ;  /* 0x000b180601007387 */ /* 0x0001e80000100a00 */
[----:B0-----:R-:W3:Y:S04]  /*85ab0*/  LDL.LU.64 R6, [R1+0x20b8] ;  /* 0x0020b80001067983 */ /* 0x001ee80000300a00 */
[----:B------:R-:W4:Y:S04]  /*85ac0*/  LDL.LU.64 R4, [R1+0x20b0] ;  /* 0x0020b00001047983 */ /* 0x000f280000300a00 */
[----:B------:R-:W2:Y:S04]  /*85ad0*/  LDL.LU R9, [R1+0x1378] ;  /* 0x0013780001097983 */ /* 0x000ea80000300800 */
[----:B------:R-:W2:Y:S04]  /*85ae0*/  LDL.LU R10, [R1+0x14a4] ;  /* 0x0014a400010a7983 */ /* 0x000ea80000300800 */
[----:B------:R-:W2:Y:S04]  /*85af0*/  LDL.LU R11, [R1+0x1374] ;  /* 0x00137400010b7983 */ /* 0x000ea80000300800 */
[----:B------:R3:W-:Y:S01]  /*85b00*/  STSM.16.M88.4 [R16+0x200], R24 ;  /* 0x0002001810007844 */ /* 0x0007e20000000200 */
[----:B------:R-:W-:Y:S01]  /*85b10*/  BAR.SYNC.DEFER_BLOCKING 0x0 ;  /* 0x0000000000007b1d */ /* 0x000fe20000010000 */
[----:B------:R-:W-:-:S02]  /*85b20*/  PRMT R8, R13, 0x5410, R12 ;  /* 0x000054100d087816 */ /* 0x000fc4000000000c */
[----:B---3--:R-:W-:Y:S02]  /*85b30*/  PRMT R27, R15, 0x5410, R7 ;  /* 0x000054100f1b7816 */ /* 0x008fe40000000007 */
[----:B----4-:R-:W-:Y:S01]  /*85b40*/  PRMT R26, R6, 0x5410, R5 ;  /* 0x00005410061a7816 */ /* 0x010fe20000000005 */
[----:B------:R-:W3:Y:S01]  /*85b50*/  LDL.LU R15, [R1+0x4c] ;  /* 0x00004c00010f7983 */ /* 0x000ee20000300800 */
[----:B--2---:R-:W-:-:S03]  /*85b60*/  PRMT R25, R4, 0x5410, R11 ;  /* 0x0000541004197816 */ /* 0x004fc6000000000b */
[----:B------:R-:W0:Y:S01]  /*85b70*/  LDS.128 R4, [R3] ;  /* 0x0000000003047984 */ /* 0x000e220000000c00 */
[----:B------:R-:W-:Y:S02]  /*85b80*/  PRMT R24, R10, 0x5410, R9 ;  /* 0x000054100a187816 */ /* 0x000fe40000000009 */
[----:B------:R-:W-:Y:S02]  /*85b90*/  PRMT R10, R22, 0x5410, R20 ;  /* 0x00005410160a7816 */ /* 0x000fe40000000014 */
[----:B------:R-:W-:Y:S01]  /*85ba0*/  PRMT R11, R2, 0x5410, R23 ;  /* 0x00005410020b7816 */ /* 0x000fe20000000017 */
[----:B------:R-:W2:Y:S04]  /*85bb0*/  LDL.LU R20, [R1+0x13a4] ;  /* 0x0013a40001147983 */ /* 0x000ea80000300800 */
[----:B------:R-:W4:Y:S04]  /*85bc0*/  LDL.LU R22, [R1+0x13a0] ;  /* 0x0013a00001167983 */ /* 0x000f280000300800 */
[----:B------:R-:W3:Y:S04]  /*85bd0*/  LDL.LU R2, [R1+0x139c] ;  /* 0x00139c0001027983 */ /* 0x000ee80000300800 */
[----:B------:R-:W2:Y:S04]  /*85be0*/  LDL.LU R13, [R1] ;  /* 0x00000000010d7983 */ /* 0x000ea80000300800 */
[----:B0-----:R-:W-:Y:S04]  /*85bf0*/  STL.64 [R1+0xb20], R4 ;  /* 0x000b200401007387 */ /* 0x001fe80000100a00 */
[----:B------:R-:W-:Y:S04]  /*85c00*/  STL.64 [R1+0xb28], R6 ;  /* 0x000b280601007387 */ /* 0x000fe80000100a00 */
[----:B------:R-:W0:Y:S01]  /*85c10*/  LDS.128 R4, [R3+0x400] ;  /* 0x0004000003047984 */ /* 0x000e220000000c00 */
[----:B------:R-:W-:Y:S01]  /*85c20*/  PRMT R9, R17, 0x5410, R18 ;  /* 0x0000541011097816 */ /* 0x000fe20000000012 */
[----:B------:R-:W-:-:S02]  /*85c30*/  IMAD.MOV.U32 R17, RZ, RZ, R21 ;  /* 0x000000ffff117224 */ /* 0x000fc400078e0015 */
[----:B------:R-:W-:Y:S01]  /*85c40*/  IMAD.MOV.U32 R18, RZ, RZ, R0 ;  /* 0x000000ffff127224 */ /* 0x000fe200078e0000 */
[----:B------:R-:W-:Y:S06]  /*85c50*/  BAR.SYNC.DEFER_BLOCKING 0x0 ;  /* 0x0000000000007b1d */ /* 0x000fec0000010000 */
[----:B0-----:R-:W-:Y:S04]  /*85c60*/  STL.64 [R1+0xb30], R4 ;  /* 0x000b300401007387 */ /* 0x001fe80000100a00 */
[----:B------:R-:W-:Y:S04]  /*85c70*/  STL.64 [R1+0xb38], R6 ;  /* 0x000b380601007387 */ /* 0x000fe80000100a00 */
[----:B------:R-:W3:Y:S04]  /*85c80*/  LDL.LU R21, [R1+0x13dc] ;  /* 0x0013dc0001157983 */ /* 0x000ee80000300800 */
[----:B------:R-:W3:Y:S04]  /*85c90*/  LDL.LU R0, [R1+0x13d8] ;  /* 0x0013d80001007983 */ /* 0x000ee80000300800 */
[----:B------:R-:W2:Y:S04]  /*85ca0*/  LDL.LU R12, [R1+0x14d0] ;  /* 0x0014d000010c7983 */ /* 0x000ea80000300800 */
[----:B------:R0:W-:Y:S04]  /*85cb0*/  STL [R1+0x2098], R14 ;  /* 0x0020980e01007387 */ /* 0x0001e80000100800 */
[----:B------:R-:W-:Y:S04]  /*85cc0*/  STSM.16.M88.4 [R16], R8 ;  /* 0x0000000810007844 */ /* 0x000fe80000000200 */
[----:B0-----:R-:W3:Y:S04]  /*85cd0*/  LDL.LU R14, [R1+0x14a8] ;  /* 0x0014a800010e7983 */ /* 0x001ee80000300800 */
[----:B------:R-:W-:Y:S01]  /*85ce0*/  STSM.16.M88.4 [R16+0x200], R24 ;  /* 0x0002001810007844 */ /* 0x000fe20000000200 */
[----:B------:R-:W-:Y:S06]  /*85cf0*/  BAR.SYNC.DEFER_BLOCKING 0x0 ;  /* 0x0000000000007b1d */ /* 0x000fec0000010000 */
[----:B--2---:R0:W-:Y:S04]  /*85d00*/  STL.64 [R1+0x2090], R12 ;  /* 0x0020900c01007387 */ /* 0x0041e80000100a00 */
[----:B0-----:R-:W2:Y:S04]  /*85d10*/  LDL.LU R12, [R1+0x14ac] ;  /* 0x0014ac00010c7983 */ /* 0x001ea80000300800 */
        /* <DEDUP_REMOVED lines=10> */
[----:B------:R-:W4:Y:S04]  /*85dc0*/  LDL.LU R24, [R1+0x14c0] ;  /* 0x0014c00001187983 */ /* 0x000f280000300800 */
[----:B------:R-:W3:Y:S04]  /*85dd0*/  LDL.LU R25, [R1+0x14bc] ;  /* 0x0014bc0001197983 */ /* 0x000ee80000300800 */
[----:B------:R-:W2:Y:S04]  /*85de0*/  LDL.LU R26, [R1+0x14b8] ;  /* 0x0014b800011a7983 */ /* 0x000ea80000300800 */
[----:B------:R-:W2:Y:S01]  /*85df0*/  LDL.LU R27, [R1+0x1398] ;  /* 0x00139800011b7983 */ /* 0x000ea20000300800 */
[----:B----4-:R-:W-:-:S02]  /*85e00*/  PRMT R24, R24, 0x5410, R20 ;  /* 0x0000541018187816 */ /* 0x010fc40000000014 */
[----:B---3--:R-:W-:Y:S01]  /*85e10*/  PRMT R25, R25, 0x5410, R22 ;  /* 0x0000541019197816 */ /* 0x008fe20000000016 */
[----:B------:R-:W3:Y:S04]  /*85e20*/  LDL.LU R20, [R1+0x20a8] ;  /* 0x0020a80001147983 */ /* 0x000ee80000300800 */
[----:B------:R-:W4:Y:S01]  /*85e30*/  LDL.LU R22, [R1+0x20a4] ;  /* 0x0020a40001167983 */ /* 0x000f220000300800 */
[----:B--2---:R-:W-:-:S03]  /*85e40*/  PRMT R26, R26, 0x5410, R2 ;  /* 0x000054101a1a7816 */ /* 0x004fc60000000002 */
[----:B------:R-:W2:Y:S01]  /*85e50*/  LDL.LU R2, [R1+0x20a0] ;  /* 0x0020a00001027983 */ /* 0x000ea20000300800 */
[----:B------:R-:W-:Y:S02]  /*85e60*/  PRMT R9, R10, 0x5410, R9 ;  /* 0x000054100a097816 */ /* 0x000fe40000000009 */
[----:B------:R-:W-:Y:S02]  /*85e70*/  PRMT R8, R8, 0x5410, R27 ;  /* 0x0000541008087816 */ /* 0x000fe4000000001b */
[----:B------:R-:W-:Y:S02]  /*85e80*/  PRMT R10, R12, 0x5410, R11 ;  /* 0x000054100c0a7816 */ /* 0x000fe4000000000b */
[----:B------:R-:W-:Y:S02]  /*85e90*/  PRMT R11, R14, 0x5410, R13 ;  /* 0x000054100e0b7816 */ /* 0x000fe4000000000d */
[----:B--2---:R-:W-:Y:S02]  /*85ea0*/  PRMT R27, R15, 0x5410, R2 ;  /* 0x000054100f1b7816 */ /* 0x004fe40000000002 */
[----:B------:R-:W0:Y:S04]  /*85eb0*/  LDS.128 R12, [R3] ;  /* 0x00000000030c7984 */ /* 0x000e280000000c00 */
[----:B------:R-:W2:Y:S04]  /*85ec0*/  LDL.LU R2, [R1+0x209c] ;  /* 0x00209c0001027983 */ /* 0x000ea80000300800 */
[----:B0-----:R-:W-:Y:S04]  /*85ed0*/  STL.64 [R1+0xb40], R12 ;  /* 0x000b400c01007387 */ /* 0x001fe80000100a00 */
        /* <DEDUP_REMOVED lines=8> */
[----:B0-----:R-:W3:Y:S04]  /*85f60*/  LDL.LU R14, [R1+0x2098] ;  /* 0x00209800010e7983 */ /* 0x001ee80000300800 */
[----:B------:R-:W4:Y:S04]  /*85f70*/  LDL.LU.64 R12, [R1+0x2090] ;  /* 0x00209000010c7983 */ /* 0x000f280000300a00 */
[----:B------:R-:W2:Y:S04]  /*85f80*/  LDL.LU R15, [R1+0x12e0] ;  /* 0x0012e000010f7983 */ /* 0x000ea80000300800 */
[----:B------:R-:W3:Y:S04]  /*85f90*/  LDL R8, [R1+0xb8] ;  /* 0x0000b80001087983 */ /* 0x000ee80000100800 */
[----:B------:R-:W4:Y:S04]  /*85fa0*/  LDL.LU R9, [R1+0x13cc] ;  /* 0x0013cc0001097983 */ /* 0x000f280000300800 */
[----:B------:R-:W2:Y:S04]  /*85fb0*/  LDL.LU R10, [R1+0x13c0] ;  /* 0x0013c000010a7983 */ /* 0x000ea80000300800 */
[----:B------:R-:W2:Y:S04]  /*85fc0*/  LDL.LU R11, [R1+0x14cc] ;  /* 0x0014cc00010b7983 */ /* 0x000ea80000300800 */
[----:B------:R-:W4:Y:S04]  /*85fd0*/  LDL.LU R24, [R1+0x14dc] ;  /* 0x0014dc0001187983 */ /* 0x000f280000300800 */
[----:B------:R-:W4:Y:S04]  /*85fe0*/  LDL.LU R25, [R1+0x14d8] ;  /* 0x0014d80001197983 */ /* 0x000f280000300800 */
[----:B------:R-:W4:Y:S04]  /*85ff0*/  LDL.LU R26, [R1+0x13d0] ;  /* 0x0013d000011a7983 */ /* 0x000f280000300800 */
[----:B------:R-:W4:Y:S01]  /*86000*/  LDL.LU R27, [R1+0x14d4] ;  /* 0x0014d400011b7983 */ /* 0x000f220000300800 */
[----:B---3--:R-:W-:-:S02]  /*86010*/  ISETP.LT.AND P0, PT, R8, UR27, !P0 ;  /* 0x0000001b08007c0c */ /* 0x008fc4000c701270 */
[----:B--2---:R-:W-:Y:S02]  /*86020*/  PRMT R8, R11, 0x5410, R10 ;  /* 0x000054100b087816 */ /* 0x004fe4000000000a */
[----:B------:R-:W-:Y:S02]  /*86030*/  PRMT R10, R7, 0x5410, R6 ;  /* 0x00005410070a7816 */ /* 0x000fe40000000006 */
[----:B----4-:R-:W-:Y:S02]  /*86040*/  PRMT R26, R27, 0x5410, R26 ;  /* 0x000054101b1a7816 */ /* 0x010fe4000000001a */
[----:B------:R-:W-:Y:S02]  /*86050*/  PRMT R27, R12, 0x5410, R9 ;  /* 0x000054100c1b7816 */ /* 0x000fe40000000009 */
        /* <DEDUP_REMOVED lines=11> */
[----:B------:R0:W1:Y:S01]  /*86110*/  LDS.128 R4, [R3+0x400] ;  /* 0x0004000003047984 */ /* 0x0000620000000c00 */
[----:B------:R-:W-:Y:S06]  /*86120*/  BAR.SYNC.DEFER_BLOCKING 0x0 ;  /* 0x0000000000007b1d */ /* 0x000fec0000010000 */
[----:B0-----:R-:W3:Y:S04]  /*86130*/  LDL.LU R3, [R1+0x2080] ;  /* 0x0020800001037983 */ /* 0x001ee80000300800 */
[----:B------:R-:W-:Y:S04]  /*86140*/  STSM.16.M88.4 [R16], R8 ;  /* 0x0000000810007844 */ /* 0x000fe80000000200 */
[----:B-1----:R0:W-:Y:S04]  /*86150*/  STL.64 [R1+0xb70], R4 ;  /* 0x000b700401007387 */ /* 0x0021e80000100a00 */
[----:B------:R1:W-:Y:S04]  /*86160*/  STL.64 [R1+0xb78], R6 ;  /* 0x000b780601007387 */ /* 0x0003e80000100a00 */
[----:B0-----:R-:W4:Y:S04]  /*86170*/  LDL.LU.64 R4, [R1+0x2078] ;  /* 0x0020780001047983 */ /* 0x001f280000300a00 */
[----:B-1----:R-:W2:Y:S04]  /*86180*/  LDL.LU.64 R6, [R1+0x1290] ;  /* 0x0012900001067983 */ /* 0x002ea80000300a00 */
[----:B------:R-:W3:Y:S04]  /*86190*/  LDL.LU.64 R8, [R1+0x1280] ;  /* 0x0012800001087983 */ /* 0x000ee80000300a00 */
[----:B------:R-:W4:Y:S04]  /*861a0*/  LDL.LU R10, [R1+0x13e4] ;  /* 0x0013e400010a7983 */ /* 0x000f280000300800 */
[----:B------:R-:W2:Y:S04]  /*861b0*/  LDL.LU R11, [R1+0x1258] ;  /* 0x00125800010b7983 */ /* 0x000ea80000300800 */
[----:B------:R0:W-:Y:S01]  /*861c0*/  STSM.16.M88.4 [R16+0x200], R24 ;  /* 0x0002001810007844 */ /* 0x0001e20000000200 */
[----:B------:R-:W-:Y:S06]  /*861d0*/  BAR.SYNC.DEFER_BLOCKING 0x0 ;  /* 0x0000000000007b1d */ /* 0x000fec0000010000 */
[----:B0-----:R-:W2:Y:S04]  /*861e0*/  LDL.LU R24, [R1+0x12a4] ;  /* 0x0012a40001187983 */ /* 0x001ea80000300800 */
[----:B------:R-:W2:Y:S04]  /*861f0*/  LDL.LU R16, [R1+0x1338] ;  /* 0x0013380001107983 */ /* 0x000ea80000300800 */
[----:B------:R-:W2:Y:S04]  /*86200*/  LDL.LU.64 R26, [R1+0x1288] ;  /* 0x00128800011a7983 */ /* 0x000ea80000300a00 */
[----:B------:R-:W2:Y:S01]  /*86210*/  LDL.LU R25, [R1+0x4] ;  /* 0x0000040001197983 */ /* 0x000ea20000300800 */
[----:B------:R-:W-:-:S05]  /*86220*/  PRMT R22, R13, 0x7770, RZ ;  /* 0x000077700d167816 */ /* 0x000fca00000000ff */
[----:B---3--:R0:W-:Y:S02]  /*86230*/  @P0 STG.E.U8 desc[UR58][R8.64], R22 ;  /* 0x0000001608000986 */ /* 0x0081e4000c10113a */
[----:B0-----:R-:W-:Y:S02]  /*86240*/  IADD3 R8, P0, R15, R2, RZ ;  /* 0x000000020f087210 */ /* 0x001fe40007f1e0ff */
[----:B------:R-:W3:Y:S03]  /*86250*/  LDL.LU R15, [R1+0x11e4] ;  /* 0x0011e400010f7983 */ /* 0x000ee60000300800 */
[----:B----4-:R-:W-:Y:S01]  /*86260*/  IMAD.X R9, R10, 0x1, R4, P0 ;  /* 0x000000010a097824 */ /* 0x010fe200000e0604 */
[----:B------:R-:W-:-:S05]  /*86270*/  PRMT R10, R13, 0x7771, RZ ;  /* 0x000077710d0a7816 */ /* 0x000fca00000000ff */
[----:B------:R2:W-:Y:S02]  /*86280*/  @P6 STG.E.U8 desc[UR58][R8.64], R10 ;  /* 0x0000000a08006986 */ /* 0x0005e4000c10113a */
[----:B--2---:R-:W-:Y:S02]  /*86290*/  IADD3 R8, P0, R24, R2, RZ ;  /* 0x0000000218087210 */ /* 0x004fe40007f1e0ff */
[----:B------:R-:W-:-:S03]  /*862a0*/  PRMT R10, R13, 0x7772, RZ ;  /* 0x000077720d0a7816 */ /* 0x000fc600000000ff */
[----:B------:R-:W-:Y:S02]  /*862b0*/  IMAD.X R9, R16, 0x1, R4, P0 ;  /* 0x0000000110097824 */ /* 0x000fe400000e0604 */
[----:B------:R0:W-:Y:S02]  /*862c0*/  @P5 STG.E.U8 desc[UR58][R26.64], R10 ;  /* 0x0000000a1a005986 */ /* 0x0001e4000c10113a */
[----:B0-----:R-:W-:-:S05]  /*862d0*/  IADD3 R10, P0, R11, R2, RZ ;  /* 0x000000020b0a7210 */ /* 0x001fca0007f1e0ff */
[----:B------:R-:W-:Y:S02]  /*862e0*/  IMAD.X R11, R12, 0x1, R4, P0 ;  /* 0x000000010c0b7824 */ /* 0x000fe400000e0604 */
[----:B------:R-:W2:Y:S04]  /*862f0*/  LDL.LU R12, [R1+0x11e8] ;  /* 0x0011e800010c7983 */ /* 0x000ea80000300800 */
[----:B------:R-:W4:Y:S01]  /*86300*/  LDL.LU R26, [R1+0x8] ;  /* 0x00000800011a7983 */ /* 0x000f220000300800 */
[----:B------:R-:W-:Y:S02]  /*86310*/  PRMT R16, R13, 0x7773, RZ ;  /* 0x000077730d107816 */ /* 0x000fe400000000ff */
[----:B------:R-:W-:-:S03]  /*86320*/  PRMT R22, R25, 0x7770, RZ ;  /* 0x0000777019167816 */ /* 0x000fc600000000ff */
[----:B------:R-:W-:Y:S04]  /*86330*/  @P4 STG.E.U8 desc[UR58][R8.64], R16 ;  /* 0x0000001008004986 */ /* 0x000fe8000c10113a */
[----:B------:R0:W-:Y:S04]  /*86340*/  @P3 STG.E.U8 desc[UR58][R6.64], R22 ;  /* 0x0000001606003986 */ /* 0x0001e8000c10113a */
[----:B0-----:R-:W4:Y:S04]  /*86350*/  LDL.LU.64 R6, [R1+0x2070] ;  /* 0x0020700001067983 */ /* 0x001f280000300a00 */
[----:B------:R-:W4:Y:S01]  /*86360*/  LDL.LU R27, [R1+0x11ec] ;  /* 0x0011ec00011b7983 */ /* 0x000f220000300800 */
[----:B------:R-:W-:-:S02]  /*86370*/  SHF.R.S32.HI R16, RZ, 0x1f, R23 ;  /* 0x0000001fff107819 */ /* 0x000fc40000011417 */
[----:B------:R-:W-:Y:S02]  /*86380*/  IADD3 R8, P0, R23, R0, RZ ;  /* 0x0000000017087210 */ /* 0x000fe40007f1e0ff */
[----:B------:R-:W-:Y:S02]  /*86390*/  PRMT R24, R25, 0x7772, RZ ;  /* 0x0000777219187816 */ /* 0x000fe400000000ff */
[----:B------:R-:W-:Y:S01]  /*863a0*/  LOP3.LUT P4, RZ, R21, 0x1, RZ, 0xc0, !PT ;  /* 0x0000000115ff7812 */ /* 0x000fe2000788c0ff */
[----:B------:R-:W4:Y:S01]  /*863b0*/  LDL.LU R13, [R1+0x11f0] ;  /* 0x0011f000010d7983 */ /* 0x000f220000300800 */
[----:B------:R-:W-:Y:S01]  /*863c0*/  IMAD.X R9, R16, 0x1, R3, P0 ;  /* 0x0000000110097824 */ /* 0x000fe200000e0603 */
[----:B------:R-:W-:-:S05]  /*863d0*/  IADD3 R22, P0, R23, R2, RZ ;  /* 0x0000000217167210 */ /* 0x000fca0007f1e0ff */
[----:B------:R-:W-:Y:S01]  /*863e0*/  IMAD.X R23, R16, 0x1, R4, P0 ;  /* 0x0000000110177824 */ /* 0x000fe200000e0604 */
[----:B------:R-:W-:-:S05]  /*863f0*/  PRMT R16, R25, 0x7771, RZ ;  /* 0x0000777119107816 */ /* 0x000fca00000000ff */
[----:B------:R3:W-:Y:S04]  /*86400*/  @P2 STG.E.U8 desc[UR58][R10.64], R16 ;  /* 0x000000100a002986 */ /* 0x0007e8000c10113a */
[----:B------:R0:W-:Y:S01]  /*86410*/  @P1 STG.E.U8 desc[UR58][R8.64], R24 ;  /* 0x0000001808001986 */ /* 0x0001e2000c10113a */
[C---:B------:R-:W-:Y:S02]  /*86420*/  LOP3.LUT P5, RZ, R21.reuse, 0x2, RZ, 0xc0, !PT ;  /* 0x0000000215ff7812 */ /* 0x040fe400078ac0ff */
[C---:B------:R-:W-:Y:S02]  /*86430*/  LOP3.LUT P6, RZ, R21.reuse, 0x4, RZ, 0xc0, !PT ;  /* 0x0000000415ff7812 */ /* 0x040fe400078cc0ff */
[----:B------:R-:W-:Y:S02]  /*86440*/  LOP3.LUT P1, RZ, R21, 0x8, RZ, 0xc0, !PT ;  /* 0x0000000815ff7812 */ /* 0x000fe4000782c0ff */
[----:B---3--:R-:W-:-:S02]  /*86450*/  SHF.R.S32.HI R16, RZ, 0x1f, R15 ;  /* 0x0000001fff107819 */ /* 0x008fc4000001140f */
[----:B------:R-:W-:-:S05]  /*86460*/  IADD3 R10, P0, R15, R0, RZ ;  /* 0x000000000f0a7210 */ /* 0x000fca0007f1e0ff */
[C---:B------:R-:W-:Y:S01]  /*86470*/  IMAD.X R11, R16.reuse, 0x1, R3, P0 ;  /* 0x00000001100b7824 */ /* 0x040fe200000e0603 */
[----:B0-----:R-:W-:Y:S01]  /*86480*/  IADD3 R8, P0, R15, R2, RZ ;  /* 0x000000020f087210 */ /* 0x001fe20007f1e0ff */
[----:B------:R-:W-:Y:S02]  /*86490*/  IMAD.MOV.U32 R15, RZ, RZ, R17 ;  /* 0x000000ffff0f7224 */ /* 0x000fe400078e0011 */
[----:B------:R-:W3:Y:S02]  /*864a0*/  LDL.LU R17, [R1+0xc] ;  /* 0x00000c0001117983 */ /* 0x000ee40000300800 */
[----:B------:R-:W-:Y:S01]  /*864b0*/  IMAD.X R9, R16, 0x1, R4, P0 ;  /* 0x0000000110097824 */ /* 0x000fe200000e0604 */
[----:B------:R-:W-:-:S05]  /*864c0*/  PRMT R16, R25, 0x7773, RZ ;  /* 0x0000777319107816 */ /* 0x000fca00000000ff */
[----:B------:R2:W-:Y:S02]  /*864d0*/  @P4 STG.E.U8 desc[UR58][R22.64], R16 ;  /* 0x0000001016004986 */ /* 0x0005e4000c10113a */
[----:B--2---:R-:W-:Y:S02]  /*864e0*/  SHF.R.S32.HI R16, RZ, 0x1f, R12 ;  /* 0x0000001fff107819 */ /* 0x004fe4000001140c */
[----:B------:R-:W-:Y:S02]  /*864f0*/  IADD3 R22, P0, R12, R0, RZ ;  /* 0x000000000c167210 */ /* 0x000fe40007f1e0ff */
[----:B----4-:R-:W-:-:S03]  /*86500*/  PRMT R24, R26, 0x7770, RZ ;  /* 0x000077701a187816 */ /* 0x010fc600000000ff */
[----:B------:R-:W-:Y:S02]  /*86510*/  IMAD.X R23, R16, 0x1, R3, P0 ;  /* 0x0000000110177824 */ /* 0x000fe400000e0603 */
[----:B------:R0:W-:Y:S02]  /*86520*/  @P5 STG.E.U8 desc[UR58][R10.64], R24 ;  /* 0x000000180a005986 */ /* 0x0001e4000c10113a */
[----:B0-----:R-:W-:Y:S02]  /*86530*/  IADD3 R10, P0, R12, R2, RZ ;  /* 0x000000020c0a7210 */ /* 0x001fe40007f1e0ff */
[----:B------:R-:W2:Y:S03]  /*86540*/  LDL.LU R12, [R1+0x11f4] ;  /* 0x0011f400010c7983 */ /* 0x000ea60000300800 */
[----:B------:R-:W-:Y:S01]  /*86550*/  IMAD.X R11, R16, 0x1, R4, P0 ;  /* 0x00000001100b7824 */ /* 0x000fe200000e0604 */
[----:B------:R-:W-:-:S02]  /*86560*/  PRMT R16, R26, 0x7771, RZ ;  /* 0x000077711a107816 */ /* 0x000fc400000000ff */
[----:B------:R-:W-:-:S03]  /*86570*/  PRMT R24, R26, 0x7772, RZ ;  /* 0x000077721a187816 */ /* 0x000fc600000000ff */
[----:B------:R0:W-:Y:S04]  /*86580*/  @P6 STG.E.U8 desc[UR58][R8.64], R16 ;  /* 0x0000001008006986 */ /* 0x0001e8000c10113a */
[----:B------:R1:W-:Y:S01]  /*86590*/  @P1 STG.E.U8 desc[UR58][R22.64], R24 ;  /* 0x0000001816001986 */ /* 0x0003e2000c10113a */
[----:B0-----:R-:W-:Y:S02]  /*865a0*/  SHF.R.S32.HI R16, RZ, 0x1f, R27 ;  /* 0x0000001fff107819 */ /* 0x001fe4000001141b */
[----:B------:R-:W-:-:S05]  /*865b0*/  IADD3 R8, P0, R27, R0, RZ ;  /* 0x000000001b087210 */ /* 0x000fca0007f1e0ff */
[C---:B------:R-:W-:Y:S01]  /*865c0*/  IMAD.X R9, R16.reuse, 0x1, R3, P0 ;  /* 0x0000000110097824 */ /* 0x040fe200000e0603 */
[----:B-1----:R-:W-:Y:S02]  /*865d0*/  IADD3 R22, P0, R27, R2, RZ ;  /* 0x000000021b167210 */ /* 0x002fe40007f1e0ff */
[----:B------:R-:W4:Y:S04]  /*865e0*/  LDL.LU R27, [R1+0x11f8] ;  /* 0x0011f800011b7983 */ /* 0x000f280000300800 */
[----:B------:R-:W4:Y:S01]  /*865f0*/  LDL.LU R25, [R1+0x10] ;  /* 0x0000100001197983 */ /* 0x000f220000300800 */
[C---:B------:R-:W-:Y:S02]  /*86600*/  LOP3.LUT P2, RZ, R21.reuse, 0x10, RZ, 0xc0, !PT ;  /* 0x0000001015ff7812 */ /* 0x040fe4000784c0ff */
[----:B------:R-:W-:Y:S01]  /*86610*/  LOP3.LUT P3, RZ, R21, 0x20, RZ, 0xc0, !PT ;  /* 0x0000002015ff7812 */ /* 0x000fe2000786c0ff */
[----:B------:R-:W-:Y:S01]  /*86620*/  IMAD.X R23, R16, 0x1, R4, P0 ;  /* 0x0000000110177824 */ /* 0x000fe200000e0604 */
[----:B------:R-:W-:-:S02]  /*86630*/  PRMT R16, R26, 0x7773, RZ ;  /* 0x000077731a107816 */ /* 0x000fc400000000ff */
[----:B------:R-:W-:-:S07]  /*86640*/  LOP3.LUT P4, RZ, R21, 0x40, RZ, 0xc0, !PT ;  /* 0x0000004015ff7812 */ /* 0x000fce000788c0ff */
[----:B------:R0:W-:Y:S01]  /*86650*/  @P2 STG.E.U8 desc[UR58][R10.64], R16 ;  /* 0x000000100a002986 */ /* 0x0001e2000c10113a */
[----:B------:R-:W-:Y:S02]  /*86660*/  LOP3.LUT P5, RZ, R21, 0x80, RZ, 0xc0, !PT ;  /* 0x0000008015ff7812 */ /* 0x000fe400078ac0ff */
[----:B0-----:R-:W-:Y:S02]  /*86670*/  SHF.R.S32.HI R16, RZ, 0x1f, R13 ;  /* 0x0000001fff107819 */ /* 0x001fe4000001140d */
[----:B------:R-:W-:-:S05]  /*86680*/  IADD3 R10, P0, R13, R0, RZ ;  /* 0x000000000d0a7210 */ /* 0x000fca0007f1e0ff */
[----:B------:R-:W-:Y:S01]  /*86690*/  IMAD.X R11, R16, 0x1, R3, P0 ;  /* 0x00000001100b7824 */ /* 0x000fe200000e0603 */
[C---:B------:R-:W-:Y:S02]  /*866a0*/  LOP3.LUT P6, RZ, R21.reuse, 0x100, RZ, 0xc0, !PT ;  /* 0x0000010015ff7812 */ /* 0x040fe400078cc0ff */
[----:B------:R-:W-:Y:S02]  /*866b0*/  LOP3.LUT P1, RZ, R21, 0x200, RZ, 0xc0, !PT ;  /* 0x0000020015ff7812 */ /* 0x000fe4000782c0ff */
[----:B---3--:R-:W-:-:S05]  /*866c0*/  PRMT R24, R17, 0x7770, RZ ;  /* 0x0000777011187816 */ /* 0x008fca00000000ff */
[----:B------:R0:W-:Y:S02]  /*866d0*/  @P3 STG.E.U8 desc[UR58][R8.64], R24 ;  /* 0x0000001808003986 */ /* 0x0001e4000c10113a */
[----:B0-----:R-:W-:Y:S02]  /*866e0*/  IADD3 R8, P0, R13, R2, RZ ;  /* 0x000000020d087210 */ /* 0x001fe40007f1e0ff */
[----:B------:R-:W3:Y:S03]  /*866f0*/  LDL.LU R13, [R1+0x11fc] ;  /* 0x0011fc00010d7983 */ /* 0x000ee60000300800 */
[----:B------:R-:W-:Y:S01]  /*86700*/  IMAD.X R9, R16, 0x1, R4, P0 ;  /* 0x0000000110097824 */ /* 0x000fe200000e0604 */
[C---:B------:R-:W-:Y:S02]  /*86710*/  PRMT R16, R17.reuse, 0x7771, RZ ;  /* 0x0000777111107816 */ /* 0x040fe400000000ff */
[----:B------:R-:W-:-:S03]  /*86720*/  PRMT R24, R17, 0x7772, RZ ;  /* 0x0000777211187816 */ /* 0x000fc600000000ff */
[----:B------:R2:W-:Y:S04]  /*86730*/  @P4 STG.E.U8 desc[UR58][R22.64], R16 ;  /* 0x0000001016004986 */ /* 0x0005e8000c10113a */
[----:B------:R0:W-:Y:S01]  /*86740*/  @P5 STG.E.U8 desc[UR58][R10.64], R24 ;  /* 0x000000180a005986 */ /* 0x0001e2000c10113a */
[----:B--2---:R-:W-:Y:S02]  /*86750*/  SHF.R.S32.HI R16, RZ, 0x1f, R12 ;  /* 0x0000001fff107819 */ /* 0x004fe4000001140c */
[----:B------:R-:W-:-:S05]  /*86760*/  IADD3 R22, P0, R12, R0, RZ ;  /* 0x000000000c167210 */ /* 0x000fca0007f1e0ff */
[----:B------:R-:W-:Y:S01]  /*86770*/  IMAD.X R23, R16, 0x1, R3, P0 ;  /* 0x0000000110177824 */ /* 0x000fe200000e0603 */
[----:B0-----:R-:W-:-:S05]  /*86780*/  IADD3 R10, P0, R12, R2, RZ ;  /* 0x000000020c0a7210 */ /* 0x001fca0007f1e0ff */
[----:B------:R-:W-:Y:S01]  /*86790*/  IMAD.X R11, R16, 0x1, R4, P0 ;  /* 0x00000001100b7824 */ /* 0x000fe200000e0604 */
[----:B------:R-:W-:Y:S02]  /*867a0*/  PRMT R16, R17, 0x7773, RZ ;  /* 0x0000777311107816 */ /* 0x000fe400000000ff */
[----:B------:R-:W2:Y:S04]  /*867b0*/  LDL.LU R17, [R1+0x1200] ;  /* 0x0012000001117983 */ /* 0x000ea80000300800 */
[----:B------:R-:W2:Y:S04]  /*867c0*/  LDL.LU R12, [R1+0x14] ;  /* 0x00001400010c7983 */ /* 0x000ea80000300800 */
[----:B------:R4:W-:Y:S02]  /*867d0*/  @P6 STG.E.U8 desc[UR58][R8.64], R16 ;  /* 0x0000001008006986 */ /* 0x0009e4000c10113a */
[----:B----4-:R-:W-:-:S02]  /*867e0*/  SHF.R.S32.HI R16, RZ, 0x1f, R27 ;  /* 0x0000001fff107819 */ /* 0x010fc4000001141b */
[----:B------:R-:W-:Y:S02]  /*867f0*/  IADD3 R8, P0, R27, R0, RZ ;  /* 0x000000001b087210 */ /* 0x000fe40007f1e0ff */
[----:B------:R-:W-:-:S03]  /*86800*/  PRMT R24, R25, 0x7770, RZ ;  /* 0x0000777019187816 */ /* 0x000fc600000000ff */
[C---:B------:R-:W-:Y:S02]  /*86810*/  IMAD.X R9, R16.reuse, 0x1, R3, P0 ;  /* 0x0000000110097824 */ /* 0x040fe400000e0603 */
[----:B------:R0:W-:Y:S02]  /*86820*/  @P1 STG.E.U8 desc[UR58][R22.64], R24 ;  /* 0x0000001816001986 */ /* 0x0001e4000c10113a */
[----:B0-----:R-:W-:Y:S02]  /*86830*/  IADD3 R22, P0, R27, R2, RZ ;  /* 0x000000021b167210 */ /* 0x001fe40007f1e0ff */
[----:B------:R-:W4:Y:S01]  /*86840*/  LDL.LU R27, [R1+0x1204] ;  /* 0x00120400011b7983 */ /* 0x000f220000300800 */
[C---:B------:R-:W-:Y:S02]  /*86850*/  LOP3.LUT P2, RZ, R21.reuse, 0x400, RZ, 0xc0, !PT ;  /* 0x0000040015ff7812 */ /* 0x040fe4000784c0ff */
[----:B------:R-:W-:Y:S01]  /*86860*/  LOP3.LUT P3, RZ, R21, 0x800, RZ, 0xc0, !PT ;  /* 0x0000080015ff7812 */ /* 0x000fe2000786c0ff */
[----:B------:R-:W-:Y:S01]  /*86870*/  IMAD.X R23, R16, 0x1, R4, P0 ;  /* 0x0000000110177824 */ /* 0x000fe200000e0604 */
[----:B------:R-:W-:-:S02]  /*86880*/  PRMT R16, R25, 0x7771, RZ ;  /* 0x0000777119107816 */ /* 0x000fc400000000ff */
[----:B------:R-:W-:Y:S02]  /*86890*/  PRMT R24, R25, 0x7772, RZ ;  /* 0x0000777219187816 */ /* 0x000fe400000000ff */
[----:B------:R-:W-:-:S05]  /*868a0*/  LOP3.LUT P4, RZ, R21, 0x1000, RZ, 0xc0, !PT ;  /* 0x0000100015ff7812 */ /* 0x000fca000788c0ff */
        /* <DEDUP_REMOVED lines=8> */
[----:B0-----:R-:W-:Y:S02]  /*86930*/  IADD3 R8, P0, R13, R2, RZ ;  /* 0x000000020d087210 */ /* 0x001fe40007f1e0ff */
[----:B------:R-:W3:Y:S04]  /*86940*/  LDL.LU R13, [R1+0x1208] ;  /* 0x00120800010d7983 */ /* 0x000ee80000300800 */
[----:B------:R-:W3:Y:S01]  /*86950*/  LDL.LU R26, [R1+0x18] ;  /* 0x00001800011a7983 */ /* 0x000ee20000300800 */
[----:B------:R-:W-:Y:S01]  /*86960*/  IMAD.X R9, R16, 0x1, R4, P0 ;  /* 0x0000000110097824 */ /* 0x000fe200000e0604 */
[----:B------:R-:W-:-:S05]  /*86970*/  PRMT R16, R25, 0x7773, RZ ;  /* 0x0000777319107816 */ /* 0x000fca00000000ff */
[----:B------:R2:W-:Y:S02]  /*86980*/  @P4 STG.E.U8 desc[UR58][R22.64], R16 ;  /* 0x0000001016004986 */ /* 0x0005e4000c10113a */
[----:B--2---:R-:W-:Y:S02]  /*86990*/  SHF.R.S32.HI R16, RZ, 0x1f, R17 ;  /* 0x0000001fff107819 */ /* 0x004fe40000011411 */
[----:B------:R-:W-:Y:S02]  /*869a0*/  IADD3 R22, P0, R17, R0, RZ ;  /* 0x0000000011167210 */ /* 0x000fe40007f1e0ff */
[----:B------:R-:W-:-:S03]  /*869b0*/  PRMT R24, R12, 0x7770, RZ ;  /* 0x000077700c187816 */ /* 0x000fc600000000ff */
[C---:B------:R-:W-:Y:S02]  /*869c0*/  IMAD.X R23, R16.reuse, 0x1, R3, P0 ;  /* 0x0000000110177824 */ /* 0x040fe400000e0603 */
        /* <DEDUP_REMOVED lines=8> */
[----:B----4-:R-:W-:Y:S02]  /*86a50*/  SHF.R.S32.HI R16, RZ, 0x1f, R27 ;  /* 0x0000001fff107819 */ /* 0x010fe4000001141b */
[----:B------:R-:W-:-:S05]  /*86a60*/  IADD3 R8, P0, R27, R0, RZ ;  /* 0x000000001b087210 */ /* 0x000fca0007f1e0ff */
[C---:B------:R-:W-:Y:S01]  /*86a70*/  IMAD.X R9, R16.reuse, 0x1, R3, P0 ;  /* 0x0000000110097824 */ /* 0x040fe200000e0603 */
[----:B0-----:R-:W-:Y:S02]  /*86a80*/  IADD3 R22, P0, R27, R2, RZ ;  /* 0x000000021b167210 */ /* 0x001fe40007f1e0ff */
[----:B------:R-:W4:Y:S01]  /*86a90*/  LDL.LU R27, [R1+0x484] ;  /* 0x00048400011b7983 */ /* 0x000f220000300800 */
[C---:B------:R-:W-:Y:S02]  /*86aa0*/  LOP3.LUT P2, RZ, R21.reuse, 0x10000, RZ, 0xc0, !PT ;  /* 0x0001000015ff7812 */ /* 0x040fe4000784c0ff */
[C---:B------:R-:W-:Y:S01]  /*86ab0*/  LOP3.LUT P3, RZ, R21.reuse, 0x20000, RZ, 0xc0, !PT ;  /* 0x0002000015ff7812 */ /* 0x040fe2000786c0ff */
[----:B------:R-:W-:Y:S01]  /*86ac0*/  IMAD.X R23, R16, 0x1, R4, P0 ;  /* 0x0000000110177824 */ /* 0x000fe200000e0604 */
[----:B------:R-:W-:Y:S02]  /*86ad0*/  PRMT R16, R12, 0x7773, RZ ;  /* 0x000077730c107816 */ /* 0x000fe400000000ff */
[----:B------:R-:W-:-:S07]  /*86ae0*/  LOP3.LUT P4, RZ, R21, 0x40000, RZ, 0xc0, !PT ;  /* 0x0004000015ff7812 */ /* 0x000fce000788c0ff */
[----:B------:R3:W-:Y:S01]  /*86af0*/  @P2 STG.E.U8 desc[UR58][R10.64], R16 ;  /* 0x000000100a002986 */ /* 0x0007e2000c10113a */
[C---:B------:R-:W-:Y:S02]  /*86b00*/  LOP3.LUT P5, RZ, R21.reuse, 0x80000, RZ, 0xc0, !PT ;  /* 0x0008000015ff7812 */ /* 0x040fe400078ac0ff */
[C---:B------:R-:W-:Y:S02]  /*86b10*/  LOP3.LUT P6, RZ, R21.reuse, 0x100000, RZ, 0xc0, !PT ;  /* 0x0010000015ff7812 */ /* 0x040fe400078cc0ff */
[----:B------:R-:W-:Y:S02]  /*86b20*/  LOP3.LUT P1, RZ, R21, 0x200000, RZ, 0xc0, !PT ;  /* 0x0020000015ff7812 */ /* 0x000fe4000782c0ff */
[----:B---3--:R-:W-:Y:S02]  /*86b30*/  SHF.R.S32.HI R16, RZ, 0x1f, R13 ;  /* 0x0000001fff107819 */ /* 0x008fe4000001140d */
[----:B------:R-:W-:Y:S02]  /*86b40*/  IADD3 R10, P0, R13, R0, RZ ;  /* 0x000000000d0a7210 */ /* 0x000fe40007f1e0ff */
[----:B------:R-:W-:-:S03]  /*86b50*/  PRMT R24, R26, 0x7770, RZ ;  /* 0x000077701a187816 */ /* 0x000fc600000000ff */
[C---:B------:R-:W-:Y:S02]  /*86b60*/  IMAD.X R11, R16.reuse, 0x1, R3, P0 ;  /* 0x00000001100b7824 */ /* 0x040fe400000e0603 */
[----:B------:R0:W-:Y:S02]  /*86b70*/  @P3 STG.E.U8 desc[UR58][R8.64], R24 ;  /* 0x0000001808003986 */ /* 0x0001e4000c10113a */
[----:B0-----:R-:W-:Y:S02]  /*86b80*/  IADD3 R8, P0, R13, R2, RZ ;  /* 0x000000020d087210 */ /* 0x001fe40007f1e0ff */
[----:B------:R-:W3:Y:S03]  /*86b90*/  LDL.LU R13, [R1+0x488] ;  /* 0x00048800010d7983 */ /* 0x000ee60000300800 */
[----:B------:R-:W-:Y:S01]  /*86ba0*/  IMAD.X R9, R16, 0x1, R4, P0 ;  /* 0x0000000110097824 */ /* 0x000fe200000e0604 */
[----:B------:R-:W-:-:S02]  /*86bb0*/  PRMT R16, R26, 0x7771, RZ ;  /* 0x000077711a107816 */ /* 0x000fc400000000ff */
[----:B------:R-:W-:-:S03]  /*86bc0*/  PRMT R24, R26, 0x7772, RZ ;  /* 0x000077721a187816 */ /* 0x000fc600000000ff */
[----:B------:R2:W-:Y:S04]  /*86bd0*/  @P4 STG.E.U8 desc[UR58][R22.64], R16 ;  /* 0x0000001016004986 */ /* 0x0005e8000c10113a */
[----:B------:R0:W-:Y:S01]  /*86be0*/  @P5 STG.E.U8 desc[UR58][R10.64], R24 ;  /* 0x000000180a005986 */ /* 0x0001e2000c10113a */
[----:B--2---:R-:W-:Y:S02]  /*86bf0*/  SHF.R.S32.HI R16, RZ, 0x1f, R17 ;  /* 0x0000001fff107819 */ /* 0x004fe40000011411 */
[----:B------:R-:W-:-:S05]  /*86c00*/  IADD3 R22, P0, R17, R0, RZ ;  /* 0x0000000011167210 */ /* 0x000fca0007f1e0ff */
[C---:B------:R-:W-:Y:S01]  /*86c10*/  IMAD.X R23, R16.reuse, 0x1, R3, P0 ;  /* 0x0000000110177824 */ /* 0x040fe200000e0603 */
[----:B0-----:R-:W-:Y:S02]  /*86c20*/  IADD3 R10, P0, R17, R2, RZ ;  /* 0x00000002110a7210 */ /* 0x001fe40007f1e0ff */
[----:B------:R-:W2:Y:S04]  /*86c30*/  LDL.LU R17, [R1+0x48c] ;  /* 0x00048c0001117983 */ /* 0x000ea80000300800 */
[----:B------:R-:W2:Y:S01]  /*86c40*/  LDL.LU R12, [R1+0x30] ;  /* 0x00003000010c7983 */ /* 0x000ea20000300800 */
[----:B------:R-:W-:Y:S01]  /*86c50*/  IMAD.X R11, R16, 0x1, R4, P0 ;  /* 0x00000001100b7824 */ /* 0x000fe200000e0604 */
[----:B------:R-:W-:Y:S02]  /*86c60*/  PRMT R16, R26, 0x7773, RZ ;  /* 0x000077731a107816 */ /* 0x000fe400000000ff */
        /* <DEDUP_REMOVED lines=12> */
[----:B------:R-:W-:-:S02]  /*86d30*/  LOP3.LUT P4, RZ, R21, 0x1000000, RZ, 0xc0, !PT ;  /* 0x0100000015ff7812 */ /* 0x000fc4000788c0ff */
[----:B------:R-:W-:-:S05]  /*86d40*/  LOP3.LUT P5, RZ, R21, 0x2000000, RZ, 0xc0, !PT ;  /* 0x0200000015ff7812 */ /* 0x000fca00078ac0ff */
[----:B------:R0:W-:Y:S01]  /*86d50*/  @P2 STG.E.U8 desc[UR58][R10.64], R16 ;  /* 0x000000100a002986 */ /* 0x0001e2000c10113a */
[----:B------:R-:W-:Y:S02]  /*86d60*/  LOP3.LUT P6, RZ, R21, 0x4000000, RZ, 0xc0, !PT ;  /* 0x0400000015ff7812 */ /* 0x000fe400078cc0ff */
[----:B0-----:R-:W-:-:S05]  /*86d70*/  PRMT R10, R20, 0x7772, RZ ;  /* 0x00007772140a7816 */ /* 0x001fca00000000ff */
[----:B------:R0:W-:Y:S01]  /*86d80*/  @P3 STG.E.U8 desc[UR58][R8.64], R10 ;  /* 0x0000000a08003986 */ /* 0x0001e2000c10113a */
[C---:B------:R-:W-:Y:S02]  /*86d90*/  LOP3.LUT P1, RZ, R21.reuse, 0x8000000, RZ, 0xc0, !PT ;  /* 0x0800000015ff7812 */ /* 0x040fe4000782c0ff */
[----:B0-----:R-:W-:Y:S02]  /*86da0*/  PRMT R8, R20, 0x7773, RZ ;  /* 0x0000777314087816 */ /* 0x001fe400000000ff */
[C---:B------:R-:W-:Y:S02]  /*86db0*/  LOP3.LUT P2, RZ, R21.reuse, 0x10000000, RZ, 0xc0, !PT ;  /* 0x1000000015ff7812 */ /* 0x040fe4000784c0ff */
[C---:B------:R-:W-:Y:S01]  /*86dc0*/  LOP3.LUT P3, RZ, R21.reuse, 0x20000000, RZ, 0xc0, !PT ;  /* 0x2000000015ff7812 */ /* 0x040fe2000786c0ff */
[----:B------:R-:W4:Y:S04]  /*86dd0*/  LDL.LU R20, [R1+0x206c] ;  /* 0x00206c0001147983 */ /* 0x000f280000300800 */
[----:B------:R2:W-:Y:S01]  /*86de0*/  @P4 STG.E.U8 desc[UR58][R24.64], R8 ;  /* 0x0000000818004986 */ /* 0x0005e2000c10113a */
[----:B------:R-:W-:-:S02]  /*86df0*/  LOP3.LUT P4, RZ, R21, 0x40000000, RZ, 0xc0, !PT ;  /* 0x4000000015ff7812 */ /* 0x000fc4000788c0ff */
[----:B---3--:R-:W-:Y:S02]  /*86e00*/  SHF.R.S32.HI R11, RZ, 0x1f, R13 ;  /* 0x0000001fff0b7819 */ /* 0x008fe4000001140d */
[----:B------:R-:W-:-:S05]  /*86e10*/  IADD3 R22, P0, R13, R0, RZ ;  /* 0x000000000d167210 */ /* 0x000fca0007f1e0ff */
[----:B------:R-:W-:Y:S01]  /*86e20*/  IMAD.X R23, R11, 0x1, R3, P0 ;  /* 0x000000010b177824 */ /* 0x000fe200000e0603 */
[----:B------:R-:W-:Y:S02]  /*86e30*/  IADD3 R10, P0, R13, R2, RZ ;  /* 0x000000020d0a7210 */ /* 0x000fe40007f1e0ff */
[----:B------:R-:W3:Y:S03]  /*86e40*/  LDL.LU R13, [R1+0x4a4] ;  /* 0x0004a400010d7983 */ /* 0x000ee60000300800 */
[----:B------:R-:W-:Y:S01]  /*86e50*/  IMAD.X R11, R11, 0x1, R4, P0 ;  /* 0x000000010b0b7824 */ /* 0x000fe200000e0604 */
[----:B--2---:R-:W-:Y:S02]  /*86e60*/  PRMT R8, R12, 0x7770, RZ ;  /* 0x000077700c087816 */ /* 0x004fe400000000ff */
[----:B------:R-:W-:Y:S02]  /*86e70*/  SHF.R.S32.HI R9, RZ, 0x1f, R17 ;  /* 0x0000001fff097819 */ /* 0x000fe40000011411 */
[----:B------:R-:W-:-:S02]  /*86e80*/  IADD3 R24, P0, R17, R0, RZ ;  /* 0x0000000011187210 */ /* 0x000fc40007f1e0ff */
[C---:B------:R-:W-:Y:S01]  /*86e90*/  PRMT R16, R12.reuse, 0x7771, RZ ;  /* 0x000077710c107816 */ /* 0x040fe200000000ff */
[----:B------:R0:W-:Y:S01]  /*86ea0*/  @P5 STG.E.U8 desc[UR58][R22.64], R8 ;  /* 0x0000000816005986 */ /* 0x0001e2000c10113a */
[----:B------:R-:W-:Y:S01]  /*86eb0*/  LOP3.LUT P5, RZ, R21, 0x80000000, RZ, 0xc0, !PT ;  /* 0x8000000015ff7812 */ /* 0x000fe200078ac0ff */
[----:B------:R-:W-:Y:S01]  /*86ec0*/  IMAD.X R25, R9, 0x1, R3, P0 ;  /* 0x0000000109197824 */ /* 0x000fe200000e0603 */
[----:B------:R-:W-:Y:S01]  /*86ed0*/  PRMT R21, R12, 0x7772, RZ ;  /* 0x000077720c157816 */ /* 0x000fe200000000ff */
[----:B------:R-:W-:Y:S04]  /*86ee0*/  @P6 STG.E.U8 desc[UR58][R10.64], R16 ;  /* 0x000000100a006986 */ /* 0x000fe8000c10113a */
[----:B------:R1:W-:Y:S01]  /*86ef0*/  @P1 STG.E.U8 desc[UR58][R24.64], R21 ;  /* 0x0000001518001986 */ /* 0x0003e2000c10113a */
[----:B0-----:R-:W-:-:S03]  /*86f00*/  IADD3 R8, P0, R17, R2, RZ ;  /* 0x0000000211087210 */ /* 0x001fc60007f1e0ff */
[----:B------:R-:W2:Y:S04]  /*86f10*/  LDL.LU R17, [R1+0x4a8] ;  /* 0x0004a80001117983 */ /* 0x000ea80000300800 */
[----:B-1----:R-:W2:Y:S01]  /*86f20*/  LDL.LU R25, [R1+0x34] ;  /* 0x0000340001197983 */ /* 0x002ea20000300800 */
[----:B------:R-:W-:Y:S01]  /*86f30*/  IMAD.X R9, R9, 0x1, R4, P0 ;  /* 0x0000000109097824 */ /* 0x000fe200000e0604 */
[----:B----4-:R-:W-:Y:S02]  /*86f40*/  SHF.R.S32.HI R16, RZ, 0x1f, R27 ;  /* 0x0000001fff107819 */ /* 0x010fe4000001141b */
[----:B------:R-:W-:-:S05]  /*86f50*/  IADD3 R10, P0, R27, R0, RZ ;  /* 0x000000001b0a7210 */ /* 0x000fca0007f1e0ff */
[C---:B------:R-:W-:Y:S01]  /*86f60*/  IMAD.X R11, R16.reuse, 0x1, R3, P0 ;  /* 0x00000001100b7824 */ /* 0x040fe200000e0603 */
[----:B------:R-:W-:Y:S02]  /*86f70*/  IADD3 R22, P0, R27, R2, RZ ;  /* 0x000000021b167210 */ /* 0x000fe40007f1e0ff */
[----:B------:R-:W4:Y:S04]  /*86f80*/  LDL.LU R27, [R1+0x4ac] ;  /* 0x0004ac00011b7983 */ /* 0x000f280000300800 */
[----:B------:R-:W4:Y:S01]  /*86f90*/  LDL.LU R26, [R1+0x38] ;  /* 0x00003800011a7983 */ /* 0x000f220000300800 */
[----:B------:R-:W-:Y:S01]  /*86fa0*/  IMAD.X R23, R16, 0x1, R4, P0 ;  /* 0x0000000110177824 */ /* 0x000fe200000e0604 */
[----:B------:R-:W-:-:S05]  /*86fb0*/  PRMT R16, R12, 0x7773, RZ ;  /* 0x000077730c107816 */ /* 0x000fca00000000ff */
[----:B------:R3:W-:Y:S01]  /*86fc0*/  @P2 STG.E.U8 desc[UR58][R8.64], R16 ;  /* 0x0000001008002986 */ /* 0x0007e2000c10113a */
[C---:B------:R-:W-:Y:S02]  /*86fd0*/  LOP3.LUT P6, RZ, R20.reuse, 0x1, RZ, 0xc0, !PT ;  /* 0x0000000114ff7812 */ /* 0x040fe400078cc0ff */
[----:B------:R-:W-:Y:S02]  /*86fe0*/  LOP3.LUT P1, RZ, R20, 0x2, RZ, 0xc0, !PT ;  /* 0x0000000214ff7812 */ /* 0x000fe4000782c0ff */
[----:B---3--:R-:W-:Y:S02]  /*86ff0*/  SHF.R.S32.HI R16, RZ, 0x1f, R13 ;  /* 0x0000001fff107819 */ /* 0x008fe4000001140d */
[----:B------:R-:W-:-:S05]  /*87000*/  IADD3 R8, P0, R13, R0, RZ ;  /* 0x000000000d087210 */ /* 0x000fca0007f1e0ff */
[----:B------:R-:W-:Y:S01]  /*87010*/  IMAD.X R9, R16, 0x1, R3, P0 ;  /* 0x0000000110097824 */ /* 0x000fe200000e0603 */
[----:B--2---:R-:W-:-:S05]  /*87020*/  PRMT R21, R25, 0x7770, RZ ;  /* 0x0000777019157816 */ /* 0x004fca00000000ff */
[----:B------:R0:W-:Y:S02]  /*87030*/  @P3 STG.E.U8 desc[UR58][R10.64], R21 ;  /* 0x000000150a003986 */ /* 0x0001e4000c10113a */
[----:B0-----:R-:W-:Y:S02]  /*87040*/  IADD3 R10, P0, R13, R2, RZ ;  /* 0x000000020d0a7210 */ /* 0x001fe40007f1e0ff */
[----:B------:R-:W2:Y:S03]  /*87050*/  LDL.LU R13, [R1+0x4c0] ;  /* 0x0004c000010d7983 */ /* 0x000ea60000300800 */
[----:B------:R-:W-:Y:S01]  /*87060*/  IMAD.X R11, R16, 0x1, R4, P0 ;  /* 0x00000001100b7824 */ /* 0x000fe200000e0604 */
[C---:B------:R-:W-:Y:S02]  /*87070*/  PRMT R16, R25.reuse, 0x7771, RZ ;  /* 0x0000777119107816 */ /* 0x040fe400000000ff */
[----:B------:R-:W-:-:S03]  /*87080*/  PRMT R21, R25, 0x7772, RZ ;  /* 0x0000777219157816 */ /* 0x000fc600000000ff */
[----:B------:R0:W-:Y:S04]  /*87090*/  @P4 STG.E.U8 desc[UR58][R22.64], R16 ;  /* 0x0000001016004986 */ /* 0x0001e8000c10113a */
[----:B------:R1:W-:Y:S01]  /*870a0*/  @P5 STG.E.U8 desc[UR58][R8.64], R21 ;  /* 0x0000001508005986 */ /* 0x0003e2000c10113a */
[----:B0-----:R-:W-:Y:S02]  /*870b0*/  SHF.R.S32.HI R16, RZ, 0x1f, R17 ;  /* 0x0000001fff107819 */ /* 0x001fe40000011411 */
[----:B------:R-:W-:-:S05]  /*870c0*/  IADD3 R22, P0, R17, R0, RZ ;  /* 0x0000000011167210 */ /* 0x000fca0007f1e0ff */
[C---:B------:R-:W-:Y:S01]  /*870d0*/  IMAD.X R23, R16.reuse, 0x1, R3, P0 ;  /* 0x0000000110177824 */ /* 0x040fe200000e0603 */
[----:B-1----:R-:W-:Y:S02]  /*870e0*/  IADD3 R8, P0, R17, R2, RZ ;  /* 0x0000000211087210 */ /* 0x002fe40007f1e0ff */
[----:B------:R-:W3:Y:S04]  /*870f0*/  LDL.LU R17, [R1+0x4c4] ;  /* 0x0004c40001117983 */ /* 0x000ee80000300800 */
[----:B------:R-:W3:Y:S01]  /*87100*/  LDL.LU R12, [R1+0x3c] ;  /* 0x00003c00010c7983 */ /* 0x000ee20000300800 */
[----:B------:R-:W-:Y:S01]  /*87110*/  IMAD.X R9, R16, 0x1, R4, P0 ;  /* 0x0000000110097824 */ /* 0x000fe200000e0604 */
[----:B------:R-:W-:Y:S02]  /*87120*/  PRMT R16, R25, 0x7773, RZ ;  /* 0x0000777319107816 */ /* 0x000fe400000000ff */
[----:B----4-:R-:W-:-:S03]  /*87130*/  PRMT R21, R26, 0x7770, RZ ;  /* 0x000077701a157816 */ /* 0x010fc600000000ff */
[----:B------:R0:W-:Y:S04]  /*87140*/  @P6 STG.E.U8 desc[UR58][R10.64], R16 ;  /* 0x000000100a006986 */ /* 0x0001e8000c10113a */
[----:B------:R1:W-:Y:S01]  /*87150*/  @P1 STG.E.U8 desc[UR58][R22.64], R21 ;  /* 0x0000001516001986 */ /* 0x0003e2000c10113a */
[----:B0-----:R-:W-:Y:S02]  /*87160*/  SHF.R.S32.HI R16, RZ, 0x1f, R27 ;  /* 0x0000001fff107819 */ /* 0x001fe4000001141b */
[----:B------:R-:W-:-:S05]  /*87170*/  IADD3 R10, P0, R27, R0, RZ ;  /* 0x000000001b0a7210 */ /* 0x000fca0007f1e0ff */
[----:B------:R-:W-:Y:S01]  /*87180*/  IMAD.X R11, R16, 0x1, R3, P0 ;  /* 0x00000001100b7824 */ /* 0x000fe200000e0603 */
[----:B-1----:R-:W-:Y:S02]  /*87190*/  IADD3 R22, P0, R27, R2, RZ ;  /* 0x000000021b167210 */ /* 0x002fe40007f1e0ff */
[----:B------:R-:W4:Y:S01]  /*871a0*/  LDL.LU R27, [R1+0x4c8] ;  /* 0x0004c800011b7983 */ /* 0x000f220000300800 */
[C---:B------:R-:W-:Y:S02]  /*871b0*/  LOP3.LUT P2, RZ, R20.reuse, 0x4, RZ, 0xc0, !PT ;  /* 0x0000000414ff7812 */ /* 0x040fe4000784c0ff */
[----:B------:R-:W-:Y:S01]  /*871c0*/  LOP3.LUT P3, RZ, R20, 0x8, RZ, 0xc0, !PT ;  /* 0x0000000814ff7812 */ /* 0x000fe2000786c0ff */
[----:B------:R-:W-:Y:S01]  /*871d0*/  IMAD.X R23, R16, 0x1, R4, P0 ;  /* 0x0000000110177824 */ /* 0x000fe200000e0604 */
[C---:B------:R-:W-:Y:S02]  /*871e0*/  PRMT R16, R26.reuse, 0x7771, RZ ;  /* 0x000077711a107816 */ /* 0x040fe400000000ff */
[----:B------:R-:W-:-:S02]  /*871f0*/  PRMT R21, R26, 0x7772, RZ ;  /* 0x000077721a157816 */ /* 0x000fc400000000ff */
[----:B------:R-:W-:-:S05]  /*87200*/  LOP3.LUT P4, RZ, R20, 0x10, RZ, 0xc0, !PT ;  /* 0x0000001014ff7812 */ /* 0x000fca000788c0ff */
[----:B------:R2:W-:Y:S04]  /*87210*/  @P2 STG.E.U8 desc[UR58][R8.64], R16 ;  /* 0x0000001008002986 */ /* 0x0005e8000c10113a */
[----:B------:R0:W-:Y:S01]  /*87220*/  @P3 STG.E.U8 desc[UR58][R10.64], R21 ;  /* 0x000000150a003986 */ /* 0x0001e2000c10113a */
[C---:B------:R-:W-:Y:S02]  /*87230*/  LOP3.LUT P5, RZ, R20.reuse, 0x20, RZ, 0xc0, !PT ;  /* 0x0000002014ff7812 */ /* 0x040fe400078ac0ff */
[C---:B------:R-:W-:Y:S02]  /*87240*/  LOP3.LUT P6, RZ, R20.reuse, 0x40, RZ, 0xc0, !PT ;  /* 0x0000004014ff7812 */ /* 0x040fe400078cc0ff */
[----:B------:R-:W-:Y:S02]  /*87250*/  LOP3.LUT P1, RZ, R20, 0x80, RZ, 0xc0, !PT ;  /* 0x0000008014ff7812 */ /* 0x000fe4000782c0ff */
[----:B--2---:R-:W-:-:S02]  /*87260*/  SHF.R.S32.HI R16, RZ, 0x1f, R13 ;  /* 0x0000001fff107819 */ /* 0x004fc4000001140d */
[----:B------:R-:W-:-:S05]  /*87270*/  IADD3 R8, P0, R13, R0, RZ ;  /* 0x000000000d087210 */ /* 0x000fca0007f1e0ff */
[C---:B------:R-:W-:Y:S01]  /*87280*/  IMAD.X R9, R16.reuse, 0x1, R3, P0 ;  /* 0x0000000110097824 */ /* 0x040fe200000e0603 */
[----:B0-----:R-:W-:Y:S02]  /*87290*/  IADD3 R10, P0, R13, R2, RZ ;  /* 0x000000020d0a7210 */ /* 0x001fe40007f1e0ff */
[----:B------:R-:W2:Y:S04]  /*872a0*/  LDL.LU R13, [R1+0x4cc] ;  /* 0x0004cc00010d7983 */ /* 0x000ea80000300800 */
[----:B------:R-:W2:Y:S01]  /*872b0*/  LDL.LU R25, [R1+0x50] ;  /* 0x0000500001197983 */ /* 0x000ea20000300800 */
[----:B------:R-:W-:Y:S01]  /*872c0*/  IMAD.X R11, R16, 0x1, R4, P0 ;  /* 0x00000001100b7824 */ /* 0x000fe200000e0604 */
[----:B------:R-:W-:-:S05]  /*872d0*/  PRMT R16, R26, 0x7773, RZ ;  /* 0x000077731a107816 */ /* 0x000fca00000000ff */
[----:B------:R3:W-:Y:S02]  /*872e0*/  @P4 STG.E.U8 desc[UR58][R22.64], R16 ;  /* 0x0000001016004986 */ /* 0x0007e4000c10113a */
        /* <DEDUP_REMOVED lines=12> */
[----:B----4-:R-:W-:Y:S02]  /*873b0*/  SHF.R.S32.HI R16, RZ, 0x1f, R27 ;  /* 0x0000001fff107819 */ /* 0x010fe4000001141b */
[----:B------:R-:W-:-:S05]  /*873c0*/  IADD3 R10, P0, R27, R0, RZ ;  /* 0x000000001b0a7210 */ /* 0x000fca0007f1e0ff */
[----:B------:R-:W-:Y:S01]  /*873d0*/  IMAD.X R11, R16, 0x1, R3, P0 ;  /* 0x00000001100b7824 */ /* 0x000fe200000e0603 */
[----:B0-----:R-:W-:Y:S02]  /*873e0*/  IADD3 R22, P0, R27, R2, RZ ;  /* 0x000000021b167210 */ /* 0x001fe40007f1e0ff */
        /* <DEDUP_REMOVED lines=8> */
[C---:B------:R-:W-:Y:S02]  /*87470*/  LOP3.LUT P5, RZ, R20.reuse, 0x800, RZ, 0xc0, !PT ;  /* 0x0000080014ff7812 */ /* 0x040fe400078ac0ff */
[C---:B------:R-:W-:Y:S02]  /*87480*/  LOP3.LUT P6, RZ, R20.reuse, 0x1000, RZ, 0xc0, !PT ;  /* 0x0000100014ff7812 */ /* 0x040fe400078cc0ff */
[----:B------:R-:W-:Y:S02]  /*87490*/  LOP3.LUT P1, RZ, R20, 0x2000, RZ, 0xc0, !PT ;  /* 0x0000200014ff7812 */ /* 0x000fe4000782c0ff */
        /* <DEDUP_REMOVED lines=12> */
[----:B---3--:R-:W-:Y:S02]  /*87560*/  SHF.R.S32.HI R16, RZ, 0x1f, R17 ;  /* 0x0000001fff107819 */ /* 0x008fe40000011411 */
        /* <DEDUP_REMOVED lines=8> */
[----:B----4-:R-:W-:Y:S02]  /*875f0*/  SHF.R.S32.HI R16, RZ, 0x1f, R27 ;  /* 0x0000001fff107819 */ /* 0x010fe4000001141b */
[----:B------:R-:W-:Y:S02]  /*87600*/  IADD3 R10, P0, R27, R0, RZ ;  /* 0x000000001b0a7210 */ /* 0x000fe40007f1e0ff */
[----:B------:R-:W-:-:S03]  /*87610*/  PRMT R21, R26, 0x7770, RZ ;  /* 0x000077701a157816 */ /* 0x000fc600000000ff */
[----:B------:R-:W-:Y:S02]  /*87620*/  IMAD.X R11, R16, 0x1, R3, P0 ;  /* 0x00000001100b7824 */ /* 0x000fe400000e0603 */
        /* <DEDUP_REMOVED lines=18> */
[----:B------:R-:W2:Y:S03]  /*87750*/  LDL.LU R13, [R1+0x504] ;  /* 0x00050400010d7983 */ /* 0x000ea60000300800 */
        /* <DEDUP_REMOVED lines=9> */
[----:B------:R-:W3:Y:S04]  /*877f0*/  LDL.LU R17, [R1+0x508] ;  /* 0x0005080001117983 */ /* 0x000ee80000300800 */
[----:B------:R-:W3:Y:S01]  /*87800*/  LDL.LU R26, [R1+0x50c] ;  /* 0x00050c00011a7983 */ /* 0x000ee20000300800 */
[----:B------:R-:W-:Y:S01]  /*87810*/  IMAD.X R9, R16, 0x1, R4, P0 ;  /* 0x0000000110097824 */ /* 0x000fe200000e0604 */
[----:B------:R-:W-:-:S05]  /*87820*/  PRMT R16, R12, 0x7771, RZ ;  /* 0x000077710c107816 */ /* 0x000fca00000000ff */
[----:B------:R0:W-:Y:S02]  /*87830*/  @P6 STG.E.U8 desc[UR58][R10.64], R16 ;  /* 0x000000100a006986 */ /* 0x0001e4000c10113a */
[----:B0-----:R-:W-:Y:S02]  /*87840*/  PRMT R11, R12, 0x7772, RZ ;  /* 0x000077720c0b7816 */ /* 0x001fe400000000ff */
[----:B----4-:R-:W-:Y:S02]  /*87850*/  SHF.R.S32.HI R10, RZ, 0x1f, R27 ;  /* 0x0000001fff0a7819 */ /* 0x010fe4000001141b */
[C---:B------:R-:W-:Y:S01]  /*87860*/  IADD3 R22, P0, R27.reuse, R0, RZ ;  /* 0x000000001b167210 */ /* 0x040fe20007f1e0ff */
[----:B------:R0:W-:Y:S04]  /*87870*/  @P1 STG.E.U8 desc[UR58][R24.64], R11 ;  /* 0x0000000b18001986 */ /* 0x0001e8000c10113a */
[----:B------:R-:W-:Y:S01]  /*87880*/  IMAD.X R23, R10, 0x1, R3, P0 ;  /* 0x000000010a177824 */ /* 0x000fe200000e0603 */
[----:B0-----:R-:W-:Y:S01]  /*87890*/  IADD3 R24, P0, R27, R2, RZ ;  /* 0x000000021b187210 */ /* 0x001fe20007f1e0ff */
[----:B------:R-:W-:-:S02]  /*878a0*/  IMAD.MOV.U32 R27, RZ, RZ, R18 ;  /* 0x000000ffff1b7224 */ /* 0x000fc400078e0012 */
[----:B------:R-:W4:Y:S01]  /*878b0*/  LDL.LU R18, [R1+0x60] ;  /* 0x0000600001127983 */ /* 0x000f220000300800 */
[C---:B------:R-:W-:Y:S02]  /*878c0*/  LOP3.LUT P2, RZ, R20.reuse, 0x100000, RZ, 0xc0, !PT ;  /* 0x0010000014ff7812 */ /* 0x040fe4000784c0ff */
[----:B------:R-:W-:Y:S01]  /*878d0*/  LOP3.LUT P3, RZ, R20, 0x200000, RZ, 0xc0, !PT ;  /* 0x0020000014ff7812 */ /* 0x000fe2000786c0ff */
[----:B------:R-:W-:Y:S01]  /*878e0*/  IMAD.X R25, R10, 0x1, R4, P0 ;  /* 0x000000010a197824 */ /* 0x000fe200000e0604 */
[----:B------:R-:W-:Y:S02]  /*878f0*/  PRMT R10, R12, 0x7773, RZ ;  /* 0x000077730c0a7816 */ /* 0x000fe400000000ff */
[C---:B------:R-:W-:Y:S02]  /*87900*/  LOP3.LUT P4, RZ, R20.reuse, 0x400000, RZ, 0xc0, !PT ;  /* 0x0040000014ff7812 */ /* 0x040fe4000788c0ff */
[C---:B------:R-:W-:Y:S02]  /*87910*/  LOP3.LUT P5, RZ, R20.reuse, 0x800000, RZ, 0xc0, !PT ;  /* 0x0080000014ff7812 */ /* 0x040fe400078ac0ff */
[----:B------:R-:W-:Y:S01]  /*87920*/  LOP3.LUT P6, RZ, R20, 0x1000000, RZ, 0xc0, !PT ;  /* 0x0100000014ff7812 */ /* 0x000fe200078cc0ff */
[----:B------:R-:W4:Y:S04]  /*87930*/  LDL.LU R12, [R1+0x2068] ;  /* 0x00206800010c7983 */ /* 0x000f280000300800 */
[----:B------:R0:W-:Y:S01]  /*87940*/  @P2 STG.E.U8 desc[UR58][R8.64], R10 ;  /* 0x0000000a08002986 */ /* 0x0001e2000c10113a */
[----:B------:R-:W-:-:S02]  /*87950*/  PRMT R16, R19, 0x7771, RZ ;  /* 0x0000777113107816 */ /* 0x000fc400000000ff */
[C---:B------:R-:W-:Y:S02]  /*87960*/  PRMT R21, R19.reuse, 0x7772, RZ ;  /* 0x0000777213157816 */ /* 0x040fe400000000ff */
[----:B0-----:R-:W-:-:S05]  /*87970*/  PRMT R8, R19, 0x7770, RZ ;  /* 0x0000777013087816 */ /* 0x001fca00000000ff */
[----:B------:R0:W-:Y:S01]  /*87980*/  @P3 STG.E.U8 desc[UR58][R22.64], R8 ;  /* 0x0000000816003986 */ /* 0x0001e2000c10113a */
[----:B------:R-:W-:-:S03]  /*87990*/  LOP3.LUT P1, RZ, R20, 0x2000000, RZ, 0xc0, !PT ;  /* 0x0200000014ff7812 */ /* 0x000fc6000782c0ff */
[----:B------:R-:W-:Y:S01]  /*879a0*/  @P4 STG.E.U8 desc[UR58][R24.64], R16 ;  /* 0x0000001018004986 */ /* 0x000fe2000c10113a */
[----:B--2---:R-:W-:Y:S02]  /*879b0*/  SHF.R.S32.HI R9, RZ, 0x1f, R13 ;  /* 0x0000001fff097819 */ /* 0x004fe4000001140d */
[----:B------:R-:W-:-:S05]  /*879c0*/  IADD3 R10, P0, R13, R0, RZ ;  /* 0x000000000d0a7210 */ /* 0x000fca0007f1e0ff */
[----:B------:R-:W-:Y:S01]  /*879d0*/  IMAD.X R11, R9, 0x1, R3, P0 ;  /* 0x00000001090b7824 */ /* 0x000fe200000e0603 */
[----:B0-----:R-:W-:Y:S02]  /*879e0*/  IADD3 R8, P0, R13, R2, RZ ;  /* 0x000000020d087210 */ /* 0x001fe40007f1e0ff */
[----:B------:R-:W2:Y:S04]  /*879f0*/  LDL.LU R13, [R1+0x520] ;  /* 0x00052000010d7983 */ /* 0x000ea80000300800 */
[----:B------:R0:W-:Y:S01]  /*87a00*/  @P5 STG.E.U8 desc[UR58][R10.64], R21 ;  /* 0x000000150a005986 */ /* 0x0001e2000c10113a */
[----:B------:R-:W-:Y:S01]  /*87a10*/  IMAD.X R9, R9, 0x1, R4, P0 ;  /* 0x0000000109097824 */ /* 0x000fe200000e0604 */
[----:B0-----:R-:W-:Y:S02]  /*87a20*/  PRMT R10, R19, 0x7773, RZ ;  /* 0x00007773130a7816 */ /* 0x001fe400000000ff */
[----:B------:R-:W2:Y:S04]  /*87a30*/  LDL.LU R19, [R1+0x2064] ;  /* 0x0020640001137983 */ /* 0x000ea80000300800 */
[----:B------:R4:W-:Y:S01]  /*87a40*/  @P6 STG.E.U8 desc[UR58][R8.64], R10 ;  /* 0x0000000a08006986 */ /* 0x0009e2000c10113a */
[----:B---3--:R-:W-:-:S02]  /*87a50*/  SHF.R.S32.HI R16, RZ, 0x1f, R17 ;  /* 0x0000001fff107819 */ /* 0x008fc40000011411 */
[----:B------:R-:W-:-:S05]  /*87a60*/  IADD3 R24, P0, R17, R0, RZ ;  /* 0x0000000011187210 */ /* 0x000fca0007f1e0ff */
[----:B------:R-:W-:Y:S01]  /*87a70*/  IMAD.X R25, R16, 0x1, R3, P0 ;  /* 0x0000000110197824 */ /* 0x000fe200000e0603 */
[----:B------:R-:W-:Y:S02]  /*87a80*/  IADD3 R22, P0, R17, R2, RZ ;  /* 0x0000000211167210 */ /* 0x000fe40007f1e0ff */
[----:B------:R-:W3:Y:S01]  /*87a90*/  LDL.LU R17, [R1+0x524] ;  /* 0x0005240001117983 */ /* 0x000ee20000300800 */
[----:B----4-:R-:W-:-:S05]  /*87aa0*/  PRMT R8, R18, 0x7770, RZ ;  /* 0x0000777012087816 */ /* 0x010fca00000000ff */
[----:B------:R0:W-:Y:S04]  /*87ab0*/  @P1 STG.E.U8 desc[UR58][R24.64], R8 ;  /* 0x0000000818001986 */ /* 0x0001e8000c10113a */
[----:B0-----:R-:W4:Y:S01]  /*87ac0*/  LDL.LU R25, [R1+0x64] ;  /* 0x0000640001197983 */ /* 0x001f220000300800 */
[----:B------:R-:W-:Y:S01]  /*87ad0*/  IMAD.X R23, R16, 0x1, R4, P0 ;  /* 0x0000000110177824 */ /* 0x000fe200000e0604 */
[----:B------:R-:W-:Y:S02]  /*87ae0*/  SHF.R.S32.HI R9, RZ, 0x1f, R26 ;  /* 0x0000001fff097819 */ /* 0x000fe4000001141a */
[----:B------:R-:W-:-:S05]  /*87af0*/  IADD3 R10, P0, R26, R0, RZ ;  /* 0x000000001a0a7210 */ /* 0x000fca0007f1e0ff */
[----:B------:R-:W-:Y:S01]  /*87b00*/  IMAD.X R11, R9, 0x1, R3, P0 ;  /* 0x00000001090b7824 */ /* 0x000fe200000e0603 */
[----:B------:R-:W-:Y:S02]  /*87b10*/  IADD3 R8, P0, R26, R2, RZ ;  /* 0x000000021a087210 */ /* 0x000fe40007f1e0ff */
[----:B------:R-:W4:Y:S01]  /*87b20*/  LDL.LU R26, [R1+0x528] ;  /* 0x00052800011a7983 */ /* 0x000f220000300800 */
[C---:B------:R-:W-:Y:S02]  /*87b30*/  LOP3.LUT P2, RZ, R20.reuse, 0x4000000, RZ, 0xc0, !PT ;  /* 0x0400000014ff7812 */ /* 0x040fe4000784c0ff */
[----:B------:R-:W-:Y:S02]  /*87b40*/  LOP3.LUT P3, RZ, R20, 0x8000000, RZ, 0xc0, !PT ;  /* 0x0800000014ff7812 */ /* 0x000fe4000786c0ff */
[----:B------:R-:W-:Y:S02]  /*87b50*/  PRMT R16, R18, 0x7771, RZ ;  /* 0x0000777112107816 */ /* 0x000fe400000000ff */
[----:B------:R-:W-:-:S02]  /*87b60*/  LOP3.LUT P4, RZ, R20, 0x10000000, RZ, 0xc0, !PT ;  /* 0x1000000014ff7812 */ /* 0x000fc4000788c0ff */
[C---:B------:R-:W-:Y:S02]  /*87b70*/  LOP3.LUT P5, RZ, R20.reuse, 0x20000000, RZ, 0xc0, !PT ;  /* 0x2000000014ff7812 */ /* 0x040fe400078ac0ff */
[C---:B------:R-:W-:Y:S02]  /*87b80*/  LOP3.LUT P6, RZ, R20.reuse, 0x40000000, RZ, 0xc0, !PT ;  /* 0x4000000014ff7812 */ /* 0x040fe400078cc0ff */
[----:B------:R-:W-:Y:S01]  /*87b90*/  LOP3.LUT P1, RZ, R20, 0x80000000, RZ, 0xc0, !PT ;  /* 0x8000000014ff7812 */ /* 0x000fe2000782c0ff */
[----:B------:R-:W-:Y:S01]  /*87ba0*/  IMAD.X R9, R9, 0x1, R4, P0 ;  /* 0x0000000109097824 */ /* 0x000fe200000e0604 */
[----:B------:R0:W-:Y:S02]  /*87bb0*/  @P2 STG.E.U8 desc[UR58][R22.64], R16 ;  /* 0x0000001016002986 */ /* 0x0001e4000c10113a */
[----:B0-----:R-:W-:-:S05]  /*87bc0*/  PRMT R22, R18, 0x7772, RZ ;  /* 0x0000777212167816 */ /* 0x001fca00000000ff */
        /* <DEDUP_REMOVED lines=9> */
[----:B------:R-:W2:Y:S04]  /*87c60*/  LDL.LU R18, [R1+0x2060] ;  /* 0x0020600001127983 */ /* 0x000ea80000300800 */
[----:B------:R3:W-:Y:S02]  /*87c70*/  @P4 STG.E.U8 desc[UR58][R8.64], R16 ;  /* 0x0000001008004986 */ /* 0x0007e4000c10113a */
[----:B---3--:R-:W-:-:S02]  /*87c80*/  SHF.R.S32.HI R16, RZ, 0x1f, R17 ;  /* 0x0000001fff107819 */ /* 0x008fc40000011411 */
[----:B------:R-:W-:-:S05]  /*87c90*/  IADD3 R8, P0, R17, R0, RZ ;  /* 0x0000000011087210 */ /* 0x000fca0007f1e0ff */
[----:B------:R-:W-:Y:S01]  /*87ca0*/  IMAD.X R9, R16, 0x1, R3, P0 ;  /* 0x0000000110097824 */ /* 0x000fe200000e0603 */
[----:B----4-:R-:W-:-:S05]  /*87cb0*/  PRMT R22, R25, 0x7770, RZ ;  /* 0x0000777019167816 */ /* 0x010fca00000000ff */
[----:B------:R0:W-:Y:S02]  /*87cc0*/  @P5 STG.E.U8 desc[UR58][R20.64], R22 ;  /* 0x0000001614005986 */ /* 0x0001e4000c10113a */
[----:B0-----:R-:W-:Y:S02]  /*87cd0*/  IADD3 R20, P0, R17, R2, RZ ;  /* 0x0000000211147210 */ /* 0x001fe40007f1e0ff */
[----:B------:R-:W3:Y:S01]  /*87ce0*/  LDL.LU R17, [R1+0x540] ;  /* 0x0005400001117983 */ /* 0x000ee20000300800 */
[----:B------:R-:W-:-:S03]  /*87cf0*/  PRMT R22, R25, 0x7772, RZ ;  /* 0x0000777219167816 */ /* 0x000fc600000000ff */
[----:B------:R-:W4:Y:S01]  /*87d00*/  LDL.LU R24, [R1+0x544] ;  /* 0x0005440001187983 */ /* 0x000f220000300800 */
[----:B------:R-:W-:Y:S01]  /*87d10*/  IMAD.X R21, R16, 0x1, R4, P0 ;  /* 0x0000000110157824 */ /* 0x000fe200000e0604 */
[----:B------:R-:W-:-:S05]  /*87d20*/  PRMT R16, R25, 0x7771, RZ ;  /* 0x0000777119107816 */ /* 0x000fca00000000ff */
[----:B------:R0:W-:Y:S04]  /*87d30*/  @P6 STG.E.U8 desc[UR58][R10.64], R16 ;  /* 0x000000100a006986 */ /* 0x0001e8000c10113a */
[----:B------:R1:W-:Y:S01]  /*87d40*/  @P1 STG.E.U8 desc[UR58][R8.64], R22 ;  /* 0x0000001608001986 */ /* 0x0003e2000c10113a */
[----:B0-----:R-:W-:Y:S02]  /*87d50*/  SHF.R.S32.HI R16, RZ, 0x1f, R26 ;  /* 0x0000001fff107819 */ /* 0x001fe4000001141a */
[----:B------:R-:W-:-:S05]  /*87d60*/  IADD3 R10, P0, R26, R0, RZ ;  /* 0x000000001a0a7210 */ /* 0x000fca0007f1e0ff */
[----:B------:R-:W-:Y:S01]  /*87d70*/  IMAD.X R11, R16, 0x1, R3, P0 ;  /* 0x00000001100b7824 */ /* 0x000fe200000e0603 */
[----:B-1----:R-:W-:Y:S01]  /*87d80*/  IADD3 R8, P0, R26, R2, RZ ;  /* 0x000000021a087210 */ /* 0x002fe20007f1e0ff */
[----:B------:R-:W-:Y:S02]  /*87d90*/  IMAD.MOV.U32 R26, RZ, RZ, R27 ;  /* 0x000000ffff1a7224 */ /* 0x000fe400078e001b */
[----:B------:R-:W4:Y:S02]  /*87da0*/  LDL.LU R27, [R1+0x6c] ;  /* 0x00006c00011b7983 */ /* 0x000f240000300800 */
[----:B------:R-:W-:Y:S01]  /*87db0*/  IMAD.X R9, R16, 0x1, R4, P0 ;  /* 0x0000000110097824 */ /* 0x000fe200000e0604 */
[----:B------:R-:W-:Y:S02]  /*87dc0*/  PRMT R16, R25, 0x7773, RZ ;  /* 0x0000777319107816 */ /* 0x000fe400000000ff */
[----:B------:R-:W4:Y:S01]  /*87dd0*/  LDL.LU R25, [R1+0x548] ;  /* 0x0005480001197983 */ /* 0x000f220000300800 */
[----:B------:R-:W-:-:S02]  /*87de0*/  LOP3.LUT P2, RZ, R19, 0x1, RZ, 0xc0, !PT ;  /* 0x0000000113ff7812 */ /* 0x000fc4000784c0ff */
[C---:B------:R-:W-:Y:S02]  /*87df0*/  LOP3.LUT P3, RZ, R19.reuse, 0x2, RZ, 0xc0, !PT ;  /* 0x0000000213ff7812 */ /* 0x040fe4000786c0ff */
[----:B------:R-:W-:-:S09]  /*87e00*/  LOP3.LUT P4, RZ, R19, 0x4, RZ, 0xc0, !PT ;  /* 0x0000000413ff7812 */ /* 0x000fd2000788c0ff */
[----:B------:R2:W-:Y:S01]  /*87e10*/  @P2 STG.E.U8 desc[UR58][R20.64], R16 ;  /* 0x0000001014002986 */ /* 0x0005e2000c10113a */
[----:B------:R-:W-:Y:S02]  /*87e20*/  LOP3.LUT P5, RZ, R19, 0x8, RZ, 0xc0, !PT ;  /* 0x0000000813ff7812 */ /* 0x000fe400078ac0ff */
[----:B--2---:R-:W-:Y:S02]  /*87e30*/  SHF.R.S32.HI R16, RZ, 0x1f, R13 ;  /* 0x0000001fff107819 */ /* 0x004fe4000001140d */
[----:B------:R-:W-:Y:S02]  /*87e40*/  IADD3 R20, P0, R13, R0, RZ ;  /* 0x000000000d147210 */ /* 0x000fe40007f1e0ff */
[----:B------:R-:W-:-:S03]  /*87e50*/  PRMT R22, R23, 0x7770, RZ ;  /* 0x0000777017167816 */ /* 0x000fc600000000ff */
[----:B------:R-:W-:Y:S02]  /*87e60*/  IMAD.X R21, R16, 0x1, R3, P0 ;  /* 0x0000000110157824 */ /* 0x000fe400000e0603 */
[----:B------:R0:W-:Y:S02]  /*87e70*/  @P3 STG.E.U8 desc[UR58][R10.64], R22 ;  /* 0x000000160a003986 */ /* 0x0001e4000c10113a */
[----:B0-----:R-:W-:-:S05]  /*87e80*/  IADD3 R10, P0, R13, R2, RZ ;  /* 0x000000020d0a7210 */ /* 0x001fca0007f1e0ff */
[----:B------:R-:W-:Y:S01]  /*87e90*/  IMAD.X R11, R16, 0x1, R4, P0 ;  /* 0x00000001100b7824 */ /* 0x000fe200000e0604 */
[C---:B------:R-:W-:Y:S02]  /*87ea0*/  PRMT R16, R23.reuse, 0x7771, RZ ;  /* 0x0000777117107816 */ /* 0x040fe400000000ff */
[----:B------:R-:W-:-:S03]  /*87eb0*/  PRMT R22, R23, 0x7772, RZ ;  /* 0x0000777217167816 */ /* 0x000fc600000000ff */
[----:B------:R3:W-:Y:S04]  /*87ec0*/  @P4 STG.E.U8 desc[UR58][R8.64], R16 ;  /* 0x0000001008004986 */ /* 0x0007e8000c10113a */
[----:B------:R0:W-:Y:S01]  /*87ed0*/  @P5 STG.E.U8 desc[UR58][R20.64], R22 ;  /* 0x0000001614005986 */ /* 0x0001e2000c10113a */
[----:B---3--:R-:W-:Y:S02]  /*87ee0*/  SHF.R.S32.HI R16, RZ, 0x1f, R17 ;  /* 0x0000001fff107819 */ /* 0x008fe40000011411 */
[----:B------:R-:W-:-:S05]  /*87ef0*/  IADD3 R8, P0, R17, R0, RZ ;  /* 0x0000000011087210 */ /* 0x000fca0007f1e0ff */
[C---:B------:R-:W-:Y:S01]  /*87f00*/  IMAD.X R9, R16.reuse, 0x1, R3, P0 ;  /* 0x0000000110097824 */ /* 0x040fe200000e0603 */
[----:B0-----:R-:W-:Y:S02]  /*87f10*/  IADD3 R20, P0, R17, R2, RZ ;  /* 0x0000000211147210 */ /* 0x001fe40007f1e0ff */
[----:B------:R-:W2:Y:S04]  /*87f20*/  LDL.LU R17, [R1+0x54c] ;  /* 0x00054c0001117983 */ /* 0x000ea80000300800 */
[----:B------:R-:W3:Y:S01]  /*87f30*/  LDL.LU R13, [R1+0x70] ;  /* 0x00007000010d7983 */ /* 0x000ee20000300800 */
[C---:B------:R-:W-:Y:S02]  /*87f40*/  LOP3.LUT P6, RZ, R19.reuse, 0x10, RZ, 0xc0, !PT ;  /* 0x0000001013ff7812 */ /* 0x040fe400078cc0ff */
[----:B------:R-:W-:Y:S01]  /*87f50*/  LOP3.LUT P1, RZ, R19, 0x20, RZ, 0xc0, !PT ;  /* 0x0000002013ff7812 */ /* 0x000fe2000782c0ff */
[----:B------:R-:W-:Y:S01]  /*87f60*/  IMAD.X R21, R16, 0x1, R4, P0 ;  /* 0x0000000110157824 */ /* 0x000fe200000e0604 */
[----:B------:R-:W-:-:S02]  /*87f70*/  PRMT R16, R23, 0x7773, RZ ;  /* 0x0000777317107816 */ /* 0x000fc400000000ff */
[----:B------:R-:W-:-:S07]  /*87f80*/  LOP3.LUT P2, RZ, R19, 0x40, RZ, 0xc0, !PT ;  /* 0x0000004013ff7812 */ /* 0x000fce000784c0ff */
[----:B------:R0:W-:Y:S01]  /*87f90*/  @P6 STG.E.U8 desc[UR58][R10.64], R16 ;  /* 0x000000100a006986 */ /* 0x0001e2000c10113a */
[----:B----4-:R-:W-:Y:S02]  /*87fa0*/  PRMT R22, R27, 0x7770, RZ ;  /* 0x000077701b167816 */ /* 0x010fe400000000ff */
[----:B0-----:R-:W-:Y:S02]  /*87fb0*/  SHF.R.S32.HI R16, RZ, 0x1f, R24 ;  /* 0x0000001fff107819 */ /* 0x001fe40000011418 */
[----:B------:R-:W-:Y:S01]  /*87fc0*/  IADD3 R10, P0, R24, R0, RZ ;  /* 0x00000000180a7210 */ /* 0x000fe20007f1e0ff */
[----:B------:R0:W-:Y:S04]  /*87fd0*/  @P1 STG.E.U8 desc[UR58][R8.64], R22 ;  /* 0x0000001608001986 */ /* 0x0001e8000c10113a */
[----:B------:R-:W-:Y:S01]  /*87fe0*/  IMAD.X R11, R16, 0x1, R3, P0 ;  /* 0x00000001100b7824 */ /* 0x000fe200000e0603 */
[----:B------:R-:W-:-:S02]  /*87ff0*/  LOP3.LUT P3, RZ, R19, 0x80, RZ, 0xc0, !PT ;  /* 0x0000008013ff7812 */ /* 0x000fc4000786c0ff */
[----:B0-----:R-:W-:Y:S02]  /*88000*/  IADD3 R8, P0, R24, R2, RZ ;  /* 0x0000000218087210 */ /* 0x001fe40007f1e0ff */
[----:B------:R-:W4:Y:S03]  /*88010*/  LDL.LU R24, [R1+0x560] ;  /* 0x0005600001187983 */ /* 0x000f260000300800 */
        /* <DEDUP_REMOVED lines=9> */
[----:B------:R-:W4:Y:S03]  /*880b0*/  LDL.LU R25, [R1+0x564] ;  /* 0x0005640001197983 */ /* 0x000f260000300800 */
[----:B------:R-:W-:Y:S01]  /*880c0*/  IMAD.X R11, R16, 0x1, R4, P0 ;  /* 0x00000001100b7824 */ /* 0x000fe200000e0604 */
[----:B------:R-:W-:Y:S01]  /*880d0*/  PRMT R16, R27, 0x7773, RZ ;  /* 0x000077731b107816 */ /* 0x000fe200000000ff */
[----:B------:R-:W-:Y:S02]  /*880e0*/  IMAD.MOV.U32 R27, RZ, RZ, R15 ;  /* 0x000000ffff1b7224 */ /* 0x000fe400078e000f */
[----:B------:R-:W-:-:S02]  /*880f0*/  IMAD.MOV.U32 R15, RZ, RZ, R18 ;  /* 0x000000ffff0f7224 */ /* 0x000fc400078e0012 */
[----:B------:R-:W4:Y:S01]  /*88100*/  LDL.LU R18, [R1+0x74] ;  /* 0x0000740001127983 */ /* 0x000f220000300800 */
[C---:B------:R-:W-:Y:S02]  /*88110*/  LOP3.LUT P4, RZ, R19.reuse, 0x100, RZ, 0xc0, !PT ;  /* 0x0000010013ff7812 */ /* 0x040fe4000788c0ff */
[----:B------:R-:W-:-:S11]  /*88120*/  LOP3.LUT P5, RZ, R19, 0x200, RZ, 0xc0, !PT ;  /* 0x0000020013ff7812 */ /* 0x000fd600078ac0ff */
[----:B------:R2:W-:Y:S02]  /*88130*/  @P4 STG.E.U8 desc[UR58][R8.64], R16 ;  /* 0x0000001008004986 */ /* 0x0005e4000c10113a */
[----:B--2---:R-:W-:Y:S02]  /*88140*/  SHF.R.S32.HI R16, RZ, 0x1f, R17 ;  /* 0x0000001fff107819 */ /* 0x004fe40000011411 */
[----:B------:R-:W-:Y:S02]  /*88150*/  IADD3 R8, P0, R17, R0, RZ ;  /* 0x0000000011087210 */ /* 0x000fe40007f1e0ff */
[----:B---3--:R-:W-:-:S03]  /*88160*/  PRMT R22, R13, 0x7770, RZ ;  /* 0x000077700d167816 */ /* 0x008fc600000000ff */
[C---:B------:R-:W-:Y:S02]  /*88170*/  IMAD.X R9, R16.reuse, 0x1, R3, P0 ;  /* 0x0000000110097824 */ /* 0x040fe400000e0603 */
[----:B------:R0:W-:Y:S02]  /*88180*/  @P5 STG.E.U8 desc[UR58][R20.64], R22 ;  /* 0x0000001614005986 */ /* 0x0001e4000c10113a */
[----:B0-----:R-:W-:Y:S02]  /*88190*/  IADD3 R20, P0, R17, R2, RZ ;  /* 0x0000000211147210 */ /* 0x001fe40007f1e0ff */
[----:B------:R-:W2:Y:S01]  /*881a0*/  LDL.LU R17, [R1+0x568] ;  /* 0x0005680001117983 */ /* 0x000ea20000300800 */
        /* <DEDUP_REMOVED lines=8> */
[----:B----4-:R-:W-:Y:S02]  /*88230*/  SHF.R.S32.HI R16, RZ, 0x1f, R24 ;  /* 0x0000001fff107819 */ /* 0x010fe40000011418 */
[----:B------:R-:W-:-:S05]  /*88240*/  IADD3 R10, P0, R24, R0, RZ ;  /* 0x00000000180a7210 */ /* 0x000fca0007f1e0ff */
[----:B------:R-:W-:Y:S01]  /*88250*/  IMAD.X R11, R16, 0x1, R3, P0 ;  /* 0x00000001100b7824 */ /* 0x000fe200000e0603 */
[----:B0-----:R-:W-:Y:S02]  /*88260*/  IADD3 R8, P0, R24, R2, RZ ;  /* 0x0000000218087210 */ /* 0x001fe40007f1e0ff */
[----:B------:R-:W3:Y:S04]  /*88270*/  LDL.LU R24, [R1+0x56c] ;  /* 0x00056c0001187983 */ /* 0x000ee80000300800 */
[----:B------:R-:W4:Y:S01]  /*88280*/  LDL.LU R23, [R1+0x78] ;  /* 0x0000780001177983 */ /* 0x000f220000300800 */
[----:B------:R-:W-:Y:S01]  /*88290*/  LOP3.LUT P3, RZ, R19, 0x2000, RZ, 0xc0, !PT ;  /* 0x0000200013ff7812 */ /* 0x000fe2000786c0ff */
[----:B------:R-:W-:Y:S01]  /*882a0*/  IMAD.X R9, R16, 0x1, R4, P0 ;  /* 0x0000000110097824 */ /* 0x000fe200000e0604 */
[----:B------:R-:W-:-:S02]  /*882b0*/  PRMT R16, R13, 0x7773, RZ ;  /* 0x000077730d107816 */ /* 0x000fc400000000ff */
[----:B------:R-:W3:Y:S04]  /*882c0*/  LDL.LU R13, [R1+0x205c] ;  /* 0x00205c00010d7983 */ /* 0x000ee80000300800 */
[----:B------:R0:W-:Y:S02]  /*882d0*/  @P2 STG.E.U8 desc[UR58][R20.64], R16 ;  /* 0x0000001014002986 */ /* 0x0001e4000c10113a */
[----:B0-----:R-:W-:Y:S02]  /*882e0*/  SHF.R.S32.HI R16, RZ, 0x1f, R25 ;  /* 0x0000001fff107819 */ /* 0x001fe40000011419 */
[----:B------:R-:W-:Y:S02]  /*882f0*/  IADD3 R20, P0, R25, R0, RZ ;  /* 0x0000000019147210 */ /* 0x000fe40007f1e0ff */
[----:B------:R-:W-:-:S03]  /*88300*/  PRMT R22, R18, 0x7770, RZ ;  /* 0x0000777012167816 */ /* 0x000fc600000000ff */
[C---:B------:R-:W-:Y:S02]  /*88310*/  IMAD.X R21, R16.reuse, 0x1, R3, P0 ;  /* 0x0000000110157824 */ /* 0x040fe400000e0603 */
[----:B------:R0:W-:Y:S02]  /*88320*/  @P3 STG.E.U8 desc[UR58][R10.64], R22 ;  /* 0x000000160a003986 */ /* 0x0001e4000c10113a */
[----:B0-----:R-:W-:Y:S02]  /*88330*/  IADD3 R10, P0, R25, R2, RZ ;  /* 0x00000002190a7210 */ /* 0x001fe40007f1e0ff */
[----:B------:R-:W3:Y:S01]  /*88340*/  LDL.LU R25, [R1+0x590] ;  /* 0x0005900001197983 */ /* 0x000ee20000300800 */
[C---:B------:R-:W-:Y:S02]  /*88350*/  LOP3.LUT P4, RZ, R19.reuse, 0x4000, RZ, 0xc0, !PT ;  /* 0x0000400013ff7812 */ /* 0x040fe4000788c0ff */
[----:B------:R-:W-:Y:S01]  /*88360*/  LOP3.LUT P5, RZ, R19, 0x8000, RZ, 0xc0, !PT ;  /* 0x0000800013ff7812 */ /* 0x000fe200078ac0ff */
[----:B------:R-:W-:Y:S01]  /*88370*/  IMAD.X R11, R16, 0x1, R4, P0 ;  /* 0x00000001100b7824 */ /* 0x000fe200000e0604 */
[----:B------:R-:W-:-:S02]  /*88380*/  PRMT R16, R18, 0x7771, RZ ;  /* 0x0000777112107816 */ /* 0x000fc400000000ff */
[----:B------:R-:W-:-:S07]  /*88390*/  PRMT R22, R18, 0x7772, RZ ;  /* 0x0000777212167816 */ /* 0x000fce00000000ff */
[----:B------:R2:W-:Y:S04]  /*883a0*/  @P4 STG.E.U8 desc[UR58][R8.64], R16 ;  /* 0x0000001008004986 */ /* 0x0005e8000c10113a */
[----:B------:R0:W-:Y:S01]  /*883b0*/  @P5 STG.E.U8 desc[UR58][R20.64], R22 ;  /* 0x0000001614005986 */ /* 0x0001e2000c10113a */
[----:B--2---:R-:W-:Y:S02]  /*883c0*/  SHF.R.S32.HI R16, RZ, 0x1f, R17 ;  /* 0x0000001fff107819 */ /* 0x004fe40000011411 */
[----:B------:R-:W-:-:S05]  /*883d0*/  IADD3 R8, P0, R17, R0, RZ ;  /* 0x0000000011087210 */ /* 0x000fca0007f1e0ff */
[C---:B------:R-:W-:Y:S01]  /*883e0*/  IMAD.X R9, R16.reuse, 0x1, R3, P0 ;  /* 0x0000000110097824 */ /* 0x040fe200000e0603 */
[----:B0-----:R-:W-:Y:S02]  /*883f0*/  IADD3 R20, P0, R17, R2, RZ ;  /* 0x0000000211147210 */ /* 0x001fe40007f1e0ff */
[----:B------:R-:W2:Y:S03]  /*88400*/  LDL.LU R17, [R1+0x594] ;  /* 0x0005940001117983 */ /* 0x000ea60000300800 */
[----:B------:R-:W-:Y:S01]  /*88410*/  IMAD.X R21, R16, 0x1, R4, P0 ;  /* 0x0000000110157824 */ /* 0x000fe200000e0604 */
[----:B------:R-:W-:Y:S02]  /*88420*/  PRMT R16, R18, 0x7773, RZ ;  /* 0x0000777312107816 */ /* 0x000fe400000000ff */
[----:B------:R-:W2:Y:S01]  /*88430*/  LDL.LU R18, [R1+0x2058] ;  /* 0x0020580001127983 */ /* 0x000ea20000300800 */
[----:B------:R-:W-:-:S02]  /*88440*/  LOP3.LUT P6, RZ, R19, 0x10000, RZ, 0xc0, !PT ;  /* 0x0001000013ff7812 */ /* 0x000fc400078cc0ff */
[C---:B------:R-:W-:Y:S02]  /*88450*/  LOP3.LUT P1, RZ, R19.reuse, 0x20000, RZ, 0xc0, !PT ;  /* 0x0002000013ff7812 */ /* 0x040fe4000782c0ff */
[----:B------:R-:W-:-:S09]  /*88460*/  LOP3.LUT P2, RZ, R19, 0x40000, RZ, 0xc0, !PT ;  /* 0x0004000013ff7812 */ /* 0x000fd2000784c0ff */
[----:B------:R3:W-:Y:S01]  /*88470*/  @P6 STG.E.U8 desc[UR58][R10.64], R16 ;  /* 0x000000100a006986 */ /* 0x0007e2000c10113a */
[----:B----4-:R-:W-:Y:S02]  /*88480*/  PRMT R22, R23, 0x7770, RZ ;  /* 0x0000777017167816 */ /* 0x010fe400000000ff */
[----:B---3--:R-:W-:Y:S02]  /*88490*/  SHF.R.S32.HI R16, RZ, 0x1f, R24 ;  /* 0x0000001fff107819 */ /* 0x008fe40000011418 */
[----:B------:R-:W-:Y:S01]  /*884a0*/  IADD3 R10, P0, R24, R0, RZ ;  /* 0x00000000180a7210 */ /* 0x000fe20007f1e0ff */
[----:B------:R0:W-:Y:S04]  /*884b0*/  @P1 STG.E.U8 desc[UR58][R8.64], R22 ;  /* 0x0000001608001986 */ /* 0x0001e8000c10113a */
[----:B------:R-:W-:Y:S01]  /*884c0*/  IMAD.X R11, R16, 0x1, R3, P0 ;  /* 0x00000001100b7824 */ /* 0x000fe200000e0603 */
[----:B------:R-:W-:-:S02]  /*884d0*/  LOP3.LUT P3, RZ, R19, 0x80000, RZ, 0xc0, !PT ;  /* 0x0008000013ff7812 */ /* 0x000fc4000786c0ff */
[----:B0-----:R-:W-:Y:S02]  /*884e0*/  IADD3 R8, P0, R24, R2, RZ ;  /* 0x0000000218087210 */ /* 0x001fe40007f1e0ff */
[----:B------:R-:W3:Y:S03]  /*884f0*/  LDL.LU R24, [R1+0x598] ;  /* 0x0005980001187983 */ /* 0x000ee60000300800 */
        /* <DEDUP_REMOVED lines=8> */
[----:B-1----:R-:W-:Y:S01]  /*88580*/  IADD3 R10, P0, R25, R2, RZ ;  /* 0x00000002190a7210 */ /* 0x002fe20007f1e0ff */
[----:B------:R-:W-:Y:S02]  /*88590*/  IMAD.MOV.U32 R25, RZ, RZ, R27 ;  /* 0x000000ffff197224 */ /* 0x000fe400078e001b */
[----:B------:R-:W4:Y:S01]  /*885a0*/  LDL.LU R27, [R1+0x59c] ;  /* 0x00059c00011b7983 */ /* 0x000f220000300800 */
[C---:B------:R-:W-:Y:S02]  /*885b0*/  LOP3.LUT P4, RZ, R19.reuse, 0x100000, RZ, 0xc0, !PT ;  /* 0x0010000013ff7812 */ /* 0x040fe4000788c0ff */
[----:B------:R-:W-:Y:S01]  /*885c0*/  LOP3.LUT P5, RZ, R19, 0x200000, RZ, 0xc0, !PT ;  /* 0x0020000013ff7812 */ /* 0x000fe200078ac0ff */
[----:B------:R-:W-:Y:S01]  /*885d0*/  IMAD.X R11, R16, 0x1, R4, P0 ;  /* 0x00000001100b7824 */ /* 0x000fe200000e0604 */
[----:B------:R-:W-:-:S09]  /*885e0*/  PRMT R16, R23, 0x7773, RZ ;  /* 0x0000777317107816 */ /* 0x000fd200000000ff */
[----:B------:R2:W-:Y:S02]  /*885f0*/  @P4 STG.E.U8 desc[UR58][R8.64], R16 ;  /* 0x0000001008004986 */ /* 0x0005e4000c10113a */
[----:B--2---:R-:W-:Y:S02]  /*88600*/  SHF.R.S32.HI R16, RZ, 0x1f, R17 ;  /* 0x0000001fff107819 */ /* 0x004fe40000011411 */
[----:B------:R-:W-:Y:S02]  /*88610*/  IADD3 R8, P0, R17, R0, RZ ;  /* 0x0000000011087210 */ /* 0x000fe40007f1e0ff */
[----:B------:R-:W-:-:S03]  /*88620*/  PRMT R22, R18, 0x7770, RZ ;  /* 0x0000777012167816 */ /* 0x000fc600000000ff */
        /* <DEDUP_REMOVED lines=8> */
[C---:B------:R-:W-:Y:S02]  /*886b0*/  LOP3.LUT P2, RZ, R19.reuse, 0x1000000, RZ, 0xc0, !PT ;  /* 0x0100000013ff7812 */ /* 0x040fe4000784c0ff */
[----:B------:R-:W-:-:S05]  /*886c0*/  LOP3.LUT P3, RZ, R19, 0x2000000, RZ, 0xc0, !PT ;  /* 0x0200000013ff7812 */ /* 0x000fca000786c0ff */
[----:B------:R0:W-:Y:S01]  /*886d0*/  @P6 STG.E.U8 desc[UR58][R10.64], R16 ;  /* 0x000000100a006986 */ /* 0x0001e2000c10113a */
[----:B------:R-:W-:Y:S02]  /*886e0*/  LOP3.LUT P4, RZ, R19, 0x4000000, RZ, 0xc0, !PT ;  /* 0x0400000013ff7812 */ /* 0x000fe4000788c0ff */
[----:B---3--:R-:W-:Y:S02]  /*886f0*/  IADD3 R20, P0, R24, R0, RZ ;  /* 0x0000000018147210 */ /* 0x008fe40007f1e0ff */
[----:B0-----:R-:W-:Y:S02]  /*88700*/  PRMT R10, R18, 0x7772, RZ ;  /* 0x00007772120a7816 */ /* 0x001fe400000000ff */
[----:B------:R-:W-:-:S03]  /*88710*/  SHF.R.S32.HI R11, RZ, 0x1f, R24 ;  /* 0x0000001fff0b7819 */ /* 0x000fc60000011418 */
[----:B------:R0:W-:Y:S02]  /*88720*/  @P1 STG.E.U8 desc[UR58][R8.64], R10 ;  /* 0x0000000a08001986 */ /* 0x0001e4000c10113a */
[----:B------:R-:W-:Y:S01]  /*88730*/  IMAD.X R21, R11, 0x1, R3, P0 ;  /* 0x000000010b157824 */ /* 0x000fe200000e0603 */
[C---:B------:R-:W-:Y:S02]  /*88740*/  LOP3.LUT P5, RZ, R19.reuse, 0x8000000, RZ, 0xc0, !PT ;  /* 0x0800000013ff7812 */ /* 0x040fe400078ac0ff */
[----:B0-----:R-:W-:Y:S02]  /*88750*/  PRMT R8, R18, 0x7773, RZ ;  /* 0x0000777312087816 */ /* 0x001fe400000000ff */
[----:B------:R-:W-:Y:S02]  /*88760*/  IADD3 R10, P0, R24, R2, RZ ;  /* 0x00000002180a7210 */ /* 0x000fe40007f1e0ff */
[C---:B------:R-:W-:Y:S02]  /*88770*/  LOP3.LUT P6, RZ, R19.reuse, 0x10000000, RZ, 0xc0, !PT ;  /* 0x1000000013ff7812 */ /* 0x040fe400078cc0ff */
[----:B------:R-:W-:-:S02]  /*88780*/  LOP3.LUT P1, RZ, R19, 0x20000000, RZ, 0xc0, !PT ;  /* 0x2000000013ff7812 */ /* 0x000fc4000782c0ff */
[----:B------:R-:W-:Y:S01]  /*88790*/  PRMT R16, R25, 0x7771, RZ ;  /* 0x0000777119107816 */ /* 0x000fe200000000ff */
[----:B------:R0:W-:Y:S01]  /*887a0*/  @P2 STG.E.U8 desc[UR58][R22.64], R8 ;  /* 0x0000000816002986 */ /* 0x0001e2000c10113a */
[----:B------:R-:W-:Y:S01]  /*887b0*/  IMAD.X R11, R11, 0x1, R4, P0 ;  /* 0x000000010b0b7824 */ /* 0x000fe200000e0604 */
[----:B------:R-:W-:Y:S02]  /*887c0*/  LOP3.LUT P2, RZ, R19, 0x40000000, RZ, 0xc0, !PT ;  /* 0x4000000013ff7812 */ /* 0x000fe4000784c0ff */
[----:B------:R-:W3:Y:S04]  /*887d0*/  LDL.LU R18, [R1+0x2054] ;  /* 0x0020540001127983 */ /* 0x000ee80000300800 */
[----:B------:R-:W3:Y:S01]  /*887e0*/  LDL.LU R24, [R1+0xa94] ;  /* 0x000a940001187983 */ /* 0x000ee20000300800 */
[----:B----4-:R-:W-:-:S02]  /*887f0*/  SHF.R.S32.HI R9, RZ, 0x1f, R27 ;  /* 0x0000001fff097819 */ /* 0x010fc4000001141b */
[----:B0-----:R-:W-:Y:S02]  /*88800*/  PRMT R8, R25, 0x7770, RZ ;  /* 0x0000777019087816 */ /* 0x001fe400000000ff */
[----:B------:R-:W-:-:S03]  /*88810*/  IADD3 R22, P0, R27, R0, RZ ;  /* 0x000000001b167210 */ /* 0x000fc60007f1e0ff */
[----:B------:R0:W-:Y:S01]  /*88820*/  @P3 STG.E.U8 desc[UR58][R20.64], R8 ;  /* 0x0000000814003986 */ /* 0x0001e2000c10113a */
[----:B------:R-:W-:Y:S01]  /*88830*/  LOP3.LUT P3, RZ, R19, 0x80000000, RZ, 0xc0, !PT ;  /* 0x8000000013ff7812 */ /* 0x000fe2000786c0ff */
[----:B------:R-:W-:Y:S01]  /*88840*/  IMAD.X R23, R9, 0x1, R3, P0 ;  /* 0x0000000109177824 */ /* 0x000fe200000e0603 */
[----:B------:R-:W-:Y:S01]  /*88850*/  PRMT R19, R25, 0x7772, RZ ;  /* 0x0000777219137816 */ /* 0x000fe200000000ff */
[----:B------:R-:W-:Y:S04]  /*88860*/  @P4 STG.E.U8 desc[UR58][R10.64], R16 ;  /* 0x000000100a004986 */ /* 0x000fe8000c10113a */
[----:B------:R1:W-:Y:S01]  /*88870*/  @P5 STG.E.U8 desc[UR58][R22.64], R19 ;  /* 0x0000001316005986 */ /* 0x0003e2000c10113a */
[----:B0-----:R-:W-:-:S03]  /*88880*/  IADD3 R8, P0, R27, R2, RZ ;  /* 0x000000021b087210 */ /* 0x001fc60007f1e0ff */
[----:B------:R-:W4:Y:S04]  /*88890*/  LDL.LU R27, [R1+0xa10] ;  /* 0x000a1000011b7983 */ /* 0x000f280000300800 */
[----:B-1----:R-:W4:Y:S01]  /*888a0*/  LDL.LU R22, [R1+0x84] ;  /* 0x0000840001167983 */ /* 0x002f220000300800 */
[----:B------:R-:W-:Y:S02]  /*888b0*/  IMAD.X R9, R9, 0x1, R4, P0 ;  /* 0x0000000109097824 */ /* 0x000fe400000e0604 */
[----:B------:R-:W-:Y:S02]  /*888c0*/  IMAD.MOV.U32 R23, RZ, RZ, R25 ;  /* 0x000000ffff177224 */ /* 0x000fe400078e0019 */
[----:B------:R-:W4:Y:S01]  /*888d0*/  LDL.LU R25, [R1+0xa14] ;  /* 0x000a140001197983 */ /* 0x000f220000300800 */
[----:B--2---:R-:W-:-:S02]  /*888e0*/  SHF.R.S32.HI R16, RZ, 0x1f, R17 ;  /* 0x0000001fff107819 */ /* 0x004fc40000011411 */
[----:B------:R-:W-:-:S05]  /*888f0*/  IADD3 R10, P0, R17, R0, RZ ;  /* 0x00000000110a7210 */ /* 0x000fca0007f1e0ff */
[C---:B------:R-:W-:Y:S01]  /*88900*/  IMAD.X R11, R16.reuse, 0x1, R3, P0 ;  /* 0x00000001100b7824 */ /* 0x040fe200000e0603 */
[----:B------:R-:W-:Y:S02]  /*88910*/  IADD3 R20, P0, R17, R2, RZ ;  /* 0x0000000211147210 */ /* 0x000fe40007f1e0ff */
[----:B------:R-:W2:Y:S03]  /*88920*/  LDL.LU R17, [R1+0x88] ;  /* 0x0000880001117983 */ /* 0x000ea60000300800 */
[----:B------:R-:W-:Y:S01]  /*88930*/  IMAD.X R21, R16, 0x1, R4, P0 ;  /* 0x0000000110157824 */ /* 0x000fe200000e0604 */
[----:B------:R-:W-:Y:S02]  /*88940*/  PRMT R16, R23, 0x7773, RZ ;  /* 0x0000777317107816 */ /* 0x000fe400000000ff */
[----:B------:R-:W2:Y:S04]  /*88950*/  LDL.LU R23, [R1+0x9f0] ;  /* 0x0009f00001177983 */ /* 0x000ea80000300800 */
[----:B------:R3:W-:Y:S02]  /*88960*/  @P6 STG.E.U8 desc[UR58][R8.64], R16 ;  /* 0x0000001008006986 */ /* 0x0007e4000c10113a */
[----:B---3--:R-:W-:-:S02]  /*88970*/  SHF.R.S32.HI R16, RZ, 0x1f, R24 ;  /* 0x0000001fff107819 */ /* 0x008fc40000011418 */
[----:B------:R-:W-:-:S05]  /*88980*/  IADD3 R8, P0, R24, R0, RZ ;  /* 0x0000000018087210 */ /* 0x000fca0007f1e0ff */
[----:B------:R-:W-:Y:S01]  /*88990*/  IMAD.X R9, R16, 0x1, R3, P0 ;  /* 0x0000000110097824 */ /* 0x000fe200000e0603 */
[----:B------:R-:W-:Y:S02]  /*889a0*/  LOP3.LUT P4, RZ, R18, 0x1, RZ, 0xc0, !PT ;  /* 0x0000000112ff7812 */ /* 0x000fe4000788c0ff */
[----:B----4-:R-:W-:-:S05]  /*889b0*/  PRMT R19, R22, 0x7770, RZ ;  /* 0x0000777016137816 */ /* 0x010fca00000000ff */
[----:B------:R0:W-:Y:S02]  /*889c0*/  @P1 STG.E.U8 desc[UR58][R10.64], R19 ;  /* 0x000000130a001986 */ /* 0x0001e4000c10113a */
[----:B0-----:R-:W-:-:S05]  /*889d0*/  IADD3 R10, P0, R24, R2, RZ ;  /* 0x00000002180a7210 */ /* 0x001fca0007f1e0ff */
[----:B------:R-:W-:Y:S01]  /*889e0*/  IMAD.X R11, R16, 0x1, R4, P0 ;  /* 0x00000001100b7824 */ /* 0x000fe200000e0604 */
[C---:B------:R-:W-:Y:S02]  /*889f0*/  PRMT R16, R22.reuse, 0x7771, RZ ;  /* 0x0000777116107816 */ /* 0x040fe400000000ff */
[----:B------:R-:W-:-:S03]  /*88a00*/  PRMT R19, R22, 0x7772, RZ ;  /* 0x0000777216137816 */ /* 0x000fc600000000ff */
[----:B------:R0:W-:Y:S04]  /*88a10*/  @P2 STG.E.U8 desc[UR58][R20.64], R16 ;  /* 0x0000001014002986 */ /* 0x0001e8000c10113a */
[----:B------:R1:W-:Y:S01]  /*88a20*/  @P3 STG.E.U8 desc[UR58][R8.64], R19 ;  /* 0x0000001308003986 */ /* 0x0003e2000c10113a */
[----:B------:R-:W-:-:S03]  /*88a30*/  IMAD.MOV.U32 R24, RZ, RZ, R26 ;  /* 0x000000ffff187224 */ /* 0x000fc600078e001a */
[----:B------:R-:W3:Y:S01]  /*88a40*/  LDL.LU R26, [R1+0x9f4] ;  /* 0x0009f400011a7983 */ /* 0x000ee20000300800 */
[----:B0-----:R-:W-:Y:S02]  /*88a50*/  SHF.R.S32.HI R16, RZ, 0x1f, R27 ;  /* 0x0000001fff107819 */ /* 0x001fe4000001141b */
[----:B------:R-:W-:-:S05]  /*88a60*/  IADD3 R20, P0, R27, R0, RZ ;  /* 0x000000001b147210 */ /* 0x000fca0007f1e0ff */
[----:B------:R-:W-:Y:S01]  /*88a70*/  IMAD.X R21, R16, 0x1, R3, P0 ;  /* 0x0000000110157824 */ /* 0x000fe200000e0603 */
[----:B-1----:R-:W-:Y:S01]  /*88a80*/  IADD3 R8, P0, R27, R2, RZ ;  /* 0x000000021b087210 */ /* 0x002fe20007f1e0ff */
[----:B------:R-:W-:Y:S02]  /*88a90*/  IMAD.MOV.U32 R27, RZ, RZ, R14 ;  /* 0x000000ffff1b7224 */ /* 0x000fe400078e000e */
[----:B------:R-:W4:Y:S01]  /*88aa0*/  LDL.LU R14, [R1+0x8c] ;  /* 0x00008c00010e7983 */ /* 0x000f220000300800 */
[----:B------:R-:W-:Y:S01]  /*88ab0*/  LOP3.LUT P5, RZ, R18, 0x2, RZ, 0xc0, !PT ;  /* 0x0000000212ff7812 */ /* 0x000fe200078ac0ff */
[----:B------:R-:W-:Y:S01]  /*88ac0*/  IMAD.X R9, R16, 0x1, R4, P0 ;  /* 0x0000000110097824 */ /* 0x000fe200000e0604 */
[----:B------:R-:W-:-:S05]  /*88ad0*/  PRMT R16, R22, 0x7773, RZ ;  /* 0x0000777316107816 */ /* 0x000fca00000000ff */
[----:B------:R0:W-:Y:S02]  /*88ae0*/  @P4 STG.E.U8 desc[UR58][R10.64], R16 ;  /* 0x000000100a004986 */ /* 0x0001e4000c10113a */
[----:B0-----:R-:W-:Y:S02]  /*88af0*/  SHF.R.S32.HI R16, RZ, 0x1f, R25 ;  /* 0x0000001fff107819 */ /* 0x001fe40000011419 */
[----:B------:R-:W-:-:S05]  /*88b00*/  IADD3 R10, P0, R25, R0, RZ ;  /* 0x00000000190a7210 */ /* 0x000fca0007f1e0ff */
[----:B------:R-:W-:Y:S01]  /*88b10*/  IMAD.X R11, R16, 0x1, R3, P0 ;  /* 0x00000001100b7824 */ /* 0x000fe200000e0603 */
[----:B--2---:R-:W-:-:S05]  /*88b20*/  PRMT R19, R17, 0x7770, RZ ;  /* 0x0000777011137816 */ /* 0x004fca00000000ff */
[----:B------:R0:W-:Y:S02]  /*88b30*/  @P5 STG.E.U8 desc[UR58][R20.64], R19 ;  /* 0x0000001314005986 */ /* 0x0001e4000c10113a */
[----:B0-----:R-:W-:Y:S02]  /*88b40*/  IADD3 R20, P0, R25, R2, RZ ;  /* 0x0000000219147210 */ /* 0x001fe40007f1e0ff */
[----:B------:R-:W2:Y:S01]  /*88b50*/  LDL.LU R25, [R1+0x9d0] ;  /* 0x0009d00001197983 */ /* 0x000ea20000300800 */
        /* <DEDUP_REMOVED lines=8> */
[----:B------:R-:W-:Y:S02]  /*88be0*/  LOP3.LUT P3, RZ, R18, 0x20, RZ, 0xc0, !PT ;  /* 0x0000002012ff7812 */ /* 0x000fe4000786c0ff */
[----:B0-----:R-:W-:Y:S02]  /*88bf0*/  SHF.R.S32.HI R16, RZ, 0x1f, R23 ;  /* 0x0000001fff107819 */ /* 0x001fe40000011417 */
[----:B------:R-:W-:-:S05]  /*88c00*/  IADD3 R8, P0, R23, R0, RZ ;  /* 0x0000000017087210 */ /* 0x000fca0007f1e0ff */
[C---:B------:R-:W-:Y:S01]  /*88c10*/  IMAD.X R9, R16.reuse, 0x1, R3, P0 ;  /* 0x0000000110097824 */ /* 0x040fe200000e0603 */
[----:B-1----:R-:W-:Y:S02]  /*88c20*/  IADD3 R10, P0, R23, R2, RZ ;  /* 0x00000002170a7210 */ /* 0x002fe40007f1e0ff */
[----:B------:R-:W2:Y:S04]  /*88c30*/  LDL.LU R23, [R1+0x9c0] ;  /* 0x0009c00001177983 */ /* 0x000ea80000300800 */
[----:B------:R-:W2:Y:S01]  /*88c40*/  LDL.LU R22, [R1+0x90] ;  /* 0x0000900001167983 */ /* 0x000ea20000300800 */
[----:B------:R-:W-:Y:S01]  /*88c50*/  IMAD.X R11, R16, 0x1, R4, P0 ;  /* 0x00000001100b7824 */ /* 0x000fe200000e0604 */
[----:B------:R-:W-:Y:S02]  /*88c60*/  PRMT R16, R17, 0x7773, RZ ;  /* 0x0000777311107816 */ /* 0x000fe400000000ff */
[----:B------:R-:W-:-:S02]  /*88c70*/  LOP3.LUT P4, RZ, R18, 0x40, RZ, 0xc0, !PT ;  /* 0x0000004012ff7812 */ /* 0x000fc4000788c0ff */
[----:B------:R-:W-:Y:S01]  /*88c80*/  LOP3.LUT P5, RZ, R18, 0x80, RZ, 0xc0, !PT ;  /* 0x0000008012ff7812 */ /* 0x000fe200078ac0ff */
[----:B------:R-:W2:Y:S04]  /*88c90*/  LDL.LU R17, [R1+0x2050] ;  /* 0x0020500001117983 */ /* 0x000ea80000300800 */
[----:B------:R3:W-:Y:S02]  /*88ca0*/  @P2 STG.E.U8 desc[UR58][R20.64], R16 ;  /* 0x0000001014002986 */ /* 0x0007e4000c10113a */
[----:B---3--:R-:W-:Y:S02]  /*88cb0*/  SHF.R.S32.HI R16, RZ, 0x1f, R26 ;  /* 0x0000001fff107819 */ /* 0x008fe4000001141a */
[----:B------:R-:W-:-:S05]  /*88cc0*/  IADD3 R20, P0, R26, R0, RZ ;  /* 0x000000001a147210 */ /* 0x000fca0007f1e0ff */
[----:B------:R-:W-:Y:S01]  /*88cd0*/  IMAD.X R21, R16, 0x1, R3, P0 ;  /* 0x0000000110157824 */ /* 0x000fe200000e0603 */
[----:B----4-:R-:W-:-:S05]  /*88ce0*/  PRMT R19, R14, 0x7770, RZ ;  /* 0x000077700e137816 */ /* 0x010fca00000000ff */
[----:B------:R0:W-:Y:S02]  /*88cf0*/  @P3 STG.E.U8 desc[UR58][R8.64], R19 ;  /* 0x0000001308003986 */ /* 0x0001e4000c10113a */
[----:B0-----:R-:W-:Y:S01]  /*88d00*/  IADD3 R8, P0, R26, R2, RZ ;  /* 0x000000021a087210 */ /* 0x001fe20007f1e0ff */
[----:B------:R-:W-:Y:S02]  /*88d10*/  IMAD.MOV.U32 R26, RZ, RZ, R15 ;  /* 0x000000ffff1a7224 */ /* 0x000fe400078e000f */
[----:B------:R-:W3:Y:S02]  /*88d20*/  LDL.LU R15, [R1+0x9b0] ;  /* 0x0009b000010f7983 */ /* 0x000ee40000300800 */
        /* <DEDUP_REMOVED lines=12> */
[----:B------:R-:W4:Y:S01]  /*88df0*/  LDL.LU R25, [R1+0x94] ;  /* 0x0000940001197983 */ /* 0x000f220000300800 */
[C---:B------:R-:W-:Y:S02]  /*88e00*/  LOP3.LUT P6, RZ, R18.reuse, 0x100, RZ, 0xc0, !PT ;  /* 0x0000010012ff7812 */ /* 0x040fe400078cc0ff */
[----:B------:R-:W-:-:S02]  /*88e10*/  LOP3.LUT P1, RZ, R18, 0x200, RZ, 0xc0, !PT ;  /* 0x0000020012ff7812 */ /* 0x000fc4000782c0ff */
[----:B------:R-:W-:-:S09]  /*88e20*/  LOP3.LUT P2, RZ, R18, 0x400, RZ, 0xc0, !PT ;  /* 0x0000040012ff7812 */ /* 0x000fd2000784c0ff */
[----:B------:R0:W-:Y:S01]  /*88e30*/  @P6 STG.E.U8 desc[UR58][R8.64], R16 ;  /* 0x0000001008006986 */ /* 0x0001e2000c10113a */
[----:B------:R-:W-:Y:S02]  /*88e40*/  PRMT R19, R22, 0x7770, RZ ;  /* 0x0000777016137816 */ /* 0x000fe400000000ff */
        /* <DEDUP_REMOVED lines=10> */
[----:B------:R3:W-:Y:S01]  /*88ef0*/  @P2 STG.E.U8 desc[UR58][R20.64], R16 ;  /* 0x0000001014002986 */ /* 0x0007e2000c10113a */
[----:B------:R-:W-:-:S03]  /*88f00*/  LOP3.LUT P4, RZ, R18, 0x1000, RZ, 0xc0, !PT ;  /* 0x0000100012ff7812 */ /* 0x000fc6000788c0ff */
[----:B------:R0:W-:Y:S01]  /*88f10*/  @P3 STG.E.U8 desc[UR58][R8.64], R19 ;  /* 0x0000001308003986 */ /* 0x0001e2000c10113a */
[----:B------:R-:W-:Y:S02]  /*88f20*/  LOP3.LUT P5, RZ, R18, 0x2000, RZ, 0xc0, !PT ;  /* 0x0000200012ff7812 */ /* 0x000fe400078ac0ff */
[----:B---3--:R-:W-:Y:S02]  /*88f30*/  SHF.R.S32.HI R16, RZ, 0x1f, R15 ;  /* 0x0000001fff107819 */ /* 0x008fe4000001140f */
[----:B------:R-:W-:-:S05]  /*88f40*/  IADD3 R20, P0, R15, R0, RZ ;  /* 0x000000000f147210 */ /* 0x000fca0007f1e0ff */
[C---:B------:R-:W-:Y:S01]  /*88f50*/  IMAD.X R21, R16.reuse, 0x1, R3, P0 ;  /* 0x0000000110157824 */ /* 0x040fe200000e0603 */
[----:B0-----:R-:W-:Y:S02]  /*88f60*/  IADD3 R8, P0, R15, R2, RZ ;  /* 0x000000020f087210 */ /* 0x001fe40007f1e0ff */
[----:B------:R-:W3:Y:S03]  /*88f70*/  LDL.LU R15, [R1+0x980] ;  /* 0x00098000010f7983 */ /* 0x000ee60000300800 */
        /* <DEDUP_REMOVED lines=15> */
[C---:B------:R-:W-:Y:S02]  /*89070*/  LOP3.LUT P2, RZ, R18.reuse, 0x10000, RZ, 0xc0, !PT ;  /* 0x0001000012ff7812 */ /* 0x040fe4000784c0ff */
[----:B------:R-:W-:-:S03]  /*89080*/  LOP3.LUT P3, RZ, R18, 0x20000, RZ, 0xc0, !PT ;  /* 0x0002000012ff7812 */ /* 0x000fc6000786c0ff */
[----:B------:R0:W-:Y:S04]  /*89090*/  @P6 STG.E.U8 desc[UR58][R8.64], R16 ;  /* 0x0000001008006986 */ /* 0x0001e8000c10113a */
[----:B------:R1:W-:Y:S01]  /*890a0*/  @P1 STG.E.U8 desc[UR58][R10.64], R19 ;  /* 0x000000130a001986 */ /* 0x0003e2000c10113a */
[----:B0-----:R-:W-:Y:S02]  /*890b0*/  SHF.R.S32.HI R16, RZ, 0x1f, R23 ;  /* 0x0000001fff107819 */ /* 0x001fe40000011417 */
[----:B------:R-:W-:-:S05]  /*890c0*/  IADD3 R8, P0, R23, R0, RZ ;  /* 0x0000000017087210 */ /* 0x000fca0007f1e0ff */
[----:B------:R-:W-:Y:S01]  /*890d0*/  IMAD.X R9, R16, 0x1, R3, P0 ;  /* 0x0000000110097824 */ /* 0x000fe200000e0603 */
[----:B-1----:R-:W-:Y:S02]  /*890e0*/  IADD3 R10, P0, R23, R2, RZ ;  /* 0x00000002170a7210 */ /* 0x002fe40007f1e0ff */
[----:B------:R-:W-:-:S03]  /*890f0*/  PRMT R19, R17, 0x7770, RZ ;  /* 0x0000777011137816 */ /* 0x000fc600000000ff */
[----:B------:R-:W-:Y:S01]  /*89100*/  IMAD.X R11, R16, 0x1, R4, P0 ;  /* 0x00000001100b7824 */ /* 0x000fe200000e0604 */
[----:B------:R-:W-:-:S05]  /*89110*/  PRMT R16, R25, 0x7773, RZ ;  /* 0x0000777319107816 */ /* 0x000fca00000000ff */
[----:B------:R-:W-:Y:S04]  /*89120*/  @P2 STG.E.U8 desc[UR58][R20.64], R16 ;  /* 0x0000001014002986 */ /* 0x000fe8000c10113a */
[----:B------:R0:W-:Y:S01]  /*89130*/  @P3 STG.E.U8 desc[UR58][R8.64], R19 ;  /* 0x0000001308003986 */ /* 0x0001e2000c10113a */
[C---:B------:R-:W-:Y:S02]  /*89140*/  LOP3.LUT P4, RZ, R18.reuse, 0x40000, RZ, 0xc0, !PT ;  /* 0x0004000012ff7812 */ /* 0x040fe4000788c0ff */
[----:B------:R-:W-:Y:S01]  /*89150*/  LOP3.LUT P5, RZ, R18, 0x80000, RZ, 0xc0, !PT ;  /* 0x0008000012ff7812 */ /* 0x000fe200078ac0ff */
[----:B0-----:R-:W4:Y:S01]  /*89160*/  LDL.LU R19, [R1+0x974] ;  /* 0x0009740001137983 */ /* 0x001f220000300800 */
[----:B------:R-:W-:Y:S01]  /*89170*/  IMAD.MOV.U32 R25, RZ, RZ, R26 ;  /* 0x000000ffff197224 */ /* 0x000fe200078e001a */
[----:B---3--:R-:W-:-:S02]  /*89180*/  SHF.R.S32.HI R16, RZ, 0x1f, R15 ;  /* 0x0000001fff107819 */ /* 0x008fc4000001140f */
[----:B------:R-:W-:-:S05]  /*89190*/  IADD3 R22, P0, R15, R0, RZ ;  /* 0x000000000f167210 */ /* 0x000fca0007f1e0ff */
[C---:B------:R-:W-:Y:S01]  /*891a0*/  IMAD.X R23, R16.reuse, 0x1, R3, P0 ;  /* 0x0000000110177824 */ /* 0x040fe200000e0603 */
[----:B------:R-:W-:Y:S02]  /*891b0*/  IADD3 R8, P0, R15, R2, RZ ;  /* 0x000000020f087210 */ /* 0x000fe40007f1e0ff */
[----:B------:R-:W3:Y:S04]  /*891c0*/  LDL.LU R15, [R1+0x978] ;  /* 0x00097800010f7983 */ /* 0x000ee80000300800 */
[----:B------:R-:W3:Y:S01]  /*891d0*/  LDL.LU R26, [R1+0x960] ;  /* 0x00096000011a7983 */ /* 0x000ee20000300800 */
[----:B------:R-:W-:Y:S01]  /*891e0*/  IMAD.X R9, R16, 0x1, R4, P0 ;  /* 0x0000000110097824 */ /* 0x000fe200000e0604 */
[----:B------:R-:W-:-:S05]  /*891f0*/  PRMT R16, R17, 0x7771, RZ ;  /* 0x0000777111107816 */ /* 0x000fca00000000ff */
[----:B------:R0:W-:Y:S02]  /*89200*/  @P4 STG.E.U8 desc[UR58][R10.64], R16 ;  /* 0x000000100a004986 */ /* 0x0001e4000c10113a */
[----:B0-----:R-:W-:-:S05]  /*89210*/  PRMT R11, R17, 0x7772, RZ ;  /* 0x00007772110b7816 */ /* 0x001fca00000000ff */
[----:B------:R0:W-:Y:S01]  /*89220*/  @P5 STG.E.U8 desc[UR58][R22.64], R11 ;  /* 0x0000000b16005986 */ /* 0x0001e2000c10113a */
[----:B--2---:R-:W-:Y:S02]  /*89230*/  SHF.R.S32.HI R10, RZ, 0x1f, R14 ;  /* 0x0000001fff0a7819 */ /* 0x004fe4000001140e */
[----:B------:R-:W-:-:S05]  /*89240*/  IADD3 R20, P0, R14, R0, RZ ;  /* 0x000000000e147210 */ /* 0x000fca0007f1e0ff */
[----:B------:R-:W-:Y:S01]  /*89250*/  IMAD.X R21, R10, 0x1, R3, P0 ;  /* 0x000000010a157824 */ /* 0x000fe200000e0603 */
[----:B0-----:R-:W-:Y:S02]  /*89260*/  IADD3 R22, P0, R14, R2, RZ ;  /* 0x000000020e167210 */ /* 0x001fe40007f1e0ff */
[----:B------:R-:W2:Y:S01]  /*89270*/  LDL.LU R14, [R1+0xa0] ;  /* 0x0000a000010e7983 */ /* 0x000ea20000300800 */
[C---:B------:R-:W-:Y:S02]  /*89280*/  LOP3.LUT P6, RZ, R18.reuse, 0x100000, RZ, 0xc0, !PT ;  /* 0x0010000012ff7812 */ /* 0x040fe400078cc0ff */
[----:B------:R-:W-:Y:S01]  /*89290*/  LOP3.LUT P1, RZ, R18, 0x200000, RZ, 0xc0, !PT ;  /* 0x0020000012ff7812 */ /* 0x000fe2000782c0ff */
[----:B------:R-:W-:Y:S01]  /*892a0*/  IMAD.X R23, R10, 0x1, R4, P0 ;  /* 0x000000010a177824 */ /* 0x000fe200000e0604 */
[----:B------:R-:W-:Y:S02]  /*892b0*/  PRMT R10, R17, 0x7773, RZ ;  /* 0x00007773110a7816 */ /* 0x000fe400000000ff */
[----:B------:R-:W-:-:S02]  /*892c0*/  LOP3.LUT P2, RZ, R18, 0x400000, RZ, 0xc0, !PT ;  /* 0x0040000012ff7812 */ /* 0x000fc4000784c0ff */
[----:B------:R-:W-:Y:S02]  /*892d0*/  LOP3.LUT P3, RZ, R18, 0x800000, RZ, 0xc0, !PT ;  /* 0x0080000012ff7812 */ /* 0x000fe4000786c0ff */
[----:B------:R-:W-:Y:S02]  /*892e0*/  PRMT R16, R24, 0x7771, RZ ;  /* 0x0000777118107816 */ /* 0x000fe400000000ff */
[C---:B------:R-:W-:Y:S02]  /*892f0*/  LOP3.LUT P4, RZ, R18.reuse, 0x1000000, RZ, 0xc0, !PT ;  /* 0x0100000012ff7812 */ /* 0x040fe4000788c0ff */
[----:B------:R-:W-:Y:S01]  /*89300*/  LOP3.LUT P5, RZ, R18, 0x2000000, RZ, 0xc0, !PT ;  /* 0x0200000012ff7812 */ /* 0x000fe200078ac0ff */
[----:B------:R-:W2:Y:S04]  /*89310*/  LDL.LU R17, [R1+0x204c] ;  /* 0x00204c0001117983 */ /* 0x000ea80000300800 */
[----:B------:R0:W-:Y:S02]  /*89320*/  @P6 STG.E.U8 desc[UR58][R8.64], R10 ;  /* 0x0000000a08006986 */ /* 0x0001e4000c10113a */
[----:B0-----:R-:W-:-:S05]  /*89330*/  PRMT R8, R24, 0x7770, RZ ;  /* 0x0000777018087816 */ /* 0x001fca00000000ff */
[----:B------:R0:W-:Y:S04]  /*89340*/  @P1 STG.E.U8 desc[UR58][R20.64], R8 ;  /* 0x0000000814001986 */ /* 0x0001e8000c10113a */
[----:B------:R-:W-:Y:S01]  /*89350*/  @P2 STG.E.U8 desc[UR58][R22.64], R16 ;  /* 0x0000001016002986 */ /* 0x000fe2000c10113a */
[----:B----4-:R-:W-:Y:S02]  /*89360*/  SHF.R.S32.HI R9, RZ, 0x1f, R19 ;  /* 0x0000001fff097819 */ /* 0x010fe40000011413 */
[----:B------:R-:W-:-:S05]  /*89370*/  IADD3 R10, P0, R19, R0, RZ ;  /* 0x00000000130a7210 */ /* 0x000fca0007f1e0ff */
[----:B------:R-:W-:Y:S01]  /*89380*/  IMAD.X R11, R9, 0x1, R3, P0 ;  /* 0x00000001090b7824 */ /* 0x000fe200000e0603 */
[----:B0-----:R-:W-:Y:S02]  /*89390*/  IADD3 R8, P0, R19, R2, RZ ;  /* 0x0000000213087210 */ /* 0x001fe40007f1e0ff */
[----:B------:R-:W-:-:S05]  /*893a0*/  PRMT R19, R24, 0x7772, RZ ;  /* 0x0000777218137816 */ /* 0x000fca00000000ff */
[----:B------:R0:W-:Y:S01]  /*893b0*/  @P3 STG.E.U8 desc[UR58][R10.64], R19 ;  /* 0x000000130a003986 */ /* 0x0001e2000c10113a */
[----:B------:R-:W-:Y:S02]  /*893c0*/  IMAD.X R9, R9, 0x1, R4, P0 ;  /* 0x0000000109097824 */ /* 0x000fe400000e0604 */
[----:B0-----:R-:W-:Y:S02]  /*893d0*/  IMAD.MOV.U32 R11, RZ, RZ, R24 ;  /* 0x000000ffff0b7224 */ /* 0x001fe400078e0018 */
[----:B------:R-:W4:Y:S03]  /*893e0*/  LDL.LU R24, [R1+0x940] ;  /* 0x0009400001187983 */ /* 0x000f260000300800 */
[----:B------:R-:W-:-:S05]  /*893f0*/  PRMT R10, R11, 0x7773, RZ ;  /* 0x000077730b0a7816 */ /* 0x000fca00000000ff */
[----:B------:R0:W-:Y:S01]  /*89400*/  @P4 STG.E.U8 desc[UR58][R8.64], R10 ;  /* 0x0000000a08004986 */ /* 0x0001e2000c10113a */
[----:B---3--:R-:W-:Y:S02]  /*89410*/  SHF.R.S32.HI R16, RZ, 0x1f, R15 ;  /* 0x0000001fff107819 */ /* 0x008fe4000001140f */
[----:B------:R-:W-:-:S05]  /*89420*/  IADD3 R22, P0, R15, R0, RZ ;  /* 0x000000000f167210 */ /* 0x000fca0007f1e0ff */
[C---:B------:R-:W-:Y:S01]  /*89430*/  IMAD.X R23, R16.reuse, 0x1, R3, P0 ;  /* 0x0000000110177824 */ /* 0x040fe200000e0603 */
[----:B------:R-:W-:Y:S02]  /*89440*/  IADD3 R20, P0, R15, R2, RZ ;  /* 0x000000020f147210 */ /* 0x000fe40007f1e0ff */
[----:B------:R-:W3:Y:S01]  /*89450*/  LDL.LU R15, [R1+0xa4] ;  /* 0x0000a400010f7983 */ /* 0x000ee20000300800 */
[----:B0-----:R-:W-:Y:S02]  /*89460*/  SHF.R.S32.HI R9, RZ, 0x1f, R26 ;  /* 0x0000001fff097819 */ /* 0x001fe4000001141a */
[----:B------:R-:W-:Y:S01]  /*89470*/  IMAD.X R21, R16, 0x1, R4, P0 ;  /* 0x0000000110157824 */ /* 0x000fe200000e0604 */
[----:B------:R-:W-:-:S05]  /*89480*/  IADD3 R10, P0, R26, R0, RZ ;  /* 0x000000001a0a7210 */ /* 0x000fca0007f1e0ff */
[----:B------:R-:W-:Y:S01]  /*89490*/  IMAD.X R11, R9, 0x1, R3, P0 ;  /* 0x00000001090b7824 */ /* 0x000fe200000e0603 */
[----:B--2---:R-:W-:-:S05]  /*894a0*/  PRMT R8, R14, 0x7770, RZ ;  /* 0x000077700e087816 */ /* 0x004fca00000000ff */
[----:B------:R0:W-:Y:S04]  /*894b0*/  @P5 STG.E.U8 desc[UR58][R22.64], R8 ;  /* 0x0000000816005986 */ /* 0x0001e8000c10113a */
[----:B0-----:R-:W2:Y:S01]  /*894c0*/  LDL.LU R23, [R1+0x950] ;  /* 0x0009500001177983 */ /* 0x001ea20000300800 */
[----:B------:R-:W-:-:S03]  /*894d0*/  IADD3 R8, P0, R26, R2, RZ ;  /* 0x000000021a087210 */ /* 0x000fc60007f1e0ff */
[----:B------:R-:W4:Y:S01]  /*894e0*/  LDL.LU R26, [R1+0x930] ;  /* 0x00093000011a7983 */ /* 0x000f220000300800 */
[C---:B------:R-:W-:Y:S02]  /*894f0*/  LOP3.LUT P6, RZ, R18.reuse, 0x4000000, RZ, 0xc0, !PT ;  /* 0x0400000012ff7812 */ /* 0x040fe400078cc0ff */
[----:B------:R-:W-:Y:S02]  /*89500*/  LOP3.LUT P1, RZ, R18, 0x8000000, RZ, 0xc0, !PT ;  /* 0x0800000012ff7812 */ /* 0x000fe4000782c0ff */
[----:B------:R-:W-:Y:S02]  /*89510*/  PRMT R16, R14, 0x7771, RZ ;  /* 0x000077710e107816 */ /* 0x000fe400000000ff */
[C---:B------:R-:W-:Y:S02]  /*89520*/  LOP3.LUT P2, RZ, R18.reuse, 0x10000000, RZ, 0xc0, !PT ;  /* 0x1000000012ff7812 */ /* 0x040fe4000784c0ff */
[C---:B------:R-:W-:Y:S02]  /*89530*/  LOP3.LUT P3, RZ, R18.reuse, 0x20000000, RZ, 0xc0, !PT ;  /* 0x2000000012ff7812 */ /* 0x040fe4000786c0ff */
[----:B------:R-:W-:-:S02]  /*89540*/  LOP3.LUT P4, RZ, R18, 0x40000000, RZ, 0xc0, !PT ;  /* 0x4000000012ff7812 */ /* 0x000fc4000788c0ff */
[----:B------:R-:W-:Y:S01]  /*89550*/  LOP3.LUT P5, RZ, R18, 0x80000000, RZ, 0xc0, !PT ;  /* 0x8000000012ff7812 */ /* 0x000fe200078ac0ff */
[----:B------:R-:W-:Y:S01]  /*89560*/  IMAD.X R9, R9, 0x1, R4, P0 ;  /* 0x0000000109097824 */ /* 0x000fe200000e0604 */
[----:B------:R-:W4:Y:S04]  /*89570*/  LDL.LU R22, [R1+0x920] ;  /* 0x0009200001167983 */ /* 0x000f280000300800 */
[----:B------:R0:W-:Y:S02]  /*89580*/  @P6 STG.E.U8 desc[UR58][R20.64], R16 ;  /* 0x0000001014006986 */ /* 0x0001e4000c10113a */
[----:B0-----:R-:W-:Y:S02]  /*89590*/  PRMT R20, R14, 0x7772, RZ ;  /* 0x000077720e147816 */ /* 0x001fe400000000ff */
[----:B------:R-:W4:Y:S04]  /*895a0*/  LDL.LU R21, [R1+0xa8] ;  /* 0x0000a80001157983 */ /* 0x000f280000300800 */
[----:B------:R3:W-:Y:S02]  /*895b0*/  @P1 STG.E.U8 desc[UR58][R10.64], R20 ;  /* 0x000000140a001986 */ /* 0x0007e4000c10113a */
[----:B---3--:R-:W-:-:S02]  /*895c0*/  PRMT R20, R15, 0x7770, RZ ;  /* 0x000077700f147816 */ /* 0x008fc400000000ff */
[----:B--2---:R-:W-:Y:S02]  /*895d0*/  SHF.R.S32.HI R16, RZ, 0x1f, R23 ;  /* 0x0000001fff107819 */ /* 0x004fe40000011417 */
[----:B------:R-:W-:-:S05]  /*895e0*/  IADD3 R18, P0, R23, R0, RZ ;  /* 0x0000000017127210 */ /* 0x000fca0007f1e0ff */
[----:B------:R-:W-:Y:S01]  /*895f0*/  IMAD.X R19, R16, 0x1, R3, P0 ;  /* 0x0000000110137824 */ /* 0x000fe200000e0603 */
[----:B------:R-:W-:-:S05]  /*89600*/  IADD3 R10, P0, R23, R2, RZ ;  /* 0x00000002170a7210 */ /* 0x000fca0007f1e0ff */
[----:B------:R-:W-:Y:S01]  /*89610*/  IMAD.X R11, R16, 0x1, R4, P0 ;  /* 0x00000001100b7824 */ /* 0x000fe200000e0604 */
[----:B------:R-:W-:Y:S02]  /*89620*/  PRMT R16, R14, 0x7773, RZ ;  /* 0x000077730e107816 */ /* 0x000fe400000000ff */
[----:B------:R-:W2:Y:S04]  /*89630*/  LDL.LU R14, [R1+0x2048] ;  /* 0x00204800010e7983 */ /* 0x000ea80000300800 */
[----:B------:R4:W-:Y:S04]  /*89640*/  @P2 STG.E.U8 desc[UR58][R8.64], R16 ;  /* 0x0000001008002986 */ /* 0x0009e8000c10113a */
[----:B------:R0:W-:Y:S04]  /*89650*/  @P3 STG.E.U8 desc[UR58][R18.64], R20 ;  /* 0x0000001412003986 */ /* 0x0001e8000c10113a */
[----:B------:R-:W3:Y:S01]  /*89660*/  LDL.LU R23, [R1+0x910] ;  /* 0x0009100001177983 */ /* 0x000ee20000300800 */
[----:B----4-:R-:W-:-:S02]  /*89670*/  SHF.R.S32.HI R16, RZ, 0x1f, R24 ;  /* 0x0000001fff107819 */ /* 0x010fc40000011418 */
[----:B------:R-:W-:-:S05]  /*89680*/  IADD3 R8, P0, R24, R0, RZ ;  /* 0x0000000018087210 */ /* 0x000fca0007f1e0ff */
[----:B------:R-:W-:Y:S01]  /*89690*/  IMAD.X R9, R16, 0x1, R3, P0 ;  /* 0x0000000110097824 */ /* 0x000fe200000e0603 */
[----:B0-----:R-:W-:-:S05]  /*896a0*/  IADD3 R18, P0, R24, R2, RZ ;  /* 0x0000000218127210 */ /* 0x001fca0007f1e0ff */
[----:B------:R-:W-:Y:S01]  /*896b0*/  IMAD.X R19, R16, 0x1, R4, P0 ;  /* 0x0000000110137824 */ /* 0x000fe200000e0604 */
[C---:B------:R-:W-:Y:S02]  /*896c0*/  PRMT R16, R15.reuse, 0x7771, RZ ;  /* 0x000077710f107816 */ /* 0x040fe400000000ff */
[----:B------:R-:W-:-:S03]  /*896d0*/  PRMT R20, R15, 0x7772, RZ ;  /* 0x000077720f147816 */ /* 0x000fc600000000ff */
[----:B------:R0:W-:Y:S04]  /*896e0*/  @P4 STG.E.U8 desc[UR58][R10.64], R16 ;  /* 0x000000100a004986 */ /* 0x0001e8000c10113a */
[----:B------:R1:W-:Y:S01]  /*896f0*/  @P5 STG.E.U8 desc[UR58][R8.64], R20 ;  /* 0x0000001408005986 */ /* 0x0003e2000c10113a */
[----:B0-----:R-:W-:Y:S02]  /*89700*/  SHF.R.S32.HI R16, RZ, 0x1f, R26 ;  /* 0x0000001fff107819 */ /* 0x001fe4000001141a */
[----:B------:R-:W-:-:S05]  /*89710*/  IADD3 R10, P0, R26, R0, RZ ;  /* 0x000000001a0a7210 */ /* 0x000fca0007f1e0ff */
[----:B------:R-:W-:Y:S01]  /*89720*/  IMAD.X R11, R16, 0x1, R3, P0 ;  /* 0x00000001100b7824 */ /* 0x000fe200000e0603 */
[----:B-1----:R-:W-:Y:S02]  /*89730*/  IADD3 R8, P0, R26, R2, RZ ;  /* 0x000000021a087210 */ /* 0x002fe40007f1e0ff */
[----:B------:R-:W4:Y:S04]  /*89740*/  LDL.LU R26, [R1+0x900] ;  /* 0x00090000011a7983 */ /* 0x000f280000300800 */
[----:B------:R-:W2:Y:S01]  /*89750*/  LDL.LU R24, [R1+0xac] ;  /* 0x0000ac0001187983 */ /* 0x000ea20000300800 */
[C---:B------:R-:W-:Y:S02]  /*89760*/  LOP3.LUT P6, RZ, R17.reuse, 0x1, RZ, 0xc0, !PT ;  /* 0x0000000111ff7812 */ /* 0x040fe400078cc0ff */
[----:B------:R-:W-:Y:S01]  /*89770*/  LOP3.LUT P1, RZ, R17, 0x2, RZ, 0xc0, !PT ;  /* 0x0000000211ff7812 */ /* 0x000fe2000782c0ff */
[----:B------:R-:W-:Y:S01]  /*89780*/  IMAD.X R9, R16, 0x1, R4, P0 ;  /* 0x0000000110097824 */ /* 0x000fe200000e0604 */
[----:B------:R-:W-:-:S02]  /*89790*/  PRMT R16, R15, 0x7773, RZ ;  /* 0x000077730f107816 */ /* 0x000fc400000000ff */
[----:B------:R-:W-:Y:S01]  /*897a0*/  PRMT R20, R21, 0x7770, RZ ;  /* 0x0000777015147816 */ /* 0x000fe200000000ff */
[----:B------:R-:W2:Y:S06]  /*897b0*/  LDL.LU R15, [R1+0x2044] ;  /* 0x00204400010f7983 */ /* 0x000eac0000300800 */
[----:B------:R0:W-:Y:S04]  /*897c0*/  @P6 STG.E.U8 desc[UR58][R18.64], R16 ;  /* 0x0000001012006986 */ /* 0x0001e8000c10113a */
[----:B------:R1:W-:Y:S01]  /*897d0*/  @P1 STG.E.U8 desc[UR58][R10.64], R20 ;  /* 0x000000140a001986 */ /* 0x0003e2000c10113a */
[----:B------:R-:W-:-:S02]  /*897e0*/  LOP3.LUT P2, RZ, R17, 0x4, RZ, 0xc0, !PT ;  /* 0x0000000411ff7812 */ /* 0x000fc4000784c0ff */
[----:B0-----:R-:W-:Y:S02]  /*897f0*/  SHF.R.S32.HI R16, RZ, 0x1f, R22 ;  /* 0x0000001fff107819 */ /* 0x001fe40000011416 */
[----:B------:R-:W-:-:S05]  /*89800*/  IADD3 R18, P0, R22, R0, RZ ;  /* 0x0000000016127210 */ /* 0x000fca0007f1e0ff */
[----:B------:R-:W-:Y:S01]  /*89810*/  IMAD.X R19, R16, 0x1, R3, P0 ;  /* 0x0000000110137824 */ /* 0x000fe200000e0603 */
[----:B-1----:R-:W-:Y:S02]  /*89820*/  IADD3 R10, P0, R22, R2, RZ ;  /* 0x00000002160a7210 */ /* 0x002fe40007f1e0ff */
[----:B------:R-:W2:Y:S01]  /*89830*/  LDL.LU R22, [R1+0x8f0] ;  /* 0x0008f00001167983 */ /* 0x000ea20000300800 */
[----:B------:R-:W-:Y:S02]  /*89840*/  LOP3.LUT P3, RZ, R17, 0x8, RZ, 0xc0, !PT ;  /* 0x0000000811ff7812 */ /* 0x000fe4000786c0ff */
[----:B------:R-:W-:Y:S01]  /*89850*/  IMAD.X R11, R16, 0x1, R4, P0 ;  /* 0x00000001100b7824 */ /* 0x000fe200000e0604 */
[C---:B------:R-:W-:Y:S02]  /*89860*/  PRMT R16, R21.reuse, 0x7771, RZ ;  /* 0x0000777115107816 */ /* 0x040fe400000000ff */
[----:B------:R-:W-:-:S03]  /*89870*/  PRMT R20, R21, 0x7772, RZ ;  /* 0x0000777215147816 */ /* 0x000fc600000000ff */
[----:B------:R3:W-:Y:S01]  /*89880*/  @P2 STG.E.U8 desc[UR58][R8.64], R16 ;  /* 0x0000001008002986 */ /* 0x0007e2000c10113a */
[----:B------:R-:W-:-:S04]  /*89890*/  LOP3.LUT P4, RZ, R17, 0x10, RZ, 0xc0, !PT ;  /* 0x0000001011ff7812 */ /* 0x000fc8000788c0ff */
        /* <DEDUP_REMOVED lines=10> */
[----:B----4-:R-:W-:Y:S02]  /*89940*/  SHF.R.S32.HI R16, RZ, 0x1f, R26 ;  /* 0x0000001fff107819 */ /* 0x010fe4000001141a */
[----:B------:R-:W-:Y:S02]  /*89950*/  IADD3 R10, P0, R26, R0, RZ ;  /* 0x000000001a0a7210 */ /* 0x000fe40007f1e0ff */
[----:B--2---:R-:W-:-:S03]  /*89960*/  PRMT R20, R24, 0x7770, RZ ;  /* 0x0000777018147816 */ /* 0x004fc600000000ff */
        /* <DEDUP_REMOVED lines=8> */
[----:B------:R-:W-:-:S07]  /*899f0*/  PRMT R20, R24, 0x7772, RZ ;  /* 0x0000777218147816 */ /* 0x000fce00000000ff */
[----:B------:R0:W-:Y:S04]  /*89a00*/  @P6 STG.E.U8 desc[UR58][R18.64], R16 ;  /* 0x0000001012006986 */ /* 0x0001e8000c10113a */
[----:B------:R1:W-:Y:S01]  /*89a10*/  @P1 STG.E.U8 desc[UR58][R10.64], R20 ;  /* 0x000000140a001986 */ /* 0x0003e2000c10113a */
[----:B------:R-:W-:Y:S02]  /*89a20*/  LOP3.LUT P2, RZ, R17, 0x100, RZ, 0xc0, !PT ;  /* 0x0000010011ff7812 */ /* 0x000fe4000784c0ff */
[----:B0-----:R-:W-:Y:S02]  /*89a30*/  SHF.R.S32.HI R16, RZ, 0x1f, R22 ;  /* 0x0000001fff107819 */ /* 0x001fe40000011416 */
[----:B------:R-:W-:-:S05]  /*89a40*/  IADD3 R18, P0, R22, R0, RZ ;  /* 0x0000000016127210 */ /* 0x000fca0007f1e0ff */
[----:B------:R-:W-:Y:S01]  /*89a50*/  IMAD.X R19, R16, 0x1, R3, P0 ;  /* 0x0000000110137824 */ /* 0x000fe200000e0603 */
[----:B-1----:R-:W-:Y:S02]  /*89a60*/  IADD3 R10, P0, R22, R2, RZ ;  /* 0x00000002160a7210 */ /* 0x002fe40007f1e0ff */
[----:B------:R-:W4:Y:S03]  /*89a70*/  LDL.LU R22, [R1+0x8c0] ;  /* 0x0008c00001167983 */ /* 0x000f260000300800 */
[----:B------:R-:W-:Y:S01]  /*89a80*/  IMAD.X R11, R16, 0x1, R4, P0 ;  /* 0x00000001100b7824 */ /* 0x000fe200000e0604 */
[----:B------:R-:W-:Y:S02]  /*89a90*/  PRMT R16, R24, 0x7773, RZ ;  /* 0x0000777318107816 */ /* 0x000fe400000000ff */
[----:B------:R-:W4:Y:S01]  /*89aa0*/  LDL.LU R24, [R1+0xd4] ;  /* 0x0000d40001187983 */ /* 0x000f220000300800 */
[----:B------:R-:W-:-:S03]  /*89ab0*/  LOP3.LUT P3, RZ, R17, 0x200, RZ, 0xc0, !PT ;  /* 0x0000020011ff7812 */ /* 0x000fc6000786c0ff */
[----:B------:R-:W-:Y:S01]  /*89ac0*/  @P2 STG.E.U8 desc[UR58][R8.64], R16 ;  /* 0x0000001008002986 */ /* 0x000fe2000c10113a */
[----:B------:R-:W-:Y:S02]  /*89ad0*/  PRMT R20, R25, 0x7770, RZ ;  /* 0x0000777019147816 */ /* 0x000fe400000000ff */
[C---:B------:R-:W-:Y:S02]  /*89ae0*/  LOP3.LUT P4, RZ, R17.reuse, 0x400, RZ, 0xc0, !PT ;  /* 0x0000040011ff7812 */ /* 0x040fe4000788c0ff */
[----:B------:R-:W-:-:S05]  /*89af0*/  LOP3.LUT P5, RZ, R17, 0x800, RZ, 0xc0, !PT ;  /* 0x0000080011ff7812 */ /* 0x000fca00078ac0ff */
[----:B------:R0:W-:Y:S02]  /*89b00*/  @P3 STG.E.U8 desc[UR58][R18.64], R20 ;  /* 0x0000001412003986 */ /* 0x0001e4000c10113a */
[----:B0-----:R-:W-:Y:S02]  /*89b10*/  PRMT R20, R25, 0x7772, RZ ;  /* 0x0000777219147816 */ /* 0x001fe400000000ff */
[----:B---3--:R-:W-:Y:S02]  /*89b20*/  SHF.R.S32.HI R16, RZ, 0x1f, R23 ;  /* 0x0000001fff107819 */ /* 0x008fe40000011417 */
[----:B------:R-:W-:-:S05]  /*89b30*/  IADD3 R8, P0, R23, R0, RZ ;  /* 0x0000000017087210 */ /* 0x000fca0007f1e0ff */
[C---:B------:R-:W-:Y:S01]  /*89b40*/  IMAD.X R9, R16.reuse, 0x1, R3, P0 ;  /* 0x0000000110097824 */ /* 0x040fe200000e0603 */
[----:B------:R-:W-:Y:S02]  /*89b50*/  IADD3 R18, P0, R23, R2, RZ ;  /* 0x0000000217127210 */ /* 0x000fe40007f1e0ff */
[----:B------:R-:W3:Y:S03]  /*89b60*/  LDL.LU R23, [R1+0x8b0] ;  /* 0x0008b00001177983 */ /* 0x000ee60000300800 */
[----:B------:R-:W-:Y:S01]  /*89b70*/  IMAD.X R19, R16, 0x1, R4, P0 ;  /* 0x0000000110137824 */ /* 0x000fe200000e0604 */
[----:B------:R-:W-:-:S05]  /*89b80*/  PRMT R16, R25, 0x7771, RZ ;  /* 0x0000777119107816 */ /* 0x000fca00000000ff */
[----:B------:R-:W-:Y:S04]  /*89b90*/  @P4 STG.E.U8 desc[UR58][R10.64], R16 ;  /* 0x000000100a004986 */ /* 0x000fe8000c10113a */
[----:B------:R0:W-:Y:S02]  /*89ba0*/  @P5 STG.E.U8 desc[UR58][R8.64], R20 ;  /* 0x0000001408005986 */ /* 0x0001e4000c10113a */
[----:B0-----:R-:W-:Y:S02]  /*89bb0*/  IMAD.MOV.U32 R20, RZ, RZ, R25 ;  /* 0x000000ffff147224 */ /* 0x001fe400078e0019 */
[----:B------:R-:W3:Y:S01]  /*89bc0*/  LDL.LU R25, [R1+0x8a0] ;  /* 0x0008a00001197983 */ /* 0x000ee20000300800 */
[----:B--2---:R-:W-:Y:S02]  /*89bd0*/  SHF.R.S32.HI R16, RZ, 0x1f, R26 ;  /* 0x0000001fff107819 */ /* 0x004fe4000001141a */
[----:B------:R-:W-:-:S05]  /*89be0*/  IADD3 R10, P0, R26, R0, RZ ;  /* 0x000000001a0a7210 */ /* 0x000fca0007f1e0ff */
[----:B------:R-:W-:Y:S01]  /*89bf0*/  IMAD.X R11, R16, 0x1, R3, P0 ;  /* 0x00000001100b7824 */ /* 0x000fe200000e0603 */
[----:B------:R-:W-:Y:S02]  /*89c00*/  IADD3 R8, P0, R26, R2, RZ ;  /* 0x000000021a087210 */ /* 0x000fe40007f1e0ff */
[----:B------:R-:W2:Y:S04]  /*89c10*/  LDL.LU R26, [R1+0x890] ;  /* 0x00089000011a7983 */ /* 0x000ea80000300800 */
[----:B------:R-:W2:Y:S01]  /*89c20*/  LDL.LU R21, [R1+0xd8] ;  /* 0x0000d80001157983 */ /* 0x000ea20000300800 */
[C---:B------:R-:W-:Y:S02]  /*89c30*/  LOP3.LUT P6, RZ, R17.reuse, 0x1000, RZ, 0xc0, !PT ;  /* 0x0000100011ff7812 */ /* 0x040fe400078cc0ff */
[----:B------:R-:W-:Y:S01]  /*89c40*/  LOP3.LUT P1, RZ, R17, 0x2000, RZ, 0xc0, !PT ;  /* 0x0000200011ff7812 */ /* 0x000fe2000782c0ff */
[----:B------:R-:W-:Y:S01]  /*89c50*/  IMAD.X R9, R16, 0x1, R4, P0 ;  /* 0x0000000110097824 */ /* 0x000fe200000e0604 */
[----:B------:R-:W-:-:S02]  /*89c60*/  PRMT R16, R20, 0x7773, RZ ;  /* 0x0000777314107816 */ /* 0x000fc400000000ff */
[----:B------:R-:W-:-:S07]  /*89c70*/  LOP3.LUT P2, RZ, R17, 0x4000, RZ, 0xc0, !PT ;  /* 0x0000400011ff7812 */ /* 0x000fce000784c0ff */
[----:B------:R4:W-:Y:S01]  /*89c80*/  @P6 STG.E.U8 desc[UR58][R18.64], R16 ;  /* 0x0000001012006986 */ /* 0x0009e2000c10113a */
[----:B------:R-:W-:Y:S02]  /*89c90*/  LOP3.LUT P3, RZ, R17, 0x8000, RZ, 0xc0, !PT ;  /* 0x0000800011ff7812 */ /* 0x000fe4000786c0ff */
[----:B----4-:R-:W-:Y:S02]  /*89ca0*/  SHF.R.S32.HI R16, RZ, 0x1f, R22 ;  /* 0x0000001fff107819 */ /* 0x010fe40000011416 */
[----:B------:R-:W-:Y:S02]  /*89cb0*/  IADD3 R18, P0, R22, R0, RZ ;  /* 0x0000000016127210 */ /* 0x000fe40007f1e0ff */
[----:B------:R-:W-:-:S03]  /*89cc0*/  PRMT R20, R24, 0x7770, RZ ;  /* 0x0000777018147816 */ /* 0x000fc600000000ff */
[----:B------:R-:W-:Y:S02]  /*89cd0*/  IMAD.X R19, R16, 0x1, R3, P0 ;  /* 0x0000000110137824 */ /* 0x000fe400000e0603 */
[----:B------:R0:W-:Y:S02]  /*89ce0*/  @P1 STG.E.U8 desc[UR58][R10.64], R20 ;  /* 0x000000140a001986 */ /* 0x0001e4000c10113a */
[----:B0-----:R-:W-:Y:S02]  /*89cf0*/  IADD3 R10, P0, R22, R2, RZ ;  /* 0x00000002160a7210 */ /* 0x001fe40007f1e0ff */
[----:B------:R-:W-:Y:S02]  /*89d00*/  PRMT R20, R24, 0x7772, RZ ;  /* 0x0000777218147816 */ /* 0x000fe400000000ff */
[C---:B------:R-:W-:Y:S02]  /*89d10*/  LOP3.LUT P4, RZ, R17.reuse, 0x10000, RZ, 0xc0, !PT ;  /* 0x0001000011ff7812 */ /* 0x040fe4000788c0ff */
[----:B------:R-:W-:Y:S01]  /*89d20*/  LOP3.LUT P5, RZ, R17, 0x20000, RZ, 0xc0, !PT ;  /* 0x0002000011ff7812 */ /* 0x000fe200078ac0ff */
[----:B------:R-:W4:Y:S01]  /*89d30*/  LDL.LU R22, [R1+0x880] ;  /* 0x0008800001167983 */ /* 0x000f220000300800 */
[----:B------:R-:W-:Y:S01]  /*89d40*/  IMAD.X R11, R16, 0x1, R4, P0 ;  /* 0x00000001100b7824 */ /* 0x000fe200000e0604 */
[----:B------:R-:W-:-:S05]  /*89d50*/  PRMT R16, R24, 0x7771, RZ ;  /* 0x0000777118107816 */ /* 0x000fca00000000ff */
[----:B------:R3:W-:Y:S04]  /*89d60*/  @P2 STG.E.U8 desc[UR58][R8.64], R16 ;  /* 0x0000001008002986 */ /* 0x0007e8000c10113a */
[----:B------:R0:W-:Y:S01]  /*89d70*/  @P3 STG.E.U8 desc[UR58][R18.64], R20 ;  /* 0x0000001412003986 */ /* 0x0001e2000c10113a */
[C---:B------:R-:W-:Y:S02]  /*89d80*/  LOP3.LUT P6, RZ, R17.reuse, 0x40000, RZ, 0xc0, !PT ;  /* 0x0004000011ff7812 */ /* 0x040fe400078cc0ff */
[----:B------:R-:W-:Y:S02]  /*89d90*/  LOP3.LUT P1, RZ, R17, 0x80000, RZ, 0xc0, !PT ;  /* 0x0008000011ff7812 */ /* 0x000fe4000782c0ff */
[----:B---3--:R-:W-:Y:S02]  /*89da0*/  SHF.R.S32.HI R16, RZ, 0x1f, R23 ;  /* 0x0000001fff107819 */ /* 0x008fe40000011417 */
[----:B------:R-:W-:-:S05]  /*89db0*/  IADD3 R8, P0, R23, R0, RZ ;  /* 0x0000000017087210 */ /* 0x000fca0007f1e0ff */
[----:B------:R-:W-:Y:S01]  /*89dc0*/  IMAD.X R9, R16, 0x1, R3, P0 ;  /* 0x0000000110097824 */ /* 0x000fe200000e0603 */
[----:B0-----:R-:W-:-:S05]  /*89dd0*/  IADD3 R18, P0, R23, R2, RZ ;  /* 0x0000000217127210 */ /* 0x001fca0007f1e0ff */
        /* <DEDUP_REMOVED lines=9> */
[C---:B------:R-:W-:Y:S01]  /*89e70*/  PRMT R20, R21.reuse, 0x7772, RZ ;  /* 0x0000777215147816 */ /* 0x040fe200000000ff */
[----:B------:R-:W2:Y:S02]  /*89e80*/  LDL.LU R25, [R1+0x870] ;  /* 0x0008700001197983 */ /* 0x000ea40000300800 */
[----:B------:R-:W-:Y:S01]  /*89e90*/  IMAD.X R9, R16, 0x1, R4, P0 ;  /* 0x0000000110097824 */ /* 0x000fe200000e0604 */
[----:B------:R-:W-:-:S05]  /*89ea0*/  PRMT R16, R21, 0x7771, RZ ;  /* 0x0000777115107816 */ /* 0x000fca00000000ff */
[----:B------:R0:W-:Y:S04]  /*89eb0*/  @P6 STG.E.U8 desc[UR58][R18.64], R16 ;  /* 0x0000001012006986 */ /* 0x0001e8000c10113a */
[----:B------:R1:W-:Y:S01]  /*89ec0*/  @P1 STG.E.U8 desc[UR58][R10.64], R20 ;  /* 0x000000140a001986 */ /* 0x0003e2000c10113a */
[----:B0-----:R-:W-:Y:S02]  /*89ed0*/  SHF.R.S32.HI R16, RZ, 0x1f, R26 ;  /* 0x0000001fff107819 */ /* 0x001fe4000001141a */
[----:B------:R-:W-:-:S05]  /*89ee0*/  IADD3 R18, P0, R26, R0, RZ ;  /* 0x000000001a127210 */ /* 0x000fca0007f1e0ff */
[----:B------:R-:W-:Y:S01]  /*89ef0*/  IMAD.X R19, R16, 0x1, R3, P0 ;  /* 0x0000000110137824 */ /* 0x000fe200000e0603 */
[----:B-1----:R-:W-:Y:S02]  /*89f00*/  IADD3 R10, P0, R26, R2, RZ ;  /* 0x000000021a0a7210 */ /* 0x002fe40007f1e0ff */
[----:B------:R-:W3:Y:S04]  /*89f10*/  LDL.LU R26, [R1+0x860] ;  /* 0x00086000011a7983 */ /* 0x000ee80000300800 */
[----:B------:R-:W3:Y:S04]  /*89f20*/  LDL.LU R23, [R1+0x850] ;  /* 0x0008500001177983 */ /* 0x000ee80000300800 */
[----:B------:R-:W3:Y:S01]  /*89f30*/  LDL.LU R24, [R1+0xe0] ;  /* 0x0000e00001187983 */ /* 0x000ee20000300800 */
[----:B------:R-:W-:-:S02]  /*89f40*/  LOP3.LUT P2, RZ, R17, 0x100000, RZ, 0xc0, !PT ;  /* 0x0010000011ff7812 */ /* 0x000fc4000784c0ff */
[----:B------:R-:W-:Y:S01]  /*89f50*/  LOP3.LUT P3, RZ, R17, 0x200000, RZ, 0xc0, !PT ;  /* 0x0020000011ff7812 */ /* 0x000fe2000786c0ff */
[----:B------:R-:W-:Y:S01]  /*89f60*/  IMAD.X R11, R16, 0x1, R4, P0 ;  /* 0x00000001100b7824 */ /* 0x000fe200000e0604 */
[----:B------:R-:W-:Y:S02]  /*89f70*/  PRMT R16, R21, 0x7773, RZ ;  /* 0x0000777315107816 */ /* 0x000fe400000000ff */
[----:B------:R-:W-:Y:S02]  /*89f80*/  PRMT R20, R15, 0x7770, RZ ;  /* 0x000077700f147816 */ /* 0x000fe400000000ff */
[----:B------:R-:W-:-:S05]  /*89f90*/  LOP3.LUT P4, RZ, R17, 0x400000, RZ, 0xc0, !PT ;  /* 0x0040000011ff7812 */ /* 0x000fca000788c0ff */
[----:B------:R4:W-:Y:S04]  /*89fa0*/  @P2 STG.E.U8 desc[UR58][R8.64], R16 ;  /* 0x0000001008002986 */ /* 0x0009e8000c10113a */
[----:B------:R0:W-:Y:S01]  /*89fb0*/  @P3 STG.E.U8 desc[UR58][R18.64], R20 ;  /* 0x0000001412003986 */ /* 0x0001e2000c10113a */
[----:B------:R-:W-:Y:S02]  /*89fc0*/  LOP3.LUT P5, RZ, R17, 0x800000, RZ, 0xc0, !PT ;  /* 0x0080000011ff7812 */ /* 0x000fe400078ac0ff */
[----:B----4-:R-:W-:Y:S02]  /*89fd0*/  SHF.R.S32.HI R16, RZ, 0x1f, R22 ;  /* 0x0000001fff107819 */ /* 0x010fe40000011416 */
[----:B------:R-:W-:-:S05]  /*89fe0*/  IADD3 R8, P0, R22, R0, RZ ;  /* 0x0000000016087210 */ /* 0x000fca0007f1e0ff */
[----:B------:R-:W-:Y:S01]  /*89ff0*/  IMAD.X R9, R16, 0x1, R3, P0 ;  /* 0x0000000110097824 */ /* 0x000fe200000e0603 */
[----:B0-----:R-:W-:-:S05]  /*8a000*/  IADD3 R20, P0, R22, R2, RZ ;  /* 0x0000000216147210 */ /* 0x001fca0007f1e0ff */
[----:B------:R-:W-:Y:S01]  /*8a010*/  IMAD.X R21, R16, 0x1, R4, P0 ;  /* 0x0000000110157824 */ /* 0x000fe200000e0604 */
[----:B------:R-:W-:Y:S02]  /*8a020*/  PRMT R16, R15, 0x7771, RZ ;  /* 0x000077710f107816 */ /* 0x000fe400000000ff */
[----:B------:R-:W-:-:S03]  /*8a030*/  LOP3.LUT P6, RZ, R17, 0x1000000, RZ, 0xc0, !PT ;  /* 0x0100000011ff7812 */ /* 0x000fc600078cc0ff */
[----:B------:R0:W-:Y:S01]  /*8a040*/  @P4 STG.E.U8 desc[UR58][R10.64], R16 ;  /* 0x000000100a004986 */ /* 0x0001e2000c10113a */
[C---:B------:R-:W-:Y:S02]  /*8a050*/  LOP3.LUT P1, RZ, R17.reuse, 0x2000000, RZ, 0xc0, !PT ;  /* 0x0200000011ff7812 */ /* 0x040fe4000782c0ff */
[----:B------:R-:W-:Y:S02]  /*8a060*/  LOP3.LUT P2, RZ, R17, 0x4000000, RZ, 0xc0, !PT ;  /* 0x0400000011ff7812 */ /* 0x000fe4000784c0ff */
[----:B0-----:R-:W-:-:S05]  /*8a070*/  PRMT R10, R15, 0x7772, RZ ;  /* 0x000077720f0a7816 */ /* 0x001fca00000000ff */
[----:B------:R0:W-:Y:S01]  /*8a080*/  @P5 STG.E.U8 desc[UR58][R8.64], R10 ;  /* 0x0000000a08005986 */ /* 0x0001e2000c10113a */
[----:B------:R-:W-:Y:S02]  /*8a090*/  LOP3.LUT P3, RZ, R17, 0x8000000, RZ, 0xc0, !PT ;  /* 0x0800000011ff7812 */ /* 0x000fe4000786c0ff */
[----:B0-----:R-:W-:-:S05]  /*8a0a0*/  PRMT R8, R15, 0x7773, RZ ;  /* 0x000077730f087816 */ /* 0x001fca00000000ff */
[----:B------:R0:W-:Y:S01]  /*8a0b0*/  @P6 STG.E.U8 desc[UR58][R20.64], R8 ;  /* 0x0000000814006986 */ /* 0x0001e2000c10113a */
[----:B--2---:R-:W-:Y:S02]  /*8a0c0*/  SHF.R.S32.HI R11, RZ, 0x1f, R25 ;  /* 0x0000001fff0b7819 */ /* 0x004fe40000011419 */
[----:B------:R-:W-:-:S05]  /*8a0d0*/  IADD3 R18, P0, R25, R0, RZ ;  /* 0x0000000019127210 */ /* 0x000fca0007f1e0ff */
[----:B------:R-:W-:Y:S01]  /*8a0e0*/  IMAD.X R19, R11, 0x1, R3, P0 ;  /* 0x000000010b137824 */ /* 0x000fe200000e0603 */
[----:B------:R-:W-:Y:S02]  /*8a0f0*/  IADD3 R10, P0, R25, R2, RZ ;  /* 0x00000002190a7210 */ /* 0x000fe40007f1e0ff */
[----:B------:R-:W2:Y:S04]  /*8a100*/  LDL.LU R25, [R1+0x840] ;  /* 0x0008400001197983 */ /* 0x000ea80000300800 */
[----:B------:R-:W4:Y:S01]  /*8a110*/  LDL.LU R15, [R1+0x2040] ;  /* 0x00204000010f7983 */ /* 0x000f220000300800 */
[----:B------:R-:W-:Y:S01]  /*8a120*/  IMAD.X R11, R11, 0x1, R4, P0 ;  /* 0x000000010b0b7824 */ /* 0x000fe200000e0604 */
[----:B---3--:R-:W-:Y:S02]  /*8a130*/  SHF.R.S32.HI R9, RZ, 0x1f, R26 ;  /* 0x0000001fff097819 */ /* 0x008fe4000001141a */
[----:B0-----:R-:W-:-:S02]  /*8a140*/  PRMT R8, R24, 0x7770, RZ ;  /* 0x0000777018087816 */ /* 0x001fc400000000ff */
[----:B------:R-:W-:Y:S02]  /*8a150*/  PRMT R16, R24, 0x7771, RZ ;  /* 0x0000777118107816 */ /* 0x000fe400000000ff */
[----:B------:R-:W-:Y:S01]  /*8a160*/  IADD3 R20, P0, R26, R0, RZ ;  /* 0x000000001a147210 */ /* 0x000fe20007f1e0ff */
[----:B------:R-:W-:Y:S04]  /*8a170*/  @P1 STG.E.U8 desc[UR58][R18.64], R8 ;  /* 0x0000000812001986 */ /* 0x000fe8000c10113a */
[----:B------:R0:W-:Y:S01]  /*8a180*/  @P2 STG.E.U8 desc[UR58][R10.64], R16 ;  /* 0x000000100a002986 */ /* 0x0001e2000c10113a */
[----:B------:R-:W-:Y:S01]  /*8a190*/  IMAD.X R21, R9, 0x1, R3, P0 ;  /* 0x0000000109157824 */ /* 0x000fe200000e0603 */
[----:B0-----:R-:W-:Y:S02]  /*8a1a0*/  PRMT R16, R24, 0x7772, RZ ;  /* 0x0000777218107816 */ /* 0x001fe400000000ff */
[----:B------:R-:W-:-:S02]  /*8a1b0*/  IADD3 R8, P0, R26, R2, RZ ;  /* 0x000000021a087210 */ /* 0x000fc40007f1e0ff */
[----:B------:R-:W3:Y:S04]  /*8a1c0*/  LDL.LU R26, [R1+0x830] ;  /* 0x00083000011a7983 */ /* 0x000ee80000300800 */
[----:B------:R0:W-:Y:S04]  /*8a1d0*/  @P3 STG.E.U8 desc[UR58][R20.64], R16 ;  /* 0x0000001014003986 */ /* 0x0001e8000c10113a */
[----:B0-----:R-:W4:Y:S01]  /*8a1e0*/  LDL.LU R21, [R1+0xe4] ;  /* 0x0000e40001157983 */ /* 0x001f220000300800 */
[C---:B------:R-:W-:Y:S02]  /*8a1f0*/  LOP3.LUT P4, RZ, R17.reuse, 0x10000000, RZ, 0xc0, !PT ;  /* 0x1000000011ff7812 */ /* 0x040fe4000788c0ff */
[----:B------:R-:W-:-:S02]  /*8a200*/  LOP3.LUT P5, RZ, R17, 0x20000000, RZ, 0xc0, !PT ;  /* 0x2000000011ff7812 */ /* 0x000fc400078ac0ff */
[C---:B------:R-:W-:Y:S02]  /*8a210*/  LOP3.LUT P6, RZ, R17.reuse, 0x40000000, RZ, 0xc0, !PT ;  /* 0x4000000011ff7812 */ /* 0x040fe400078cc0ff */
[----:B------:R-:W-:Y:S01]  /*8a220*/  LOP3.LUT P1, RZ, R17, 0x80000000, RZ, 0xc0, !PT ;  /* 0x8000000011ff7812 */ /* 0x000fe2000782c0ff */
[----:B------:R-:W-:Y:S01]  /*8a230*/  IMAD.X R9, R9, 0x1, R4, P0 ;  /* 0x0000000109097824 */ /* 0x000fe200000e0604 */
[----:B------:R-:W-:Y:S02]  /*8a240*/  SHF.R.S32.HI R17, RZ, 0x1f, R23 ;  /* 0x0000001fff117819 */ /* 0x000fe40000011417 */
[----:B------:R-:W-:-:S05]  /*8a250*/  IADD3 R10, P0, R23, R0, RZ ;  /* 0x00000000170a7210 */ /* 0x000fca0007f1e0ff */
[----:B------:R-:W-:Y:S01]  /*8a260*/  IMAD.X R11, R17, 0x1, R3, P0 ;  /* 0x00000001110b7824 */ /* 0x000fe200000e0603 */
[----:B------:R-:W-:Y:S02]  /*8a270*/  IADD3 R16, P0, R23, R2, RZ ;  /* 0x0000000217107210 */ /* 0x000fe40007f1e0ff */
[----:B------:R-:W3:Y:S04]  /*8a280*/  LDL.LU R23, [R1+0x820] ;  /* 0x0008200001177983 */ /* 0x000ee80000300800 */
[----:B------:R-:W3:Y:S01]  /*8a290*/  LDL.LU R22, [R1+0xe8] ;  /* 0x0000e80001167983 */ /* 0x000ee20000300800 */
[----:B------:R-:W-:Y:S01]  /*8a2a0*/  PRMT R18, R24, 0x7773, RZ ;  /* 0x0000777318127816 */ /* 0x000fe200000000ff */
[----:B------:R-:W-:-:S04]  /*8a2b0*/  IMAD.X R17, R17, 0x1, R4, P0 ;  /* 0x0000000111117824 */ /* 0x000fc800000e0604 */
[----:B------:R2:W-:Y:S02]  /*8a2c0*/  @P4 STG.E.U8 desc[UR58][R8.64], R18 ;  /* 0x0000001208004986 */ /* 0x0005e4000c10113a */
[----:B--2---:R-:W-:Y:S02]  /*8a2d0*/  SHF.R.S32.HI R18, RZ, 0x1f, R25 ;  /* 0x0000001fff127819 */ /* 0x004fe40000011419 */
[----:B------:R-:W-:-:S05]  /*8a2e0*/  IADD3 R8, P0, R25, R0, RZ ;  /* 0x0000000019087210 */ /* 0x000fca0007f1e0ff */
[----:B------:R-:W-:Y:S01]  /*8a2f0*/  IMAD.X R9, R18, 0x1, R3, P0 ;  /* 0x0000000112097824 */ /* 0x000fe200000e0603 */
[----:B----4-:R-:W-:-:S05]  /*8a300*/  PRMT R19, R21, 0x7770, RZ ;  /* 0x0000777015137816 */ /* 0x010fca00000000ff */
        /* <DEDUP_REMOVED lines=8> */
[----:B---3--:R-:W-:Y:S02]  /*8a390*/  SHF.R.S32.HI R18, RZ, 0x1f, R26 ;  /* 0x0000001fff127819 */ /* 0x008fe4000001141a */
[----:B------:R-:W-:-:S05]  /*8a3a0*/  IADD3 R16, P0, R26, R0, RZ ;  /* 0x000000001a107210 */ /* 0x000fca0007f1e0ff */
[----:B------:R-:W-:Y:S01]  /*8a3b0*/  IMAD.X R17, R18, 0x1, R3, P0 ;  /* 0x0000000112117824 */ /* 0x000fe200000e0603 */
[----:B0-----:R-:W-:Y:S02]  /*8a3c0*/  IADD3 R8, P0, R26, R2, RZ ;  /* 0x000000021a087210 */ /* 0x001fe40007f1e0ff */
[----:B------:R-:W3:Y:S04]  /*8a3d0*/  LDL.LU R26, [R1+0x800] ;  /* 0x00080000011a7983 */ /* 0x000ee80000300800 */
[----:B------:R-:W4:Y:S01]  /*8a3e0*/  LDL.LU R24, [R1+0xec] ;  /* 0x0000ec0001187983 */ /* 0x000f220000300800 */
[C---:B------:R-:W-:Y:S02]  /*8a3f0*/  LOP3.LUT P2, RZ, R15.reuse, 0x1, RZ, 0xc0, !PT ;  /* 0x000000010fff7812 */ /* 0x040fe4000784c0ff */
[----:B------:R-:W-:Y:S01]  /*8a400*/  LOP3.LUT P3, RZ, R15, 0x2, RZ, 0xc0, !PT ;  /* 0x000000020fff7812 */ /* 0x000fe2000786c0ff */
[----:B------:R-:W-:Y:S01]  /*8a410*/  IMAD.X R9, R18, 0x1, R4, P0 ;  /* 0x0000000112097824 */ /* 0x000fe200000e0604 */
[----:B------:R-:W-:-:S02]  /*8a420*/  PRMT R18, R21, 0x7773, RZ ;  /* 0x0000777315127816 */ /* 0x000fc400000000ff */
[----:B------:R-:W-:-:S07]  /*8a430*/  PRMT R19, R22, 0x7770, RZ ;  /* 0x0000777016137816 */ /* 0x000fce00000000ff */
[----:B------:R0:W-:Y:S04]  /*8a440*/  @P2 STG.E.U8 desc[UR58][R10.64], R18 ;  /* 0x000000120a002986 */ /* 0x0001e8000c10113a */
[----:B------:R1:W-:Y:S01]  /*8a450*/  @P3 STG.E.U8 desc[UR58][R16.64], R19 ;  /* 0x0000001310003986 */ /* 0x0003e2000c10113a */
[----:B0-----:R-:W-:Y:S02]  /*8a460*/  SHF.R.S32.HI R18, RZ, 0x1f, R23 ;  /* 0x0000001fff127819 */ /* 0x001fe40000011417 */
[----:B------:R-:W-:-:S05]  /*8a470*/  IADD3 R10, P0, R23, R0, RZ ;  /* 0x00000000170a7210 */ /* 0x000fca0007f1e0ff */
[C---:B------:R-:W-:Y:S01]  /*8a480*/  IMAD.X R11, R18.reuse, 0x1, R3, P0 ;  /* 0x00000001120b7824 */ /* 0x040fe200000e0603 */
        /* <DEDUP_REMOVED lines=11> */
[----:B--2---:R-:W-:Y:S02]  /*8a540*/  SHF.R.S32.HI R18, RZ, 0x1f, R25 ;  /* 0x0000001fff127819 */ /* 0x004fe40000011419 */
        /* <DEDUP_REMOVED lines=10> */
[----:B----4-:R-:W-:-:S03]  /*8a5f0*/  PRMT R19, R24, 0x7770, RZ ;  /* 0x0000777018137816 */ /* 0x010fc600000000ff */
[----:B------:R-:W-:Y:S02]  /*8a600*/  IMAD.X R17, R18, 0x1, R3, P0 ;  /* 0x0000000112117824 */ /* 0x000fe400000e0603 */
[----:B------:R0:W-:Y:S02]  /*8a610*/  @P1 STG.E.U8 desc[UR58][R8.64], R19 ;  /* 0x0000001308001986 */ /* 0x0001e4000c10113a */
[----:B0-----:R-:W-:Y:S02]  /*8a620*/  IADD3 R8, P0, R26, R2, RZ ;  /* 0x000000021a087210 */ /* 0x001fe40007f1e0ff */
[----:B------:R-:W3:Y:S01]  /*8a630*/  LDL.LU R26, [R1+0x7d0] ;  /* 0x0007d000011a7983 */ /* 0x000ee20000300800 */
[C---:B------:R-:W-:Y:S02]  /*8a640*/  LOP3.LUT P2, RZ, R15.reuse, 0x40, RZ, 0xc0, !PT ;  /* 0x000000400fff7812 */ /* 0x040fe4000784c0ff */
[----:B------:R-:W-:Y:S01]  /*8a650*/  LOP3.LUT P3, RZ, R15, 0x80, RZ, 0xc0, !PT ;  /* 0x000000800fff7812 */ /* 0x000fe2000786c0ff */
[----:B------:R-:W-:Y:S01]  /*8a660*/  IMAD.X R9, R18, 0x1, R4, P0 ;  /* 0x0000000112097824 */ /* 0x000fe200000e0604 */
[----:B------:R-:W-:-:S02]  /*8a670*/  PRMT R18, R24, 0x7771, RZ ;  /* 0x0000777118127816 */ /* 0x000fc400000000ff */
[----:B------:R-:W-:Y:S01]  /*8a680*/  PRMT R19, R24, 0x7772, RZ ;  /* 0x0000777218137816 */ /* 0x000fe200000000ff */
[----:B------:R-:W4:Y:S06]  /*8a690*/  LDL.LU R21, [R1+0x7c0] ;  /* 0x0007c00001157983 */ /* 0x000f2c0000300800 */
[----:B------:R0:W-:Y:S04]  /*8a6a0*/  @P2 STG.E.U8 desc[UR58][R10.64], R18 ;  /* 0x000000120a002986 */ /* 0x0001e8000c10113a */
[----:B------:R1:W-:Y:S01]  /*8a6b0*/  @P3 STG.E.U8 desc[UR58][R16.64], R19 ;  /* 0x0000001310003986 */ /* 0x0003e2000c10113a */
[----:B0-----:R-:W-:-:S02]  /*8a6c0*/  SHF.R.S32.HI R18, RZ, 0x1f, R23 ;  /* 0x0000001fff127819 */ /* 0x001fc40000011417 */
[----:B------:R-:W-:-:S05]  /*8a6d0*/  IADD3 R10, P0, R23, R0, RZ ;  /* 0x00000000170a7210 */ /* 0x000fca0007f1e0ff */
[----:B------:R-:W-:Y:S01]  /*8a6e0*/  IMAD.X R11, R18, 0x1, R3, P0 ;  /* 0x00000001120b7824 */ /* 0x000fe200000e0603 */
[----:B-1----:R-:W-:-:S05]  /*8a6f0*/  IADD3 R16, P0, R23, R2, RZ ;  /* 0x0000000217107210 */ /* 0x002fca0007f1e0ff */
[----:B------:R-:W-:Y:S01]  /*8a700*/  IMAD.X R17, R18, 0x1, R4, P0 ;  /* 0x0000000112117824 */ /* 0x000fe200000e0604 */
[----:B------:R-:W-:Y:S02]  /*8a710*/  PRMT R18, R24, 0x7773, RZ ;  /* 0x0000777318127816 */ /* 0x000fe400000000ff */
[----:B------:R-:W4:Y:S01]  /*8a720*/  LDL.LU R24, [R1+0xf4] ;  /* 0x0000f40001187983 */ /* 0x000f220000300800 */
[C---:B------:R-:W-:Y:S02]  /*8a730*/  LOP3.LUT P4, RZ, R15.reuse, 0x100, RZ, 0xc0, !PT ;  /* 0x000001000fff7812 */ /* 0x040fe4000788c0ff */
[C---:B------:R-:W-:Y:S01]  /*8a740*/  LOP3.LUT P5, RZ, R15.reuse, 0x200, RZ, 0xc0, !PT ;  /* 0x000002000fff7812 */ /* 0x040fe200078ac0ff */
[----:B------:R-:W4:Y:S01]  /*8a750*/  LDL.LU R23, [R1+0x7b0] ;  /* 0x0007b00001177983 */ /* 0x000f220000300800 */
        /* <DEDUP_REMOVED lines=8> */
[----:B0-----:R-:W-:Y:S02]  /*8a7e0*/  IADD3 R10, P0, R25, R2, RZ ;  /* 0x00000002190a7210 */ /* 0x001fe40007f1e0ff */
[----:B------:R-:W-:Y:S01]  /*8a7f0*/  PRMT R19, R20, 0x7772, RZ ;  /* 0x0000777214137816 */ /* 0x000fe200000000ff */
[----:B------:R-:W2:Y:S02]  /*8a800*/  LDL.LU R25, [R1+0x7a0] ;  /* 0x0007a00001197983 */ /* 0x000ea40000300800 */
[----:B------:R-:W-:Y:S01]  /*8a810*/  IMAD.X R11, R18, 0x1, R4, P0 ;  /* 0x00000001120b7824 */ /* 0x000fe200000e0604 */
[----:B------:R-:W-:-:S05]  /*8a820*/  PRMT R18, R20, 0x7771, RZ ;  /* 0x0000777114127816 */ /* 0x000fca00000000ff */
[----:B------:R3:W-:Y:S04]  /*8a830*/  @P6 STG.E.U8 desc[UR58][R16.64], R18 ;  /* 0x0000001210006986 */ /* 0x0007e8000c10113a */
[----:B------:R0:W-:Y:S01]  /*8a840*/  @P1 STG.E.U8 desc[UR58][R8.64], R19 ;  /* 0x0000001308001986 */ /* 0x0001e2000c10113a */
[----:B---3--:R-:W-:Y:S02]  /*8a850*/  SHF.R.S32.HI R18, RZ, 0x1f, R26 ;  /* 0x0000001fff127819 */ /* 0x008fe4000001141a */
[----:B------:R-:W-:-:S05]  /*8a860*/  IADD3 R16, P0, R26, R0, RZ ;  /* 0x000000001a107210 */ /* 0x000fca0007f1e0ff */
[----:B------:R-:W-:Y:S01]  /*8a870*/  IMAD.X R17, R18, 0x1, R3, P0 ;  /* 0x0000000112117824 */ /* 0x000fe200000e0603 */
[----:B0-----:R-:W-:Y:S02]  /*8a880*/  IADD3 R8, P0, R26, R2, RZ ;  /* 0x000000021a087210 */ /* 0x001fe40007f1e0ff */
[----:B------:R-:W3:Y:S04]  /*8a890*/  LDL.LU R26, [R1+0x790] ;  /* 0x00079000011a7983 */ /* 0x000ee80000300800 */
[----:B------:R-:W3:Y:S01]  /*8a8a0*/  LDL.LU R22, [R1+0xf8] ;  /* 0x0000f80001167983 */ /* 0x000ee20000300800 */
        /* <DEDUP_REMOVED lines=24> */
[C---:B------:R-:W-:Y:S01]  /*8aa30*/  LOP3.LUT P1, RZ, R15.reuse, 0x20000, RZ, 0xc0, !PT ;  /* 0x000200000fff7812 */ /* 0x040fe2000782c0ff */
[----:B------:R-:W-:Y:S01]  /*8aa40*/  IMAD.X R11, R18, 0x1, R4, P0 ;  /* 0x00000001120b7824 */ /* 0x000fe200000e0604 */
[----:B------:R-:W-:Y:S02]  /*8aa50*/  PRMT R18, R24, 0x7773, RZ ;  /* 0x0000777318127816 */ /* 0x000fe400000000ff */
[----:B------:R-:W-:-:S07]  /*8aa60*/  LOP3.LUT P2, RZ, R15, 0x40000, RZ, 0xc0, !PT ;  /* 0x000400000fff7812 */ /* 0x000fce000784c0ff */
[----:B------:R2:W-:Y:S01]  /*8aa70*/  @P6 STG.E.U8 desc[UR58][R16.64], R18 ;  /* 0x0000001210006986 */ /* 0x0005e2000c10113a */
[----:B------:R-:W-:Y:S02]  /*8aa80*/  LOP3.LUT P3, RZ, R15, 0x80000, RZ, 0xc0, !PT ;  /* 0x000800000fff7812 */ /* 0x000fe4000786c0ff */
[----:B--2---:R-:W-:Y:S02]  /*8aa90*/  SHF.R.S32.HI R16, RZ, 0x1f, R25 ;  /* 0x0000001fff107819 */ /* 0x004fe40000011419 */
[----:B------:R-:W-:-:S05]  /*8aaa0*/  IADD3 R18, P0, R25, R0, RZ ;  /* 0x0000000019127210 */ /* 0x000fca0007f1e0ff */
[----:B------:R-:W-:Y:S01]  /*8aab0*/  IMAD.X R19, R16, 0x1, R3, P0 ;  /* 0x0000000110137824 */ /* 0x000fe200000e0603 */
[----:B---3--:R-:W-:-:S05]  /*8aac0*/  PRMT R17, R22, 0x7770, RZ ;  /* 0x0000777016117816 */ /* 0x008fca00000000ff */
[----:B------:R0:W-:Y:S02]  /*8aad0*/  @P1 STG.E.U8 desc[UR58][R8.64], R17 ;  /* 0x0000001108001986 */ /* 0x0001e4000c10113a */
[----:B0-----:R-:W-:Y:S02]  /*8aae0*/  IADD3 R8, P0, R25, R2, RZ ;  /* 0x0000000219087210 */ /* 0x001fe40007f1e0ff */
[----:B------:R-:W2:Y:S03]  /*8aaf0*/  LDL.LU R25, [R1+0x798] ;  /* 0x0007980001197983 */ /* 0x000ea60000300800 */
[----:B------:R-:W-:Y:S01]  /*8ab00*/  IMAD.X R9, R16, 0x1, R4, P0 ;  /* 0x0000000110097824 */ /* 0x000fe200000e0604 */
[----:B------:R-:W-:-:S05]  /*8ab10*/  PRMT R16, R22, 0x7771, RZ ;  /* 0x0000777116107816 */ /* 0x000fca00000000ff */
[----:B------:R0:W-:Y:S02]  /*8ab20*/  @P2 STG.E.U8 desc[UR58][R10.64], R16 ;  /* 0x000000100a002986 */ /* 0x0001e4000c10113a */
[----:B0-----:R-:W-:Y:S02]  /*8ab30*/  SHF.R.S32.HI R10, RZ, 0x1f, R26 ;  /* 0x0000001fff0a7819 */ /* 0x001fe4000001141a */
[----:B------:R-:W-:Y:S02]  /*8ab40*/  IADD3 R16, P0, R26, R0, RZ ;  /* 0x000000001a107210 */ /* 0x000fe40007f1e0ff */
[----:B------:R-:W-:-:S03]  /*8ab50*/  PRMT R11, R22, 0x7772, RZ ;  /* 0x00007772160b7816 */ /* 0x000fc600000000ff */
[----:B------:R-:W-:Y:S02]  /*8ab60*/  IMAD.X R17, R10, 0x1, R3, P0 ;  /* 0x000000010a117824 */ /* 0x000fe400000e0603 */
[----:B------:R0:W-:Y:S02]  /*8ab70*/  @P3 STG.E.U8 desc[UR58][R18.64], R11 ;  /* 0x0000000b12003986 */ /* 0x0001e4000c10113a */
[----:B0-----:R-:W-:Y:S02]  /*8ab80*/  IADD3 R18, P0, R26, R2, RZ ;  /* 0x000000021a127210 */ /* 0x001fe40007f1e0ff */
[----:B------:R-:W3:Y:S04]  /*8ab90*/  LDL.LU R26, [R1+0x780] ;  /* 0x00078000011a7983 */ /* 0x000ee80000300800 */
[----:B------:R-:W3:Y:S01]  /*8aba0*/  LDL.LU R24, [R1+0x100] ;  /* 0x0001000001187983 */ /* 0x000ee20000300800 */
[----:B------:R-:W-:-:S02]  /*8abb0*/  LOP3.LUT P4, RZ, R15, 0x100000, RZ, 0xc0, !PT ;  /* 0x001000000fff7812 */ /* 0x000fc4000788c0ff */
[----:B------:R-:W-:Y:S01]  /*8abc0*/  LOP3.LUT P5, RZ, R15, 0x200000, RZ, 0xc0, !PT ;  /* 0x002000000fff7812 */ /* 0x000fe200078ac0ff */
[----:B------:R-:W-:Y:S01]  /*8abd0*/  IMAD.X R19, R10, 0x1, R4, P0 ;  /* 0x000000010a137824 */ /* 0x000fe200000e0604 */
[----:B------:R-:W-:-:S09]  /*8abe0*/  PRMT R10, R22, 0x7773, RZ ;  /* 0x00007773160a7816 */ /* 0x000fd200000000ff */
[----:B------:R4:W-:Y:S02]  /*8abf0*/  @P4 STG.E.U8 desc[UR58][R8.64], R10 ;  /* 0x0000000a08004986 */ /* 0x0009e4000c10113a */
[----:B----4-:R-:W-:Y:S02]  /*8ac00*/  SHF.R.S32.HI R9, RZ, 0x1f, R23 ;  /* 0x0000001fff097819 */ /* 0x010fe40000011417 */
[----:B------:R-:W-:Y:S02]  /*8ac10*/  IADD3 R10, P0, R23, R0, RZ ;  /* 0x00000000170a7210 */ /* 0x000fe40007f1e0ff */
[----:B------:R-:W-:-:S03]  /*8ac20*/  PRMT R8, R14, 0x7770, RZ ;  /* 0x000077700e087816 */ /* 0x000fc600000000ff */
[----:B------:R-:W-:Y:S02]  /*8ac30*/  IMAD.X R11, R9, 0x1, R3, P0 ;  /* 0x00000001090b7824 */ /* 0x000fe400000e0603 */
[----:B------:R0:W-:Y:S01]  /*8ac40*/  @P5 STG.E.U8 desc[UR58][R16.64], R8 ;  /* 0x0000000810005986 */ /* 0x0001e2000c10113a */
[----:B------:R-:W-:Y:S02]  /*8ac50*/  LOP3.LUT P6, RZ, R15, 0x400000, RZ, 0xc0, !PT ;  /* 0x004000000fff7812 */ /* 0x000fe400078cc0ff */
[----:B0-----:R-:W-:Y:S02]  /*8ac60*/  IADD3 R8, P0, R23, R2, RZ ;  /* 0x0000000217087210 */ /* 0x001fe40007f1e0ff */
[----:B------:R-:W4:Y:S01]  /*8ac70*/  LDL.LU R23, [R1+0x770] ;  /* 0x0007700001177983 */ /* 0x000f220000300800 */
[----:B------:R-:W-:Y:S02]  /*8ac80*/  LOP3.LUT P1, RZ, R15, 0x800000, RZ, 0xc0, !PT ;  /* 0x008000000fff7812 */ /* 0x000fe4000782c0ff */
[----:B------:R-:W-:Y:S01]  /*8ac90*/  PRMT R16, R14, 0x7771, RZ ;  /* 0x000077710e107816 */ /* 0x000fe200000000ff */
[----:B------:R-:W-:-:S05]  /*8aca0*/  IMAD.X R9, R9, 0x1, R4, P0 ;  /* 0x0000000109097824 */ /* 0x000fca00000e0604 */
[----:B------:R0:W-:Y:S01]  /*8acb0*/  @P6 STG.E.U8 desc[UR58][R18.64], R16 ;  /* 0x0000001012006986 */ /* 0x0001e2000c10113a */
        /* <DEDUP_REMOVED lines=11> */
[----:B------:R-:W2:Y:S01]  /*8ad70*/  LDL.LU R21, [R1+0x104] ;  /* 0x0001040001157983 */ /* 0x000ea20000300800 */
[----:B------:R-:W-:-:S03]  /*8ad80*/  IMAD.X R17, R17, 0x1, R4, P0 ;  /* 0x0000000111117824 */ /* 0x000fc600000e0604 */
[----:B------:R-:W2:Y:S01]  /*8ad90*/  LDL.LU R14, [R1+0x203c] ;  /* 0x00203c00010e7983 */ /* 0x000ea20000300800 */
[----:B---3--:R-:W-:Y:S02]  /*8ada0*/  SHF.R.S32.HI R9, RZ, 0x1f, R26 ;  /* 0x0000001fff097819 */ /* 0x008fe4000001141a */
[----:B------:R-:W-:Y:S02]  /*8adb0*/  IADD3 R10, P0, R26, R0, RZ ;  /* 0x000000001a0a7210 */ /* 0x000fe40007f1e0ff */
[----:B------:R-:W-:-:S03]  /*8adc0*/  PRMT R8, R24, 0x7770, RZ ;  /* 0x0000777018087816 */ /* 0x000fc600000000ff */
[----:B------:R-:W-:Y:S02]  /*8add0*/  IMAD.X R11, R9, 0x1, R3, P0 ;  /* 0x00000001090b7824 */ /* 0x000fe400000e0603 */
[----:B------:R0:W-:Y:S02]  /*8ade0*/  @P3 STG.E.U8 desc[UR58][R18.64], R8 ;  /* 0x0000000812003986 */ /* 0x0001e4000c10113a */
[----:B0-----:R-:W-:Y:S02]  /*8adf0*/  IADD3 R8, P0, R26, R2, RZ ;  /* 0x000000021a087210 */ /* 0x001fe40007f1e0ff */
[----:B------:R-:W3:Y:S01]  /*8ae00*/  LDL.LU R26, [R1+0x750] ;  /* 0x00075000011a7983 */ /* 0x000ee20000300800 */
[C---:B------:R-:W-:Y:S02]  /*8ae10*/  LOP3.LUT P4, RZ, R15.reuse, 0x4000000, RZ, 0xc0, !PT ;  /* 0x040000000fff7812 */ /* 0x040fe4000788c0ff */
[C---:B------:R-:W-:Y:S02]  /*8ae20*/  LOP3.LUT P5, RZ, R15.reuse, 0x8000000, RZ, 0xc0, !PT ;  /* 0x080000000fff7812 */ /* 0x040fe400078ac0ff */
[----:B------:R-:W-:-:S02]  /*8ae30*/  LOP3.LUT P6, RZ, R15, 0x10000000, RZ, 0xc0, !PT ;  /* 0x100000000fff7812 */ /* 0x000fc400078cc0ff */
[C---:B------:R-:W-:Y:S02]  /*8ae40*/  LOP3.LUT P1, RZ, R15.reuse, 0x20000000, RZ, 0xc0, !PT ;  /* 0x200000000fff7812 */ /* 0x040fe4000782c0ff */
[C---:B------:R-:W-:Y:S02]  /*8ae50*/  LOP3.LUT P2, RZ, R15.reuse, 0x40000000, RZ, 0xc0, !PT ;  /* 0x400000000fff7812 */ /* 0x040fe4000784c0ff */
[----:B------:R-:W-:Y:S02]  /*8ae60*/  LOP3.LUT P3, RZ, R15, 0x80000000, RZ, 0xc0, !PT ;  /* 0x800000000fff7812 */ /* 0x000fe4000786c0ff */
[C---:B------:R-:W-:Y:S01]  /*8ae70*/  PRMT R15, R24.reuse, 0x7771, RZ ;  /* 0x00007771180f7816 */ /* 0x040fe200000000ff */
[----:B------:R-:W-:Y:S01]  /*8ae80*/  IMAD.X R9, R9, 0x1, R4, P0 ;  /* 0x0000000109097824 */ /* 0x000fe200000e0604 */
        /* <DEDUP_REMOVED lines=9> */
[----:B------:R-:W-:Y:S01]  /*8af20*/  IMAD.X R11, R15, 0x1, R4, P0 ;  /* 0x000000010f0b7824 */ /* 0x000fe200000e0604 */
[----:B------:R-:W-:-:S05]  /*8af30*/  PRMT R15, R24, 0x7773, RZ ;  /* 0x00007773180f7816 */ /* 0x000fca00000000ff */
[----:B------:R2:W-:Y:S02]  /*8af40*/  @P6 STG.E.U8 desc[UR58][R8.64], R15 ;  /* 0x0000000f08006986 */ /* 0x0005e4000c10113a */
[----:B--2---:R-:W-:Y:S02]  /*8af50*/  SHF.R.S32.HI R15, RZ, 0x1f, R25 ;  /* 0x0000001fff0f7819 */ /* 0x004fe40000011419 */
[----:B------:R-:W-:Y:S02]  /*8af60*/  IADD3 R8, P0, R25, R0, RZ ;  /* 0x0000000019087210 */ /* 0x000fe40007f1e0ff */
[----:B------:R-:W-:-:S03]  /*8af70*/  PRMT R18, R21, 0x7770, RZ ;  /* 0x0000777015127816 */ /* 0x000fc600000000ff */
        /* <DEDUP_REMOVED lines=15> */
[C---:B------:R-:W-:Y:S02]  /*8b070*/  LOP3.LUT P4, RZ, R14.reuse, 0x1, RZ, 0xc0, !PT ;  /* 0x000000010eff7812 */ /* 0x040fe4000788c0ff */
        /* <DEDUP_REMOVED lines=9> */
[C---:B------:R-:W-:Y:S02]  /*8b110*/  LOP3.LUT P6, RZ, R14.reuse, 0x4, RZ, 0xc0, !PT ;  /* 0x000000040eff7812 */ /* 0x040fe400078cc0ff */
[----:B0-----:R-:W-:Y:S02]  /*8b120*/  IADD3 R10, P0, R23, R2, RZ ;  /* 0x00000002170a7210 */ /* 0x001fe40007f1e0ff */
[----:B------:R-:W4:Y:S01]  /*8b130*/  LDL.LU R23, [R1+0x710] ;  /* 0x0007100001177983 */ /* 0x000f220000300800 */
[----:B------:R-:W-:Y:S02]  /*8b140*/  LOP3.LUT P1, RZ, R14, 0x8, RZ, 0xc0, !PT ;  /* 0x000000080eff7812 */ /* 0x000fe4000782c0ff */
[----:B------:R-:W-:Y:S01]  /*8b150*/  IMAD.X R11, R15, 0x1, R4, P0 ;  /* 0x000000010f0b7824 */ /* 0x000fe200000e0604 */
[----:B------:R-:W-:-:S02]  /*8b160*/  PRMT R15, R22, 0x7771, RZ ;  /* 0x00007771160f7816 */ /* 0x000fc400000000ff */
[----:B------:R-:W-:-:S03]  /*8b170*/  PRMT R18, R22, 0x7772, RZ ;  /* 0x0000777216127816 */ /* 0x000fc600000000ff */
[----:B------:R2:W-:Y:S01]  /*8b180*/  @P6 STG.E.U8 desc[UR58][R8.64], R15 ;  /* 0x0000000f08006986 */ /* 0x0005e2000c10113a */
[----:B------:R-:W-:-:S04]  /*8b190*/  LOP3.LUT P2, RZ, R14, 0x10, RZ, 0xc0, !PT ;  /* 0x000000100eff7812 */ /* 0x000fc8000784c0ff */
[----:B------:R0:W-:Y:S01]  /*8b1a0*/  @P1 STG.E.U8 desc[UR58][R16.64], R18 ;  /* 0x0000001210001986 */ /* 0x0001e2000c10113a */
[----:B------:R-:W-:Y:S02]  /*8b1b0*/  LOP3.LUT P3, RZ, R14, 0x20, RZ, 0xc0, !PT ;  /* 0x000000200eff7812 */ /* 0x000fe4000786c0ff */
[----:B--2---:R-:W-:Y:S02]  /*8b1c0*/  SHF.R.S32.HI R15, RZ, 0x1f, R25 ;  /* 0x0000001fff0f7819 */ /* 0x004fe40000011419 */
[----:B------:R-:W-:-:S05]  /*8b1d0*/  IADD3 R8, P0, R25, R0, RZ ;  /* 0x0000000019087210 */ /* 0x000fca0007f1e0ff */
[----:B------:R-:W-:Y:S01]  /*8b1e0*/  IMAD.X R9, R15, 0x1, R3, P0 ;  /* 0x000000010f097824 */ /* 0x000fe200000e0603 */
        /* <DEDUP_REMOVED lines=18> */
[----:B------:R-:W3:Y:S06]  /*8b310*/  LDL.LU R21, [R1+0x6e0] ;  /* 0x0006e00001157983 */ /* 0x000eec0000300800 */
[----:B------:R4:W-:Y:S04]  /*8b320*/  @P4 STG.E.U8 desc[UR58][R16.64], R15 ;  /* 0x0000000f10004986 */ /* 0x0009e8000c10113a */
[----:B------:R0:W-:Y:S01]  /*8b330*/  @P5 STG.E.U8 desc[UR58][R10.64], R18 ;  /* 0x000000120a005986 */ /* 0x0001e2000c10113a */
[----:B----4-:R-:W-:-:S02]  /*8b340*/  SHF.R.S32.HI R15, RZ, 0x1f, R23 ;  /* 0x0000001fff0f7819 */ /* 0x010fc40000011417 */
[----:B------:R-:W-:-:S05]  /*8b350*/  IADD3 R16, P0, R23, R0, RZ ;  /* 0x0000000017107210 */ /* 0x000fca0007f1e0ff */
[----:B------:R-:W-:Y:S01]  /*8b360*/  IMAD.X R17, R15, 0x1, R3, P0 ;  /* 0x000000010f117824 */ /* 0x000fe200000e0603 */
[----:B0-----:R-:W-:-:S05]  /*8b370*/  IADD3 R10, P0, R23, R2, RZ ;  /* 0x00000002170a7210 */ /* 0x001fca0007f1e0ff */
        /* <DEDUP_REMOVED lines=35> */
[----:B------:R-:W-:Y:S02]  /*8b5b0*/  IADD3 R16, P0, R21, R0, RZ ;  /* 0x0000000015107210 */ /* 0x000fe40007f1e0ff */
[----:B----4-:R-:W-:-:S03]  /*8b5c0*/  PRMT R18, R24, 0x7770, RZ ;  /* 0x0000777018127816 */ /* 0x010fc600000000ff */
        /* <DEDUP_REMOVED lines=46> */
[----:B----4-:R-:W-:Y:S02]  /*8b8b0*/  SHF.R.S32.HI R15, RZ, 0x1f, R23 ;  /* 0x0000001fff0f7819 */ /* 0x010fe40000011417 */
[----:B------:R-:W-:-:S05]  /*8b8c0*/  IADD3 R8, P0, R23, R0, RZ ;  /* 0x0000000017087210 */ /* 0x000fca0007f1e0ff */
[----:B------:R-:W-:Y:S01]  /*8b8d0*/  IMAD.X R9, R15, 0x1, R3, P0 ;  /* 0x000000010f097824 */ /* 0x000fe200000e0603 */
[----:B0-----:R-:W-:Y:S02]  /*8b8e0*/  IADD3 R16, P0, R23, R2, RZ ;  /* 0x0000000217107210 */ /* 0x001fe40007f1e0ff */
[----:B------:R-:W4:Y:S01]  /*8b8f0*/  LDL.LU R23, [R1+0x670] ;  /* 0x0006700001177983 */ /* 0x000f220000300800 */
        /* <DEDUP_REMOVED lines=31> */
[----:B------:R-:W-:Y:S01]  /*8baf0*/  PRMT R14, R24, 0x7771, RZ ;  /* 0x00007771180e7816 */ /* 0x000fe200000000ff */
[----:B------:R-:W-:-:S04]  /*8bb00*/  IMAD.X R11, R15, 0x1, R4, P0 ;  /* 0x000000010f0b7824 */ /* 0x000fc800000e0604 */
[----:B------:R0:W-:Y:S01]  /*8bb10*/  @P6 STG.E.U8 desc[UR58][R8.64], R14 ;  /* 0x0000000e08006986 */ /* 0x0001e2000c10113a */
[----:B----4-:R-:W-:Y:S02]  /*8bb20*/  SHF.R.S32.HI R15, RZ, 0x1f, R23 ;  /* 0x0000001fff0f7819 */ /* 0x010fe40000011417 */
[----:B0-----:R-:W-:Y:S02]  /*8bb30*/  IADD3 R8, P0, R23, R0, RZ ;  /* 0x0000000017087210 */ /* 0x001fe40007f1e0ff */
[----:B------:R-:W-:-:S03]  /*8bb40*/  PRMT R14, R24, 0x7772, RZ ;  /* 0x00007772180e7816 */ /* 0x000fc600000000ff */
[----:B------:R-:W-:Y:S02]  /*8bb50*/  IMAD.X R9, R15, 0x1, R3, P0 ;  /* 0x000000010f097824 */ /* 0x000fe400000e0603 */
[----:B------:R0:W-:Y:S02]  /*8bb60*/  @P1 STG.E.U8 desc[UR58][R16.64], R14 ;  /* 0x0000000e10001986 */ /* 0x0001e4000c10113a */
[----:B0-----:R-:W-:Y:S02]  /*8bb70*/  IADD3 R14, P0, R23, R2, RZ ;  /* 0x00000002170e7210 */ /* 0x001fe40007f1e0ff */
[----:B------:R-:W4:Y:S04]  /*8bb80*/  LDL.LU R23, [R1+0x640] ;  /* 0x0006400001177983 */ /* 0x000f280000300800 */
[----:B------:R-:W4:Y:S01]  /*8bb90*/  LDL.LU R22, [R1+0x128] ;  /* 0x0001280001167983 */ /* 0x000f220000300800 */
[----:B------:R-:W-:Y:S01]  /*8bba0*/  PRMT R16, R24, 0x7773, RZ ;  /* 0x0000777318107816 */ /* 0x000fe200000000ff */
[----:B------:R-:W-:-:S04]  /*8bbb0*/  IMAD.X R15, R15, 0x1, R4, P0 ;  /* 0x000000010f0f7824 */ /* 0x000fc800000e0604 */
        /* <DEDUP_REMOVED lines=22> */
[----:B------:R-:W-:-:S09]  /*8bd20*/  PRMT R16, R21, 0x7773, RZ ;  /* 0x0000777315107816 */ /* 0x000fd200000000ff */
[----:B------:R4:W-:Y:S01]  /*8bd30*/  @P6 STG.E.U8 desc[UR58][R8.64], R16 ;  /* 0x0000001008006986 */ /* 0x0009e2000c10113a */
[C---:B------:R-:W-:Y:S02]  /*8bd40*/  LOP3.LUT P2, RZ, R13.reuse, 0x4, RZ, 0xc0, !PT ;  /* 0x000000040dff7812 */ /* 0x040fe4000784c0ff */
[----:B------:R-:W-:Y:S02]  /*8bd50*/  LOP3.LUT P3, RZ, R13, 0x8, RZ, 0xc0, !PT ;  /* 0x000000080dff7812 */ /* 0x000fe4000786c0ff */
[----:B----4-:R-:W-:Y:S02]  /*8bd60*/  SHF.R.S32.HI R16, RZ, 0x1f, R23 ;  /* 0x0000001fff107819 */ /* 0x010fe40000011417 */
[----:B------:R-:W-:Y:S02]  /*8bd70*/  IADD3 R8, P0, R23, R0, RZ ;  /* 0x0000000017087210 */ /* 0x000fe40007f1e0ff */
[----:B------:R-:W-:-:S03]  /*8bd80*/  PRMT R17, R22, 0x7770, RZ ;  /* 0x0000777016117816 */ /* 0x000fc600000000ff */
[C---:B------:R-:W-:Y:S02]  /*8bd90*/  IMAD.X R9, R16.reuse, 0x1, R3, P0 ;  /* 0x0000000110097824 */ /* 0x040fe400000e0603 */
[----:B------:R0:W-:Y:S02]  /*8bda0*/  @P1 STG.E.U8 desc[UR58][R14.64], R17 ;  /* 0x000000110e001986 */ /* 0x0001e4000c10113a */
[----:B0-----:R-:W-:Y:S02]  /*8bdb0*/  IADD3 R14, P0, R23, R2, RZ ;  /* 0x00000002170e7210 */ /* 0x001fe40007f1e0ff */
[----:B------:R-:W4:Y:S03]  /*8bdc0*/  LDL.LU R23, [R1+0x610] ;  /* 0x0006100001177983 */ /* 0x000f260000300800 */
[----:B------:R-:W-:Y:S01]  /*8bdd0*/  IMAD.X R15, R16, 0x1, R4, P0 ;  /* 0x00000001100f7824 */ /* 0x000fe200000e0604 */
[----:B------:R-:W-:-:S02]  /*8bde0*/  PRMT R16, R22, 0x7771, RZ ;  /* 0x0000777116107816 */ /* 0x000fc400000000ff */
[----:B------:R-:W-:-:S03]  /*8bdf0*/  PRMT R17, R22, 0x7772, RZ ;  /* 0x0000777216117816 */ /* 0x000fc600000000ff */
[----:B------:R2:W-:Y:S01]  /*8be00*/  @P2 STG.E.U8 desc[UR58][R10.64], R16 ;  /* 0x000000100a002986 */ /* 0x0005e2000c10113a */
[----:B------:R-:W-:-:S03]  /*8be10*/  LOP3.LUT P4, RZ, R13, 0x10, RZ, 0xc0, !PT ;  /* 0x000000100dff7812 */ /* 0x000fc6000788c0ff */
        /* <DEDUP_REMOVED lines=26> */
[----:B------:R-:W-:-:S02]  /*8bfc0*/  LOP3.LUT P2, RZ, R13, 0x100, RZ, 0xc0, !PT ;  /* 0x000001000dff7812 */ /* 0x000fc4000784c0ff */
[----:B------:R-:W-:Y:S02]  /*8bfd0*/  LOP3.LUT P3, RZ, R13, 0x200, RZ, 0xc0, !PT ;  /* 0x000002000dff7812 */ /* 0x000fe4000786c0ff */
[----:B----4-:R-:W-:Y:S02]  /*8bfe0*/  SHF.R.S32.HI R16, RZ, 0x1f, R23 ;  /* 0x0000001fff107819 */ /* 0x010fe40000011417 */
[----:B------:R-:W-:-:S05]  /*8bff0*/  IADD3 R8, P0, R23, R0, RZ ;  /* 0x0000000017087210 */ /* 0x000fca0007f1e0ff */
[----:B------:R-:W-:Y:S01]  /*8c000*/  IMAD.X R9, R16, 0x1, R3, P0 ;  /* 0x0000000110097824 */ /* 0x000fe200000e0603 */
[----:B0-----:R-:W-:-:S05]  /*8c010*/  IADD3 R14, P0, R23, R2, RZ ;  /* 0x00000002170e7210 */ /* 0x001fca0007f1e0ff */
[----:B------:R-:W-:Y:S01]  /*8c020*/  IMAD.X R15, R16, 0x1, R4, P0 ;  /* 0x00000001100f7824 */ /* 0x000fe200000e0604 */
[----:B------:R-:W-:Y:S02]  /*8c030*/  PRMT R16, R24, 0x7773, RZ ;  /* 0x0000777318107816 */ /* 0x000fe400000000ff */
[----:B------:R-:W4:Y:S04]  /*8c040*/  LDL.LU R24, [R1+0x134] ;  /* 0x0001340001187983 */ /* 0x000f280000300800 */
[----:B------:R2:W-:Y:S01]  /*8c050*/  @P2 STG.E.U8 desc[UR58][R10.64], R16 ;  /* 0x000000100a002986 */ /* 0x0005e2000c10113a */
[----:B------:R-:W-:-:S03]  /*8c060*/  LOP3.LUT P4, RZ, R13, 0x400, RZ, 0xc0, !PT ;  /* 0x000004000dff7812 */ /* 0x000fc6000788c0ff */
[----:B------:R-:W4:Y:S01]  /*8c070*/  LDL.LU R23, [R1+0x5d0] ;  /* 0x0005d00001177983 */ /* 0x000f220000300800 */
        /* <DEDUP_REMOVED lines=37> */
[----:B------:R-:W-:Y:S02]  /*8c2d0*/  LOP3.LUT P4, RZ, R13, 0x10000, RZ, 0xc0, !PT ;  /* 0x000100000dff7812 */ /* 0x000fe4000788c0ff */
[----:B0-----:R-:W-:Y:S02]  /*8c2e0*/  SHF.R.S32.HI R16, RZ, 0x1f, R23 ;  /* 0x0000001fff107819 */ /* 0x001fe40000011417 */
[----:B------:R-:W-:-:S05]  /*8c2f0*/  IADD3 R10, P0, R23, R0, RZ ;  /* 0x00000000170a7210 */ /* 0x000fca0007f1e0ff */
[C---:B------:R-:W-:Y:S01]  /*8c300*/  IMAD.X R11, R16.reuse, 0x1, R3, P0 ;  /* 0x00000001100b7824 */ /* 0x040fe200000e0603 */
[----:B-1----:R-:W-:Y:S02]  /*8c310*/  IADD3 R8, P0, R23, R2, RZ ;  /* 0x0000000217087210 */ /* 0x002fe40007f1e0ff */
[----:B------:R-:W4:Y:S01]  /*8c320*/  LDL.LU R23, [R1+0x5b4] ;  /* 0x0005b40001177983 */ /* 0x000f220000300800 */
[----:B------:R-:W-:Y:S02]  /*8c330*/  LOP3.LUT P5, RZ, R13, 0x20000, RZ, 0xc0, !PT ;  /* 0x000200000dff7812 */ /* 0x000fe400078ac0ff */
[----:B------:R-:W-:Y:S01]  /*8c340*/  IMAD.X R9, R16, 0x1, R4, P0 ;  /* 0x0000000110097824 */ /* 0x000fe200000e0604 */
[----:B------:R-:W-:-:S05]  /*8c350*/  PRMT R16, R24, 0x7773, RZ ;  /* 0x0000777318107816 */ /* 0x000fca00000000ff */
[----:B------:R2:W-:Y:S01]  /*8c360*/  @P4 STG.E.U8 desc[UR58][R14.64], R16 ;  /* 0x000000100e004986 */ /* 0x0005e2000c10113a */
[C---:B------:R-:W-:Y:S02]  /*8c370*/  LOP3.LUT P6, RZ, R13.reuse, 0x40000, RZ, 0xc0, !PT ;  /* 0x000400000dff7812 */ /* 0x040fe400078cc0ff */
        /* <DEDUP_REMOVED lines=26> */
[C---:B------:R-:W-:Y:S02]  /*8c520*/  LOP3.LUT P4, RZ, R13.reuse, 0x400000, RZ, 0xc0, !PT ;  /* 0x004000000dff7812 */ /* 0x040fe4000788c0ff */
[----:B------:R-:W-:Y:S02]  /*8c530*/  LOP3.LUT P5, RZ, R13, 0x800000, RZ, 0xc0, !PT ;  /* 0x008000000dff7812 */ /* 0x000fe400078ac0ff */
[----:B----4-:R-:W-:Y:S02]  /*8c540*/  SHF.R.S32.HI R16, RZ, 0x1f, R23 ;  /* 0x0000001fff107819 */ /* 0x010fe40000011417 */
[----:B------:R-:W-:-:S05]  /*8c550*/  IADD3 R10, P0, R23, R0, RZ ;  /* 0x00000000170a7210 */ /* 0x000fca0007f1e0ff */
[C---:B------:R-:W-:Y:S01]  /*8c560*/  IMAD.X R11, R16.reuse, 0x1, R3, P0 ;  /* 0x00000001100b7824 */ /* 0x040fe200000e0603 */
[----:B0-----:R-:W-:Y:S02]  /*8c570*/  IADD3 R8, P0, R23, R2, RZ ;  /* 0x0000000217087210 */ /* 0x001fe40007f1e0ff */
[----:B------:R-:W4:Y:S03]  /*8c580*/  LDL.LU R23, [R1+0x580] ;  /* 0x0005800001177983 */ /* 0x000f260000300800 */
[----:B------:R-:W-:Y:S01]  /*8c590*/  IMAD.X R9, R16, 0x1, R4, P0 ;  /* 0x0000000110097824 */ /* 0x000fe200000e0604 */
[C---:B------:R-:W-:Y:S02]  /*8c5a0*/  PRMT R16, R12.reuse, 0x7771, RZ ;  /* 0x000077710c107816 */ /* 0x040fe400000000ff */
[----:B------:R-:W-:-:S03]  /*8c5b0*/  PRMT R17, R12, 0x7772, RZ ;  /* 0x000077720c117816 */ /* 0x000fc600000000ff */
[----:B------:R2:W-:Y:S04]  /*8c5c0*/  @P4 STG.E.U8 desc[UR58][R14.64], R16 ;  /* 0x000000100e004986 */ /* 0x0005e8000c10113a */
[----:B------:R0:W-:Y:S01]  /*8c5d0*/  @P5 STG.E.U8 desc[UR58][R10.64], R17 ;  /* 0x000000110a005986 */ /* 0x0001e2000c10113a */
[C---:B------:R-:W-:Y:S02]  /*8c5e0*/  LOP3.LUT P6, RZ, R13.reuse, 0x1000000, RZ, 0xc0, !PT ;  /* 0x010000000dff7812 */ /* 0x040fe400078cc0ff */
[----:B------:R-:W-:Y:S02]  /*8c5f0*/  LOP3.LUT P1, RZ, R13, 0x2000000, RZ, 0xc0, !PT ;  /* 0x020000000dff7812 */ /* 0x000fe4000782c0ff */
[----:B--2---:R-:W-:Y:S02]  /*8c600*/  SHF.R.S32.HI R16, RZ, 0x1f, R25 ;  /* 0x0000001fff107819 */ /* 0x004fe40000011419 */
[----:B------:R-:W-:-:S05]  /*8c610*/  IADD3 R14, P0, R25, R0, RZ ;  /* 0x00000000190e7210 */ /* 0x000fca0007f1e0ff */
[C---:B------:R-:W-:Y:S01]  /*8c620*/  IMAD.X R15, R16.reuse, 0x1, R3, P0 ;  /* 0x00000001100f7824 */ /* 0x040fe200000e0603 */
[----:B0-----:R-:W-:Y:S02]  /*8c630*/  IADD3 R10, P0, R25, R2, RZ ;  /* 0x00000002190a7210 */ /* 0x001fe40007f1e0ff */
[----:B------:R-:W2:Y:S03]  /*8c640*/  LDL.LU R25, [R1+0x570] ;  /* 0x0005700001197983 */ /* 0x000ea60000300800 */
[----:B------:R-:W-:Y:S01]  /*8c650*/  IMAD.X R11, R16, 0x1, R4, P0 ;  /* 0x00000001100b7824 */ /* 0x000fe200000e0604 */
[----:B------:R-:W-:Y:S02]  /*8c660*/  PRMT R16, R12, 0x7773, RZ ;  /* 0x000077730c107816 */ /* 0x000fe400000000ff */
[----:B------:R-:W2:Y:S04]  /*8c670*/  LDL.LU R12, [R1+0x2034] ;  /* 0x00203400010c7983 */ /* 0x000ea80000300800 */
        /* <DEDUP_REMOVED lines=95> */
[----:B0-----:R-:W-:Y:S02]  /*8cc70*/  IADD3 R8, P0, R23, R2, RZ ;  /* 0x0000000217087210 */ /* 0x001fe40007f1e0ff */
[----:B------:R-:W-:-:S03]  /*8cc80*/  LOP3.LUT P4, RZ, R12, 0x100, RZ, 0xc0, !PT ;  /* 0x000001000cff7812 */ /* 0x000fc6000788c0ff */
[----:B------:R-:W-:Y:S01]  /*8cc90*/  IMAD.X R9, R13, 0x1, R4, P0 ;  /* 0x000000010d097824 */ /* 0x000fe200000e0604 */
[----:B------:R-:W-:Y:S02]  /*8cca0*/  PRMT R13, R24, 0x7773, RZ ;  /* 0x00007773180d7816 */ /* 0x000fe400000000ff */
[----:B------:R-:W4:Y:S01]  /*8ccb0*/  LDL.LU R24, [R1+0x154] ;  /* 0x0001540001187983 */ /* 0x000f220000300800 */
[----:B------:R-:W-:-:S03]  /*8ccc0*/  LOP3.LUT P5, RZ, R12, 0x200, RZ, 0xc0, !PT ;  /* 0x000002000cff7812 */ /* 0x000fc600078ac0ff */
[----:B------:R-:W4:Y:S04]  /*8ccd0*/  LDL.LU R23, [R1+0x844] ;  /* 0x0008440001177983 */ /* 0x000f280000300800 */
[----:B------:R2:W-:Y:S01]  /*8cce0*/  @P4 STG.E.U8 desc[UR58][R14.64], R13 ;  /* 0x0000000d0e004986 */ /* 0x0005e2000c10113a */
[C---:B------:R-:W-:Y:S02]  /*8ccf0*/  LOP3.LUT P6, RZ, R12.reuse, 0x400, RZ, 0xc0, !PT ;  /* 0x000004000cff7812 */ /* 0x040fe400078cc0ff */
[----:B------:R-:W-:Y:S02]  /*8cd00*/  LOP3.LUT P1, RZ, R12, 0x800, RZ, 0xc0, !PT ;  /* 0x000008000cff7812 */ /* 0x000fe4000782c0ff */
[----:B--2---:R-:W-:Y:S02]  /*8cd10*/  SHF.R.S32.HI R13, RZ, 0x1f, R25 ;  /* 0x0000001fff0d7819 */ /* 0x004fe40000011419 */
[----:B------:R-:W-:-:S02]  /*8cd20*/  IADD3 R14, P0, R25, R0, RZ ;  /* 0x00000000190e7210 */ /* 0x000fc40007f1e0ff */
        /* <DEDUP_REMOVED lines=37> */
[----:B------:R-:W-:Y:S01]  /*8cf80*/  IMAD.X R15, R13, 0x1, R3, P0 ;  /* 0x000000010d0f7824 */ /* 0x000fe200000e0603 */
        /* <DEDUP_REMOVED lines=72> */
[----:B------:R4:W-:Y:S02]  /*8d410*/  @P4 STG.E.U8 desc[UR58][R14.64], R12 ;  /* 0x0000000c0e004986 */ /* 0x0009e4000c10113a */
[----:B----4-:R-:W-:Y:S02]  /*8d420*/  SHF.R.S32.HI R14, RZ, 0x1f, R23 ;  /* 0x0000001fff0e7819 */ /* 0x010fe40000011417 */
[----:B------:R-:W-:Y:S02]  /*8d430*/  IADD3 R12, P0, R23, R0, RZ ;  /* 0x00000000170c7210 */ /* 0x000fe40007f1e0ff */
[----:B------:R-:W-:-:S03]  /*8d440*/  PRMT R15, R24, 0x7772, RZ ;  /* 0x00007772180f7816 */ /* 0x000fc600000000ff */
[C---:B------:R-:W-:Y:S02]  /*8d450*/  IMAD.X R13, R14.reuse, 0x1, R3, P0 ;  /* 0x000000010e0d7824 */ /* 0x040fe400000e0603 */
[----:B------:R0:W-:Y:S02]  /*8d460*/  @P5 STG.E.U8 desc[UR58][R10.64], R15 ;  /* 0x0000000f0a005986 */ /* 0x0001e4000c10113a */
        /* <DEDUP_REMOVED lines=65> */
[----:B------:R-:W-:Y:S02]  /*8d880*/  PRMT R15, R24, 0x7772, RZ ;  /* 0x00007772180f7816 */ /* 0x000fe400000000ff */
[C---:B------:R-:W-:Y:S01]  /*8d890*/  LOP3.LUT P6, RZ, R7.reuse, 0x100, RZ, 0xc0, !PT ;  /* 0x0000010007ff7812 */ /* 0x040fe200078cc0ff */
[----:B------:R-:W3:Y:S04]  /*8d8a0*/  LDL.LU R21, [R1+0xc10] ;  /* 0x000c100001157983 */ /* 0x000ee80000300800 */
[----:B------:R4:W-:Y:S04]  /*8d8b0*/  @P4 STG.E.U8 desc[UR58][R12.64], R14 ;  /* 0x0000000e0c004986 */ /* 0x0009e8000c10113a */
[----:B------:R0:W-:Y:S01]  /*8d8c0*/  @P5 STG.E.U8 desc[UR58][R10.64], R15 ;  /* 0x0000000f0a005986 */ /* 0x0001e2000c10113a */
[----:B------:R-:W-:-:S02]  /*8d8d0*/  LOP3.LUT P1, RZ, R7, 0x200, RZ, 0xc0, !PT ;  /* 0x0000020007ff7812 */ /* 0x000fc4000782c0ff */
        /* <DEDUP_REMOVED lines=26> */
[----:B0-----:R-:W-:Y:S01]  /*8da80*/  IADD3 R8, P0, R26, R2, RZ ;  /* 0x000000021a087210 */ /* 0x001fe20007f1e0ff */
[----:B------:R-:W-:Y:S02]  /*8da90*/  IMAD.MOV.U32 R26, RZ, RZ, R27 ;  /* 0x000000ffff1a7224 */ /* 0x000fe400078e001b */
        /* <DEDUP_REMOVED lines=195> */
[----:B------:R-:W-:Y:S01]  /*8e6d0*/  IMAD.MOV.U32 R25, RZ, RZ, R26 ;  /* 0x000000ffff197224 */ /* 0x000fe200078e001a */
[----:B---3--:R-:W-:Y:S02]  /*8e6e0*/  SHF.R.S32.HI R7, RZ, 0x1f, R27 ;  /* 0x0000001fff077819 */ /* 0x008fe4000001141b */
[----:B------:R-:W-:-:S05]  /*8e6f0*/  IADD3 R12, P0, R27, R0, RZ ;  /* 0x000000001b0c7210 */ /* 0x000fca0007f1e0ff */
[----:B------:R-:W-:Y:S01]  /*8e700*/  IMAD.X R13, R7, 0x1, R3, P0 ;  /* 0x00000001070d7824 */ /* 0x000fe200000e0603 */
[----:B0-----:R-:W-:Y:S02]  /*8e710*/  IADD3 R10, P0, R27, R2, RZ ;  /* 0x000000021b0a7210 */ /* 0x001fe40007f1e0ff */
[----:B------:R-:W2:Y:S04]  /*8e720*/  LDL.LU R27, [R1+0xc2c] ;  /* 0x000c2c00011b7983 */ /* 0x000ea80000300800 */
[----:B------:R-:W3:Y:S04]  /*8e730*/  LDL.LU R26, [R1+0xc14] ;  /* 0x000c1400011a7983 */ /* 0x000ee80000300800 */
[----:B------:R-:W3:Y:S01]  /*8e740*/  LDL.LU R22, [R1+0x198] ;  /* 0x0001980001167983 */ /* 0x000ee20000300800 */
[----:B------:R-:W-:-:S02]  /*8e750*/  LOP3.LUT P6, RZ, R6, 0x1000, RZ, 0xc0, !PT ;  /* 0x0000100006ff7812 */ /* 0x000fc400078cc0ff */
[----:B------:R-:W-:Y:S01]  /*8e760*/  LOP3.LUT P1, RZ, R6, 0x2000, RZ, 0xc0, !PT ;  /* 0x0000200006ff7812 */ /* 0x000fe2000782c0ff */
[----:B------:R-:W-:Y:S01]  /*8e770*/  IMAD.X R11, R7, 0x1, R4, P0 ;  /* 0x00000001070b7824 */ /* 0x000fe200000e0604 */
[----:B------:R-:W-:Y:S02]  /*8e780*/  PRMT R7, R20, 0x7773, RZ ;  /* 0x0000777314077816 */ /* 0x000fe400000000ff */
        /* <DEDUP_REMOVED lines=12> */
[----:B------:R0:W-:Y:S01]  /*8e850*/  @P2 STG.E.U8 desc[UR58][R10.64], R7 ;  /* 0x000000070a002986 */ /* 0x0001e2000c10113a */
[----:B------:R-:W-:-:S03]  /*8e860*/  LOP3.LUT P4, RZ, R6, 0x10000, RZ, 0xc0, !PT ;  /* 0x0001000006ff7812 */ /* 0x000fc6000788c0ff */
[----:B------:R1:W-:Y:S01]  /*8e870*/  @P3 STG.E.U8 desc[UR58][R8.64], R14 ;  /* 0x0000000e08003986 */ /* 0x0003e2000c10113a */
        /* <DEDUP_REMOVED lines=12> */
[----:B------:R-:W-:Y:S02]  /*8e940*/  IADD3 R12, P0, R27, R0, RZ ;  /* 0x000000001b0c7210 */ /* 0x000fe40007f1e0ff */
[----:B---3--:R-:W-:-:S03]  /*8e950*/  PRMT R14, R22, 0x7770, RZ ;  /* 0x00007770160e7816 */ /* 0x008fc600000000ff */
        /* <DEDUP_REMOVED lines=35> */
[C---:B------:R-:W-:Y:S02]  /*8eb90*/  LOP3.LUT P1, RZ, R6.reuse, 0x2000000, RZ, 0xc0, !PT ;  /* 0x0200000006ff7812 */ /* 0x040fe4000782c0ff */
[C---:B------:R-:W-:Y:S02]  /*8eba0*/  LOP3.LUT P2, RZ, R6.reuse, 0x4000000, RZ, 0xc0, !PT ;  /* 0x0400000006ff7812 */ /* 0x040fe4000784c0ff */
[----:B------:R-:W-:-:S02]  /*8ebb0*/  LOP3.LUT P3, RZ, R6, 0x8000000, RZ, 0xc0, !PT ;  /* 0x0800000006ff7812 */ /* 0x000fc4000786c0ff */
[C---:B------:R-:W-:Y:S02]  /*8ebc0*/  LOP3.LUT P4, RZ, R6.reuse, 0x10000000, RZ, 0xc0, !PT ;  /* 0x1000000006ff7812 */ /* 0x040fe4000788c0ff */
[----:B------:R-:W-:Y:S02]  /*8ebd0*/  LOP3.LUT P5, RZ, R6, 0x20000000, RZ, 0xc0, !PT ;  /* 0x2000000006ff7812 */ /* 0x000fe400078ac0ff */
[----:B--2---:R-:W-:Y:S02]  /*8ebe0*/  SHF.R.S32.HI R7, RZ, 0x1f, R27 ;  /* 0x0000001fff077819 */ /* 0x004fe4000001141b */
[----:B------:R-:W-:-:S05]  /*8ebf0*/  IADD3 R12, P0, R27, R0, RZ ;  /* 0x000000001b0c7210 */ /* 0x000fca0007f1e0ff */
[----:B------:R-:W-:Y:S01]  /*8ec00*/  IMAD.X R13, R7, 0x1, R3, P0 ;  /* 0x00000001070d7824 */ /* 0x000fe200000e0603 */
[----:B0-----:R-:W-:Y:S02]  /*8ec10*/  IADD3 R10, P0, R27, R2, RZ ;  /* 0x000000021b0a7210 */ /* 0x001fe40007f1e0ff */
[----:B------:R-:W2:Y:S03]  /*8ec20*/  LDL.LU R27, [R1+0xc0c] ;  /* 0x000c0c00011b7983 */ /* 0x000ea60000300800 */
[----:B------:R-:W-:Y:S01]  /*8ec30*/  IMAD.X R11, R7, 0x1, R4, P0 ;  /* 0x00000001070b7824 */ /* 0x000fe200000e0604 */
[----:B------:R-:W-:Y:S02]  /*8ec40*/  PRMT R7, R5, 0x7773, RZ ;  /* 0x0000777305077816 */ /* 0x000fe400000000ff */
[----:B------:R-:W2:Y:S04]  /*8ec50*/  LDL.LU R5, [R1+0x2028] ;  /* 0x0020280001057983 */ /* 0x000ea80000300800 */
[----:B------:R-:W2:Y:S04]  /*8ec60*/  LDL.LU R21, [R1+0x1a4] ;  /* 0x0001a40001157983 */ /* 0x000ea80000300800 */
[----:B------:R3:W-:Y:S01]  /*8ec70*/  @P6 STG.E.U8 desc[UR58][R8.64], R7 ;  /* 0x0000000708006986 */ /* 0x0007e2000c10113a */
[----:B------:R-:W-:-:S02]  /*8ec80*/  LOP3.LUT P6, RZ, R6, 0x40000000, RZ, 0xc0, !PT ;  /* 0x4000000006ff7812 */ /* 0x000fc400078cc0ff */
[----:B---3--:R-:W-:Y:S02]  /*8ec90*/  SHF.R.S32.HI R7, RZ, 0x1f, R26 ;  /* 0x0000001fff077819 */ /* 0x008fe4000001141a */
[----:B------:R-:W-:Y:S02]  /*8eca0*/  PRMT R14, R24, 0x7770, RZ ;  /* 0x00007770180e7816 */ /* 0x000fe400000000ff */
[----:B------:R-:W-:-:S03]  /*8ecb0*/  IADD3 R8, P0, R26, R0, RZ ;  /* 0x000000001a087210 */ /* 0x000fc60007f1e0ff */
[----:B------:R0:W-:Y:S02]  /*8ecc0*/  @P1 STG.E.U8 desc[UR58][R12.64], R14 ;  /* 0x0000000e0c001986 */ /* 0x0001e4000c10113a */
[C---:B------:R-:W-:Y:S01]  /*8ecd0*/  IMAD.X R9, R7.reuse, 0x1, R3, P0 ;  /* 0x0000000107097824 */ /* 0x040fe200000e0603 */
[----:B------:R-:W-:Y:S02]  /*8ece0*/  LOP3.LUT P1, RZ, R6, 0x80000000, RZ, 0xc0, !PT ;  /* 0x8000000006ff7812 */ /* 0x000fe4000782c0ff */
[----:B------:R-:W-:Y:S02]  /*8ecf0*/  IADD3 R6, P0, R26, R2, RZ ;  /* 0x000000021a067210 */ /* 0x000fe40007f1e0ff */
[----:B------:R-:W3:Y:S01]  /*8ed00*/  LDL.LU R26, [R1+0xbec] ;  /* 0x000bec00011a7983 */ /* 0x000ee20000300800 */
[C---:B0-----:R-:W-:Y:S02]  /*8ed10*/  PRMT R12, R24.reuse, 0x7771, RZ ;  /* 0x00007771180c7816 */ /* 0x041fe400000000ff */
[----:B------:R-:W-:Y:S01]  /*8ed20*/  IMAD.X R7, R7, 0x1, R4, P0 ;  /* 0x0000000107077824 */ /* 0x000fe200000e0604 */
[----:B------:R-:W-:-:S02]  /*8ed30*/  PRMT R13, R24, 0x7772, RZ ;  /* 0x00007772180d7816 */ /* 0x000fc400000000ff */
[----:B------:R4:W-:Y:S04]  /*8ed40*/  @P2 STG.E.U8 desc[UR58][R10.64], R12 ;  /* 0x0000000c0a002986 */ /* 0x0009e8000c10113a */
[----:B------:R0:W-:Y:S01]  /*8ed50*/  @P3 STG.E.U8 desc[UR58][R8.64], R13 ;  /* 0x0000000d08003986 */ /* 0x0001e2000c10113a */
[----:B----4-:R-:W-:Y:S02]  /*8ed60*/  SHF.R.S32.HI R12, RZ, 0x1f, R23 ;  /* 0x0000001fff0c7819 */ /* 0x010fe40000011417 */
[----:B------:R-:W-:-:S05]  /*8ed70*/  IADD3 R10, P0, R23, R0, RZ ;  /* 0x00000000170a7210 */ /* 0x000fca0007f1e0ff */
[C---:B------:R-:W-:Y:S01]  /*8ed80*/  IMAD.X R11, R12.reuse, 0x1, R3, P0 ;  /* 0x000000010c0b7824 */ /* 0x040fe200000e0603 */
        /* <DEDUP_REMOVED lines=77> */
[----:B------:R-:W-:-:S05]  /*8f260*/  PRMT R12, R24, 0x7773, RZ ;  /* 0x00007773180c7816 */ /* 0x000fca00000000ff */
[----:B------:R2:W-:Y:S01]  /*8f270*/  @P4 STG.E.U8 desc[UR58][R6.64], R12 ;  /* 0x0000000c06004986 */ /* 0x0005e2000c10113a */
        /* <DEDUP_REMOVED lines=19> */
[----:B------:R-:W4:Y:S04]  /*8f3b0*/  LDL.LU R23, [R1+0xba8] ;  /* 0x000ba80001177983 */ /* 0x000f280000300800 */
[----:B------:R-:W4:Y:S01]  /*8f3c0*/  LDL.LU R24, [R1+0x1b8] ;  /* 0x0001b80001187983 */ /* 0x000f220000300800 */
[----:B------:R-:W-:-:S02]  /*8f3d0*/  LOP3.LUT P2, RZ, R5, 0x1000, RZ, 0xc0, !PT ;  /* 0x0000100005ff7812 */ /* 0x000fc4000784c0ff */
[C---:B------:R-:W-:Y:S01]  /*8f3e0*/  LOP3.LUT P3, RZ, R5.reuse, 0x2000, RZ, 0xc0, !PT ;  /* 0x0000200005ff7812 */ /* 0x040fe2000786c0ff */
[----:B------:R-:W-:Y:S01]  /*8f3f0*/  IMAD.X R7, R12, 0x1, R4, P0 ;  /* 0x000000010c077824 */ /* 0x000fe200000e0604 */
[----:B------:R-:W-:Y:S02]  /*8f400*/  PRMT R12, R20, 0x7773, RZ ;  /* 0x00007773140c7816 */ /* 0x000fe400000000ff */
[----:B------:R-:W-:Y:S02]  /*8f410*/  PRMT R13, R22, 0x7770, RZ ;  /* 0x00007770160d7816 */ /* 0x000fe400000000ff */
[----:B------:R-:W-:-:S05]  /*8f420*/  LOP3.LUT P4, RZ, R5, 0x4000, RZ, 0xc0, !PT ;  /* 0x0000400005ff7812 */ /* 0x000fca000788c0ff */
[----:B------:R0:W-:Y:S04]  /*8f430*/  @P2 STG.E.U8 desc[UR58][R10.64], R12 ;  /* 0x0000000c0a002986 */ /* 0x0001e8000c10113a */
[----:B------:R1:W-:Y:S01]  /*8f440*/  @P3 STG.E.U8 desc[UR58][R8.64], R13 ;  /* 0x0000000d08003986 */ /* 0x0003e2000c10113a */
[----:B------:R-:W-:Y:S02]  /*8f450*/  LOP3.LUT P5, RZ, R5, 0x8000, RZ, 0xc0, !PT ;  /* 0x0000800005ff7812 */ /* 0x000fe400078ac0ff */
[----:B0-----:R-:W-:Y:S02]  /*8f460*/  SHF.R.S32.HI R12, RZ, 0x1f, R21 ;  /* 0x0000001fff0c7819 */ /* 0x001fe40000011415 */
[----:B------:R-:W-:-:S05]  /*8f470*/  IADD3 R10, P0, R21, R0, RZ ;  /* 0x00000000150a7210 */ /* 0x000fca0007f1e0ff */
[----:B------:R-:W-:Y:S01]  /*8f480*/  IMAD.X R11, R12, 0x1, R3, P0 ;  /* 0x000000010c0b7824 */ /* 0x000fe200000e0603 */
[----:B-1----:R-:W-:-:S05]  /*8f490*/  IADD3 R8, P0, R21, R2, RZ ;  /* 0x0000000215087210 */ /* 0x002fca0007f1e0ff */
        /* <DEDUP_REMOVED lines=35> */
[----:B------:R-:W4:Y:S04]  /*8f6d0*/  LDL.LU R23, [R1+0xbb4] ;  /* 0x000bb40001177983 */ /* 0x000f280000300800 */
[----:B------:R-:W4:Y:S01]  /*8f6e0*/  LDL.LU R22, [R1+0x1c0] ;  /* 0x0001c00001167983 */ /* 0x000f220000300800 */
[----:B------:R-:W-:Y:S01]  /*8f6f0*/  IMAD.X R9, R12, 0x1, R4, P0 ;  /* 0x000000010c097824 */ /* 0x000fe200000e0604 */
[----:B------:R-:W-:Y:S02]  /*8f700*/  PRMT R12, R24, 0x7773, RZ ;  /* 0x00007773180c7816 */ /* 0x000fe400000000ff */
[----:B------:R-:W-:-:S03]  /*8f710*/  PRMT R13, R28, 0x7770, RZ ;  /* 0x000077701c0d7816 */ /* 0x000fc600000000ff */
[----:B------:R-:W-:Y:S04]  /*8f720*/  @P4 STG.E.U8 desc[UR58][R6.64], R12 ;  /* 0x0000000c06004986 */ /* 0x000fe8000c10113a */
[----:B------:R0:W-:Y:S01]  /*8f730*/  @P5 STG.E.U8 desc[UR58][R10.64], R13 ;  /* 0x0000000d0a005986 */ /* 0x0001e2000c10113a */
[C---:B------:R-:W-:Y:S02]  /*8f740*/  LOP3.LUT P6, RZ, R5.reuse, 0x2000000, RZ, 0xc0, !PT ;  /* 0x0200000005ff7812 */ /* 0x040fe400078cc0ff */
[----:B------:R-:W-:Y:S02]  /*8f750*/  LOP3.LUT P1, RZ, R5, 0x400000, RZ, 0xc0, !PT ;  /* 0x0040000005ff7812 */ /* 0x000fe4000782c0ff */
[----:B0-----:R-:W-:Y:S02]  /*8f760*/  PRMT R13, R28, 0x7772, RZ ;  /* 0x000077721c0d7816 */ /* 0x001fe400000000ff */
[----:B--2---:R-:W-:-:S02]  /*8f770*/  SHF.R.S32.HI R12, RZ, 0x1f, R27 ;  /* 0x0000001fff0c7819 */ /* 0x004fc4000001141b */
[----:B------:R-:W-:-:S05]  /*8f780*/  IADD3 R6, P0, R27, R0, RZ ;  /* 0x000000001b067210 */ /* 0x000fca0007f1e0ff */
[C---:B------:R-:W-:Y:S01]  /*8f790*/  IMAD.X R7, R12.reuse, 0x1, R3, P0 ;  /* 0x000000010c077824 */ /* 0x040fe200000e0603 */
[----:B------:R-:W-:Y:S02]  /*8f7a0*/  IADD3 R10, P0, R27, R2, RZ ;  /* 0x000000021b0a7210 */ /* 0x000fe40007f1e0ff */
[----:B------:R-:W2:Y:S03]  /*8f7b0*/  LDL.LU R27, [R1+0xb94] ;  /* 0x000b9400011b7983 */ /* 0x000ea60000300800 */
        /* <DEDUP_REMOVED lines=14> */
[C---:B------:R-:W-:Y:S01]  /*8f8a0*/  LOP3.LUT P4, RZ, R5.reuse, 0x10000000, RZ, 0xc0, !PT ;  /* 0x1000000005ff7812 */ /* 0x040fe2000788c0ff */
[----:B------:R-:W3:Y:S06]  /*8f8b0*/  LDL.LU R28, [R1+0x2024] ;  /* 0x00202400011c7983 */ /* 0x000eec0000300800 */
[----:B------:R4:W-:Y:S01]  /*8f8c0*/  @P2 STG.E.U8 desc[UR58][R10.64], R12 ;  /* 0x0000000c0a002986 */ /* 0x0009e2000c10113a */
[C---:B------:R-:W-:Y:S02]  /*8f8d0*/  LOP3.LUT P5, RZ, R5.reuse, 0x1000000, RZ, 0xc0, !PT ;  /* 0x0100000005ff7812 */ /* 0x040fe400078ac0ff */
[----:B------:R-:W-:-:S02]  /*8f8e0*/  LOP3.LUT P6, RZ, R5, 0x4000000, RZ, 0xc0, !PT ;  /* 0x0400000005ff7812 */ /* 0x000fc400078cc0ff */
[----:B----4-:R-:W-:Y:S02]  /*8f8f0*/  SHF.R.S32.HI R12, RZ, 0x1f, R23 ;  /* 0x0000001fff0c7819 */ /* 0x010fe40000011417 */
[----:B------:R-:W-:Y:S02]  /*8f900*/  IADD3 R10, P0, R23, R0, RZ ;  /* 0x00000000170a7210 */ /* 0x000fe40007f1e0ff */
[----:B------:R-:W-:-:S03]  /*8f910*/  PRMT R13, R22, 0x7770, RZ ;  /* 0x00007770160d7816 */ /* 0x000fc600000000ff */
[----:B------:R-:W-:Y:S02]  /*8f920*/  IMAD.X R11, R12, 0x1, R3, P0 ;  /* 0x000000010c0b7824 */ /* 0x000fe400000e0603 */
[----:B------:R0:W-:Y:S01]  /*8f930*/  @P3 STG.E.U8 desc[UR58][R8.64], R13 ;  /* 0x0000000d08003986 */ /* 0x0001e2000c10113a */
[C---:B------:R-:W-:Y:S02]  /*8f940*/  LOP3.LUT P1, RZ, R5.reuse, 0x20000000, RZ, 0xc0, !PT ;  /* 0x2000000005ff7812 */ /* 0x040fe4000782c0ff */
[C---:B------:R-:W-:Y:S02]  /*8f950*/  LOP3.LUT P2, RZ, R5.reuse, 0x40000000, RZ, 0xc0, !PT ;  /* 0x4000000005ff7812 */ /* 0x040fe4000784c0ff */
[----:B------:R-:W-:Y:S02]  /*8f960*/  LOP3.LUT P3, RZ, R5, 0x80000000, RZ, 0xc0, !PT ;  /* 0x8000000005ff7812 */ /* 0x000fe4000786c0ff */
[----:B------:R-:W-:Y:S02]  /*8f970*/  PRMT R5, R22, 0x7771, RZ ;  /* 0x0000777116057816 */ /* 0x000fe400000000ff */
[----:B0-----:R-:W-:-:S02]  /*8f980*/  IADD3 R8, P0, R23, R2, RZ ;  /* 0x0000000217087210 */ /* 0x001fc40007f1e0ff */
[----:B------:R-:W4:Y:S04]  /*8f990*/  LDL.LU R23, [R1+0xae8] ;  /* 0x000ae80001177983 */ /* 0x000f280000300800 */
[----:B------:R2:W-:Y:S01]  /*8f9a0*/  @P4 STG.E.U8 desc[UR58][R6.64], R5 ;  /* 0x0000000506004986 */ /* 0x0005e2000c10113a */
[----:B------:R-:W-:Y:S01]  /*8f9b0*/  IMAD.X R9, R12, 0x1, R4, P0 ;  /* 0x000000010c097824 */ /* 0x000fe200000e0604 */
[----:B------:R-:W-:-:S05]  /*8f9c0*/  PRMT R12, R22, 0x7772, RZ ;  /* 0x00007772160c7816 */ /* 0x000fca00000000ff */
[----:B------:R0:W-:Y:S01]  /*8f9d0*/  @P5 STG.E.U8 desc[UR58][R10.64], R12 ;  /* 0x0000000c0a005986 */ /* 0x0001e2000c10113a */
        /* <DEDUP_REMOVED lines=16> */
[----:B------:R-:W-:Y:S02]  /*8fae0*/  PRMT R12, R24, 0x7772, RZ ;  /* 0x00007772180c7816 */ /* 0x000fe400000000ff */
[----:B------:R-:W-:Y:S01]  /*8faf0*/  LOP3.LUT P4, RZ, R28, 0x1, RZ, 0xc0, !PT ;  /* 0x000000011cff7812 */ /* 0x000fe2000788c0ff */
[----:B------:R-:W-:Y:S01]  /*8fb00*/  IMAD.X R7, R5, 0x1, R4, P0 ;  /* 0x0000000105077824 */ /* 0x000fe200000e0604 */
[----:B------:R-:W-:Y:S01]  /*8fb10*/  PRMT R5, R24, 0x7771, RZ ;  /* 0x0000777118057816 */ /* 0x000fe200000000ff */
        /* <DEDUP_REMOVED lines=76> */
[----:B0-----:R-:W-:Y:S02]  /*8ffe0*/  SHF.R.S32.HI R5, RZ, 0x1f, R23 ;  /* 0x0000001fff057819 */ /* 0x001fe40000011417 */
[----:B------:R-:W-:-:S05]  /*8fff0*/  IADD3 R10, P0, R23, R0, RZ ;  /* 0x00000000170a7210 */ /* 0x000fca0007f1e0ff */
[----:B------:R-:W-:Y:S01]  /*90000*/  IMAD.X R11, R5, 0x1, R3, P0 ;  /* 0x00000001050b7824 */ /* 0x000fe200000e0603 */
[----:B-1----:R-:W-:Y:S02]  /*90010*/  IADD3 R8, P0, R23, R2, RZ ;  /* 0x0000000217087210 */ /* 0x002fe40007f1e0ff */
[----:B------:R-:W4:Y:S04]  /*90020*/  LDL.LU R23, [R1+0x9f8] ;  /* 0x0009f80001177983 */ /* 0x000f280000300800 */
[----:B------:R-:W4:Y:S01]  /*90030*/  LDL.LU R22, [R1+0x1d8] ;  /* 0x0001d80001167983 */ /* 0x000f220000300800 */
[----:B------:R-:W-:Y:S01]  /*90040*/  LOP3.LUT P5, RZ, R28, 0x2000, RZ, 0xc0, !PT ;  /* 0x000020001cff7812 */ /* 0x000fe200078ac0ff */
[----:B------:R-:W-:Y:S01]  /*90050*/  IMAD.X R9, R5, 0x1, R4, P0 ;  /* 0x0000000105097824 */ /* 0x000fe200000e0604 */
[----:B------:R-:W-:-:S02]  /*90060*/  PRMT R5, R24, 0x7773, RZ ;  /* 0x0000777318057816 */ /* 0x000fc400000000ff */
[----:B------:R-:W-:-:S03]  /*90070*/  PRMT R12, R29, 0x7770, RZ ;  /* 0x000077701d0c7816 */ /* 0x000fc600000000ff */
[----:B------:R-:W-:Y:S01]  /*90080*/  @P4 STG.E.U8 desc[UR58][R6.64], R5 ;  /* 0x0000000506004986 */ /* 0x000fe2000c10113a */
[----:B------:R-:W-:-:S05]  /*90090*/  LOP3.LUT P6, RZ, R28, 0x4000, RZ, 0xc0, !PT ;  /* 0x000040001cff7812 */ /* 0x000fca00078cc0ff */
[----:B------:R0:W-:Y:S01]  /*900a0*/  @P5 STG.E.U8 desc[UR58][R10.64], R12 ;  /* 0x0000000c0a005986 */ /* 0x0001e2000c10113a */
[----:B------:R-:W-:Y:S02]  /*900b0*/  LOP3.LUT P1, RZ, R28, 0x8000, RZ, 0xc0, !PT ;  /* 0x000080001cff7812 */ /* 0x000fe4000782c0ff */
[----:B0-----:R-:W-:Y:S02]  /*900c0*/  PRMT R12, R29, 0x7772, RZ ;  /* 0x000077721d0c7816 */ /* 0x001fe400000000ff */
[----:B--2---:R-:W-:Y:S02]  /*900d0*/  SHF.R.S32.HI R5, RZ, 0x1f, R27 ;  /* 0x0000001fff057819 */ /* 0x004fe4000001141b */
[----:B------:R-:W-:-:S05]  /*900e0*/  IADD3 R6, P0, R27, R0, RZ ;  /* 0x000000001b067210 */ /* 0x000fca0007f1e0ff */
[----:B------:R-:W-:Y:S01]  /*900f0*/  IMAD.X R7, R5, 0x1, R3, P0 ;  /* 0x0000000105077824 */ /* 0x000fe200000e0603 */
        /* <DEDUP_REMOVED lines=19> */
[----:B------:R-:W-:Y:S02]  /*90230*/  LOP3.LUT P5, RZ, R28, 0x80000, RZ, 0xc0, !PT ;  /* 0x000800001cff7812 */ /* 0x000fe400078ac0ff */
[----:B----4-:R-:W-:-:S02]  /*90240*/  SHF.R.S32.HI R5, RZ, 0x1f, R23 ;  /* 0x0000001fff057819 */ /* 0x010fc40000011417 */
[----:B------:R-:W-:Y:S02]  /*90250*/  IADD3 R10, P0, R23, R0, RZ ;  /* 0x00000000170a7210 */ /* 0x000fe40007f1e0ff */
[----:B------:R-:W-:-:S03]  /*90260*/  PRMT R12, R22, 0x7770, RZ ;  /* 0x00007770160c7816 */ /* 0x000fc600000000ff */
[----:B------:R-:W-:Y:S02]  /*90270*/  IMAD.X R11, R5, 0x1, R3, P0 ;  /* 0x00000001050b7824 */ /* 0x000fe400000e0603 */
[----:B------:R0:W-:Y:S02]  /*90280*/  @P3 STG.E.U8 desc[UR58][R8.64], R12 ;  /* 0x0000000c08003986 */ /* 0x0001e4000c10113a */
[----:B0-----:R-:W-:Y:S02]  /*90290*/  IADD3 R8, P0, R23, R2, RZ ;  /* 0x0000000217087210 */ /* 0x001fe40007f1e0ff */
[----:B------:R-:W4:Y:S01]  /*902a0*/  LDL.LU R23, [R1+0x94c] ;  /* 0x00094c0001177983 */ /* 0x000f220000300800 */
[----:B------:R-:W-:-:S03]  /*902b0*/  PRMT R12, R22, 0x7772, RZ ;  /* 0x00007772160c7816 */ /* 0x000fc600000000ff */
[----:B------:R-:W4:Y:S01]  /*902c0*/  LDL.LU R18, [R1+0x20] ;  /* 0x0000200001127983 */ /* 0x000f220000300800 */
[----:B------:R-:W-:Y:S01]  /*902d0*/  IMAD.X R9, R5, 0x1, R4, P0 ;  /* 0x0000000105097824 */ /* 0x000fe200000e0604 */
[----:B------:R-:W-:-:S05]  /*902e0*/  PRMT R5, R22, 0x7771, RZ ;  /* 0x0000777116057816 */ /* 0x000fca00000000ff */
        /* <DEDUP_REMOVED lines=37> */
[----:B------:R2:W-:Y:S01]  /*90540*/  @P4 STG.E.U8 desc[UR58][R6.64], R5 ;  /* 0x0000000506004986 */ /* 0x0005e2000c10113a */
[----:B------:R-:W-:Y:S02]  /*90550*/  LOP3.LUT P6, RZ, R29, 0x40000000, RZ, 0xc0, !PT ;  /* 0x400000001dff7812 */ /* 0x000fe400078cc0ff */
        /* <DEDUP_REMOVED lines=19> */
[----:B------:R-:W-:Y:S02]  /*90690*/  LOP3.LUT P2, RZ, R28, 0x4000000, RZ, 0xc0, !PT ;  /* 0x040000001cff7812 */ /* 0x000fe4000784c0ff */
        /* <DEDUP_REMOVED lines=16> */
[----:B------:R2:W-:Y:S04]  /*907a0*/  @P4 STG.E.U8 desc[UR58][R6.64], R5 ;  /* 0x0000000506004986 */ /* 0x0005e8000c10113a */
[----:B------:R0:W-:Y:S01]  /*907b0*/  @P5 STG.E.U8 desc[UR58][R10.64], R12 ;  /* 0x0000000c0a005986 */ /* 0x0001e2000c10113a */
[----:B------:R-:W-:Y:S02]  /*907c0*/  LOP3.LUT P6, RZ, R28, 0x10000000, RZ, 0xc0, !PT ;  /* 0x100000001cff7812 */ /* 0x000fe400078cc0ff */
        /* <DEDUP_REMOVED lines=17> */
[----:B------:R-:W-:Y:S02]  /*908e0*/  LOP3.LUT P2, RZ, R18, 0x40, RZ, 0xc0, !PT ;  /* 0x0000004012ff7812 */ /* 0x000fe4000784c0ff */
        /* <DEDUP_REMOVED lines=100> */
[----:B------:R-:W2:Y:S01]  /*90f30*/  LDL.LU R27, [R1+0x83c] ;  /* 0x00083c00011b7983 */ /* 0x000ea20000300800 */
[----:B------:R-:W-:-:S03]  /*90f40*/  PRMT R12, R20, 0x7772, RZ ;  /* 0x00007772140c7816 */ /* 0x000fc600000000ff */
[----:B------:R-:W2:Y:S01]  /*90f50*/  LDL.LU R24, [R1+0x24] ;  /* 0x0000240001187983 */ /* 0x000ea20000300800 */
        /* <DEDUP_REMOVED lines=202> */
[----:B------:R-:W-:Y:S01]  /*91c00*/  LOP3.LUT P4, RZ, R29, 0x400000, RZ, 0xc0, !PT ;  /* 0x004000001dff7812 */ /* 0x000fe2000788c0ff */
[----:B------:R-:W3:Y:S04]  /*91c10*/  LDL.LU R20, [R1+0x28] ;  /* 0x0000280001147983 */ /* 0x000ee80000300800 */
[----:B------:R4:W-:Y:S04]  /*91c20*/  @P2 STG.E.U8 desc[UR58][R10.64], R5 ;  /* 0x000000050a002986 */ /* 0x0009e8000c10113a */
[----:B------:R0:W-:Y:S01]  /*91c30*/  @P3 STG.E.U8 desc[UR58][R8.64], R12 ;  /* 0x0000000c08003986 */ /* 0x0001e2000c10113a */
[----:B------:R-:W-:-:S02]  /*91c40*/  LOP3.LUT P5, RZ, R24, 0x2000000, RZ, 0xc0, !PT ;  /* 0x0200000018ff7812 */ /* 0x000fc400078ac0ff */
        /* <DEDUP_REMOVED lines=274> */
[C---:B------:R-:W-:Y:S02]  /*92d70*/  LOP3.LUT P6, RZ, R18.reuse, 0x10000000, RZ, 0xc0, !PT ;  /* 0x1000000012ff7812 */ /* 0x040fe400078cc0ff */
[----:B------:R-:W-:Y:S02]  /*92d80*/  LOP3.LUT P3, RZ, R18, 0x80000000, RZ, 0xc0, !PT ;  /* 0x8000000012ff7812 */ /* 0x000fe4000786c0ff */
[----:B------:R-:W-:Y:S02]  /*92d90*/  LOP3.LUT P1, RZ, R19, 0x20, RZ, 0xc0, !PT ;  /* 0x0000002013ff7812 */ /* 0x000fe4000782c0ff */
[----:B--2---:R-:W-:-:S02]  /*92da0*/  SHF.R.S32.HI R5, RZ, 0x1f, R27 ;  /* 0x0000001fff057819 */ /* 0x004fc4000001141b */
        /* <DEDUP_REMOVED lines=16> */
[----:B------:R-:W-:Y:S01]  /*92eb0*/  IMAD.X R7, R5, 0x1, R4, P0 ;  /* 0x0000000105077824 */ /* 0x000fe200000e0604 */
[----:B------:R-:W-:-:S02]  /*92ec0*/  PRMT R5, R21, 0x7771, RZ ;  /* 0x0000777115057816 */ /* 0x000fc400000000ff */
[----:B------:R-:W-:Y:S02]  /*92ed0*/  PRMT R12, R21, 0x7772, RZ ;  /* 0x00007772150c7816 */ /* 0x000fe400000000ff */
[----:B------:R-:W-:-:S06]  /*92ee0*/  LOP3.LUT P4, RZ, R24, 0x1, RZ, 0xc0, !PT ;  /* 0x0000000118ff7812 */ /* 0x000fcc000788c0ff */
        /* <DEDUP_REMOVED lines=178> */
[----:B------:R-:W-:Y:S02]  /*93a10*/  LOP3.LUT P5, RZ, R24, 0x80000000, RZ, 0xc0, !PT ;  /* 0x8000000018ff7812 */ /* 0x000fe400078ac0ff */
[----:B---3--:R-:W-:Y:S02]  /*93a20*/  SHF.R.S32.HI R5, RZ, 0x1f, R26 ;  /* 0x0000001fff057819 */ /* 0x008fe4000001141a */
[----:B------:R-:W-:-:S05]  /*93a30*/  IADD3 R8, P0, R26, R0, RZ ;  /* 0x000000001a087210 */ /* 0x000fca0007f1e0ff */
[----:B------:R-:W-:Y:S01]  /*93a40*/  IMAD.X R9, R5, 0x1, R3, P0 ;  /* 0x0000000105097824 */ /* 0x000fe200000e0603 */
[----:B0-----:R-:W-:Y:S02]  /*93a50*/  IADD3 R6, P0, R26, R2, RZ ;  /* 0x000000021a067210 */ /* 0x001fe40007f1e0ff */
[----:B------:R-:W3:Y:S04]  /*93a60*/  LDL.LU R26, [R1+0x674] ;  /* 0x00067400011a7983 */ /* 0x000ee80000300800 */
[----:B------:R-:W3:Y:S01]  /*93a70*/  LDL.LU R24, [R1+0x26c] ;  /* 0x00026c0001187983 */ /* 0x000ee20000300800 */
[----:B------:R-:W-:Y:S01]  /*93a80*/  LOP3.LUT P3, RZ, R21, 0x20, RZ, 0xc0, !PT ;  /* 0x0000002015ff7812 */ /* 0x000fe2000786c0ff */
[----:B------:R-:W-:Y:S01]  /*93a90*/  IMAD.X R7, R5, 0x1, R4, P0 ;  /* 0x0000000105077824 */ /* 0x000fe200000e0604 */
[----:B------:R-:W-:-:S05]  /*93aa0*/  PRMT R5, R18, 0x7773, RZ ;  /* 0x0000777312057816 */ /* 0x000fca00000000ff */
        /* <DEDUP_REMOVED lines=135> */
[----:B------:R-:W4:Y:S01]  /*94320*/  LDL.LU R24, [R1+0x44] ;  /* 0x0000440001187983 */ /* 0x000f220000300800 */
        /* <DEDUP_REMOVED lines=23> */
[----:B------:R-:W4:Y:S03]  /*944a0*/  LDL.LU R22, [R1+0x6c4] ;  /* 0x0006c40001167983 */ /* 0x000f260000300800 */
[----:B------:R-:W-:Y:S01]  /*944b0*/  IMAD.X R9, R5, 0x1, R4, P0 ;  /* 0x0000000105097824 */ /* 0x000fe200000e0604 */
[C---:B------:R-:W-:Y:S02]  /*944c0*/  PRMT R5, R17.reuse, 0x7771, RZ ;  /* 0x0000777111057816 */ /* 0x040fe400000000ff */
        /* <DEDUP_REMOVED lines=36> */
[----:B------:R-:W-:Y:S01]  /*94710*/  LOP3.LUT P5, RZ, R24, 0x4, RZ, 0xc0, !PT ;  /* 0x0000000418ff7812 */ /* 0x000fe200078ac0ff */
[----:B------:R-:W-:Y:S01]  /*94720*/  IMAD.X R9, R5, 0x1, R4, P0 ;  /* 0x0000000105097824 */ /* 0x000fe200000e0604 */
[----:B------:R-:W-:-:S05]  /*94730*/  PRMT R5, R23, 0x7773, RZ ;  /* 0x0000777317057816 */ /* 0x000fca00000000ff */
        /* <DEDUP_REMOVED lines=85> */
[----:B------:R-:W2:Y:S01]  /*94c90*/  LDL R18, [R1+0xc4] ;  /* 0x0000c40001127983 */ /* 0x000ea20000100800 */
        /* <DEDUP_REMOVED lines=283> */
[C---:B------:R-:W-:Y:S02]  /*95e50*/  LOP3.LUT P1, RZ, R21.reuse, 0x800000, RZ, 0xc0, !PT ;  /* 0x0080000015ff7812 */ /* 0x040fe4000782c0ff */
[----:B------:R-:W-:-:S02]  /*95e60*/  LOP3.LUT P2, RZ, R21, 0x1000000, RZ, 0xc0, !PT ;  /* 0x0100000015ff7812 */ /* 0x000fc4000784c0ff */
        /* <DEDUP_REMOVED lines=121> */
[C---:B------:R-:W-:Y:S02]  /*96600*/  LOP3.LUT P1, RZ, R24.reuse, 0x800000, RZ, 0xc0, !PT ;  /* 0x0080000018ff7812 */ /* 0x040fe4000782c0ff */
[C---:B------:R-:W-:Y:S02]  /*96610*/  LOP3.LUT P2, RZ, R24.reuse, 0x2000000, RZ, 0xc0, !PT ;  /* 0x0200000018ff7812 */ /* 0x040fe4000784c0ff */
[C---:B------:R-:W-:Y:S02]  /*96620*/  LOP3.LUT P3, RZ, R24.reuse, 0x8000000, RZ, 0xc0, !PT ;  /* 0x0800000018ff7812 */ /* 0x040fe4000786c0ff */
[C---:B------:R-:W-:Y:S02]  /*96630*/  LOP3.LUT P4, RZ, R24.reuse, 0x10000000, RZ, 0xc0, !PT ;  /* 0x1000000018ff7812 */ /* 0x040fe4000788c0ff */
[----:B------:R-:W-:Y:S02]  /*96640*/  LOP3.LUT P5, RZ, R24, 0x40000000, RZ, 0xc0, !PT ;  /* 0x4000000018ff7812 */ /* 0x000fe400078ac0ff */
[----:B------:R-:W4:Y:S01]  /*96650*/  LDL.LU R24, [R1+0x9dc] ;  /* 0x0009dc0001187983 */ /* 0x000f220000300800 */
[----:B--2---:R-:W-:-:S02]  /*96660*/  SHF.R.S32.HI R5, RZ, 0x1f, R27 ;  /* 0x0000001fff057819 */ /* 0x004fc4000001141b */
        /* <DEDUP_REMOVED lines=19> */
[----:B------:R-:W-:-:S03]  /*967a0*/  IMAD.MOV.U32 R21, RZ, RZ, R25 ;  /* 0x000000ffff157224 */ /* 0x000fc600078e0019 */
[----:B------:R-:W3:Y:S01]  /*967b0*/  LDL.LU R25, [R1+0xa9c] ;  /* 0x000a9c0001197983 */ /* 0x000ee20000300800 */
[----:B----4-:R-:W-:Y:S02]  /*967c0*/  SHF.R.S32.HI R5, RZ, 0x1f, R22 ;  /* 0x0000001fff057819 */ /* 0x010fe40000011416 */
[----:B------:R-:W-:-:S05]  /*967d0*/  IADD3 R10, P0, R22, R0, RZ ;  /* 0x00000000160a7210 */ /* 0x000fca0007f1e0ff */
[C---:B------:R-:W-:Y:S01]  /*967e0*/  IMAD.X R11, R5.reuse, 0x1, R3, P0 ;  /* 0x00000001050b7824 */ /* 0x040fe200000e0603 */
[----:B0-----:R-:W-:Y:S02]  /*967f0*/  IADD3 R8, P0, R22, R2, RZ ;  /* 0x0000000216087210 */ /* 0x001fe40007f1e0ff */
[----:B------:R-:W4:Y:S03]  /*96800*/  LDL.LU R22, [R1+0x9e0] ;  /* 0x0009e00001167983 */ /* 0x000f260000300800 */
[----:B------:R-:W-:Y:S01]  /*96810*/  IMAD.X R9, R5, 0x1, R4, P0 ;  /* 0x0000000105097824 */ /* 0x000fe200000e0604 */
[----:B------:R-:W-:Y:S02]  /*96820*/  PRMT R5, R23, 0x7773, RZ ;  /* 0x0000777317057816 */ /* 0x000fe400000000ff */
[C---:B------:R-:W-:Y:S01]  /*96830*/  LOP3.LUT P6, RZ, R18.reuse, 0x1, RZ, 0xc0, !PT ;  /* 0x0000000112ff7812 */ /* 0x040fe200078cc0ff */
[----:B------:R-:W4:Y:S04]  /*96840*/  LDL.LU R23, [R1+0xa18] ;  /* 0x000a180001177983 */ /* 0x000f280000300800 */
[----:B------:R0:W-:Y:S01]  /*96850*/  @P4 STG.E.U8 desc[UR58][R6.64], R5 ;  /* 0x0000000506004986 */ /* 0x0001e2000c10113a */
[----:B------:R-:W-:-:S02]  /*96860*/  LOP3.LUT P1, RZ, R18, 0x2, RZ, 0xc0, !PT ;  /* 0x0000000212ff7812 */ /* 0x000fc4000782c0ff */
[----:B0-----:R-:W-:Y:S02]  /*96870*/  SHF.R.S32.HI R5, RZ, 0x1f, R24 ;  /* 0x0000001fff057819 */ /* 0x001fe40000011418 */
[----:B------:R-:W-:-:S05]  /*96880*/  IADD3 R6, P0, R24, R0, RZ ;  /* 0x0000000018067210 */ /* 0x000fca0007f1e0ff */
[----:B------:R-:W-:Y:S01]  /*96890*/  IMAD.X R7, R5, 0x1, R3, P0 ;  /* 0x0000000105077824 */ /* 0x000fe200000e0603 */
[----:B--2---:R-:W-:-:S05]  /*968a0*/  PRMT R12, R27, 0x7770, RZ ;  /* 0x000077701b0c7816 */ /* 0x004fca00000000ff */
        /* <DEDUP_REMOVED lines=11> */
[----:B------:R-:W2:Y:S03]  /*96960*/  LDL.LU R26, [R1+0xadc] ;  /* 0x000adc00011a7983 */ /* 0x000ea60000300800 */
[----:B------:R-:W-:Y:S01]  /*96970*/  IMAD.X R7, R5, 0x1, R4, P0 ;  /* 0x0000000105077824 */ /* 0x000fe200000e0604 */
[----:B------:R-:W-:Y:S02]  /*96980*/  PRMT R5, R27, 0x7773, RZ ;  /* 0x000077731b057816 */ /* 0x000fe400000000ff */
[----:B------:R-:W3:Y:S04]  /*96990*/  LDL.LU R27, [R1+0xad0] ;  /* 0x000ad000011b7983 */ /* 0x000ee80000300800 */
[----:B------:R-:W3:Y:S01]  /*969a0*/  LDL.LU R24, [R1+0x9e4] ;  /* 0x0009e40001187983 */ /* 0x000ee20000300800 */
[----:B------:R-:W-:-:S02]  /*969b0*/  LOP3.LUT P2, RZ, R18, 0x8, RZ, 0xc0, !PT ;  /* 0x0000000812ff7812 */ /* 0x000fc4000784c0ff */
[C---:B------:R-:W-:Y:S02]  /*969c0*/  LOP3.LUT P3, RZ, R18.reuse, 0x10, RZ, 0xc0, !PT ;  /* 0x0000001012ff7812 */ /* 0x040fe4000786c0ff */
[----:B------:R-:W-:-:S09]  /*969d0*/  LOP3.LUT P4, RZ, R18, 0x40, RZ, 0xc0, !PT ;  /* 0x0000004012ff7812 */ /* 0x000fd2000788c0ff */
        /* <DEDUP_REMOVED lines=8> */
[C---:B------:R-:W-:Y:S01]  /*96a60*/  PRMT R12, R22.reuse, 0x7772, RZ ;  /* 0x00007772160c7816 */ /* 0x040fe200000000ff */
[----:B------:R-:W4:Y:S02]  /*96a70*/  LDL.LU R25, [R1+0xb88] ;  /* 0x000b880001197983 */ /* 0x000f240000300800 */
[----:B------:R-:W-:Y:S01]  /*96a80*/  IMAD.X R9, R5, 0x1, R4, P0 ;  /* 0x0000000105097824 */ /* 0x000fe200000e0604 */
[----:B------:R-:W-:-:S05]  /*96a90*/  PRMT R5, R22, 0x7771, RZ ;  /* 0x0000777116057816 */ /* 0x000fca00000000ff */
[----:B------:R0:W-:Y:S01]  /*96aa0*/  @P4 STG.E.U8 desc[UR58][R6.64], R5 ;  /* 0x0000000506004986 */ /* 0x0001e2000c10113a */
[----:B------:R-:W-:-:S03]  /*96ab0*/  LOP3.LUT P6, RZ, R18, 0x200, RZ, 0xc0, !PT ;  /* 0x0000020012ff7812 */ /* 0x000fc600078cc0ff */
[----:B------:R1:W-:Y:S01]  /*96ac0*/  @P5 STG.E.U8 desc[UR58][R10.64], R12 ;  /* 0x0000000c0a005986 */ /* 0x0003e2000c10113a */
[----:B0-----:R-:W-:Y:S02]  /*96ad0*/  SHF.R.S32.HI R5, RZ, 0x1f, R23 ;  /* 0x0000001fff057819 */ /* 0x001fe40000011417 */
[----:B------:R-:W-:-:S05]  /*96ae0*/  IADD3 R6, P0, R23, R0, RZ ;  /* 0x0000000017067210 */ /* 0x000fca0007f1e0ff */
[----:B------:R-:W-:Y:S01]  /*96af0*/  IMAD.X R7, R5, 0x1, R3, P0 ;  /* 0x0000000105077824 */ /* 0x000fe200000e0603 */
[----:B-1----:R-:W-:Y:S02]  /*96b00*/  IADD3 R10, P0, R23, R2, RZ ;  /* 0x00000002170a7210 */ /* 0x002fe40007f1e0ff */
[----:B------:R-:W4:Y:S03]  /*96b10*/  LDL.LU R23, [R1+0xae4] ;  /* 0x000ae40001177983 */ /* 0x000f260000300800 */
        /* <DEDUP_REMOVED lines=8> */
[----:B------:R-:W-:Y:S02]  /*96ba0*/  LOP3.LUT P0, RZ, R18, 0x800, RZ, 0xc0, !PT ;  /* 0x0000080012ff7812 */ /* 0x000fe4000780c0ff */
[----:B---3--:R-:W-:-:S11]  /*96bb0*/  PRMT R12, R24, 0x7770, RZ ;  /* 0x00007770180c7816 */ /* 0x008fd600000000ff */
        /* <DEDUP_REMOVED lines=14> */
[----:B------:R-:W-:-:S03]  /*96ca0*/  IMAD.MOV.U32 R20, RZ, RZ, R21 ;  /* 0x000000ffff147224 */ /* 0x000fc600078e0015 */
[----:B------:R-:W3:Y:S01]  /*96cb0*/  LDL.LU R21, [R1+0x9fc] ;  /* 0x0009fc0001157983 */ /* 0x000ee20000300800 */
[----:B------:R-:W-:Y:S01]  /*96cc0*/  LOP3.LUT P3, RZ, R18, 0x10000, RZ, 0xc0, !PT ;  /* 0x0001000012ff7812 */ /* 0x000fe2000786c0ff */
[----:B------:R-:W-:Y:S01]  /*96cd0*/  IMAD.X R9, R5, 0x1, R4, P0 ;  /* 0x0000000105097824 */ /* 0x000fe200000e0604 */
[----:B------:R-:W-:Y:S02]  /*96ce0*/  PRMT R5, R24, 0x7773, RZ ;  /* 0x0000777318057816 */ /* 0x000fe400000000ff */
[C---:B------:R-:W-:Y:S01]  /*96cf0*/  LOP3.LUT P4, RZ, R18.reuse, 0x20000, RZ, 0xc0, !PT ;  /* 0x0002000012ff7812 */ /* 0x040fe2000788c0ff */
[----:B------:R-:W3:Y:S01]  /*96d00*/  LDL.LU R22, [R1+0xa98] ;  /* 0x000a980001167983 */ /* 0x000ee20000300800 */
[----:B------:R-:W-:-:S07]  /*96d10*/  LOP3.LUT P5, RZ, R18, 0x80000, RZ, 0xc0, !PT ;  /* 0x0008000012ff7812 */ /* 0x000fce00078ac0ff */
[----:B------:R4:W-:Y:S01]  /*96d20*/  @P3 STG.E.U8 desc[UR58][R6.64], R5 ;  /* 0x0000000506003986 */ /* 0x0009e2000c10113a */
[----:B------:R-:W-:Y:S02]  /*96d30*/  LOP3.LUT P6, RZ, R18, 0x100000, RZ, 0xc0, !PT ;  /* 0x0010000012ff7812 */ /* 0x000fe400078cc0ff */
[----:B----4-:R-:W-:Y:S02]  /*96d40*/  SHF.R.S32.HI R5, RZ, 0x1f, R25 ;  /* 0x0000001fff057819 */ /* 0x010fe40000011419 */
[----:B------:R-:W-:-:S05]  /*96d50*/  IADD3 R6, P0, R25, R0, RZ ;  /* 0x0000000019067210 */ /* 0x000fca0007f1e0ff */
[----:B------:R-:W-:Y:S01]  /*96d60*/  IMAD.X R7, R5, 0x1, R3, P0 ;  /* 0x0000000105077824 */ /* 0x000fe200000e0603 */
[----:B------:R-:W-:Y:S02]  /*96d70*/  IADD3 R24, P0, R25, R2, RZ ;  /* 0x0000000219187210 */ /* 0x000fe40007f1e0ff */
[----:B------:R-:W-:-:S03]  /*96d80*/  PRMT R12, R20, 0x7770, RZ ;  /* 0x00007770140c7816 */ /* 0x000fc600000000ff */
[----:B------:R-:W-:Y:S01]  /*96d90*/  IMAD.X R25, R5, 0x1, R4, P0 ;  /* 0x0000000105197824 */ /* 0x000fe200000e0604 */
[----:B------:R-:W-:Y:S01]  /*96da0*/  PRMT R5, R20, 0x7771, RZ ;  /* 0x0000777114057816 */ /* 0x000fe200000000ff */
[----:B------:R0:W-:Y:S04]  /*96db0*/  @P4 STG.E.U8 desc[UR58][R10.64], R12 ;  /* 0x0000000c0a004986 */ /* 0x0001e8000c10113a */
[----:B------:R1:W-:Y:S04]  /*96dc0*/  @P5 STG.E.U8 desc[UR58][R8.64], R5 ;  /* 0x0000000508005986 */ /* 0x0003e8000c10113a */
[----:B------:R-:W-:Y:S01]  /*96dd0*/  STL.64 [R1+0x2010], R24 ;  /* 0x0020101801007387 */ /* 0x000fe20000100a00 */
[----:B0-----:R-:W-:-:S02]  /*96de0*/  IADD3 R12, P0, R23, R0, RZ ;  /* 0x00000000170c7210 */ /* 0x001fc40007f1e0ff */
[----:B-1----:R-:W-:Y:S02]  /*96df0*/  SHF.R.S32.HI R5, RZ, 0x1f, R23 ;  /* 0x0000001fff057819 */ /* 0x002fe40000011417 */
[----:B------:R-:W-:-:S03]  /*96e00*/  PRMT R8, R20, 0x7772, RZ ;  /* 0x0000777214087816 */ /* 0x000fc600000000ff */
[----:B------:R-:W-:Y:S02]  /*96e10*/  IMAD.X R13, R5, 0x1, R3, P0 ;  /* 0x00000001050d7824 */ /* 0x000fe400000e0603 */
[----:B------:R0:W-:Y:S02]  /*96e20*/  @P6 STG.E.U8 desc[UR58][R6.64], R8 ;  /* 0x0000000806006986 */ /* 0x0001e4000c10113a */
[----:B0-----:R-:W-:Y:S02]  /*96e30*/  IADD3 R8, P0, R23, R2, RZ ;  /* 0x0000000217087210 */ /* 0x001fe40007f1e0ff */
[----:B------:R-:W4:Y:S03]  /*96e40*/  LDL.LU R23, [R1+0x9c4] ;  /* 0x0009c40001177983 */ /* 0x000f260000300800 */
[----:B------:R-:W-:Y:S01]  /*96e50*/  IMAD.X R9, R5, 0x1, R4, P0 ;  /* 0x0000000105097824 */ /* 0x000fe200000e0604 */
[----:B--2---:R-:W-:-:S02]  /*96e60*/  SHF.R.S32.HI R5, RZ, 0x1f, R26 ;  /* 0x0000001fff057819 */ /* 0x004fc4000001141a */
[----:B------:R-:W-:-:S05]  /*96e70*/  IADD3 R14, P0, R26, R0, RZ ;  /* 0x000000001a0e7210 */ /* 0x000fca0007f1e0ff */
[C---:B------:R-:W-:Y:S01]  /*96e80*/  IMAD.X R15, R5.reuse, 0x1, R3, P0 ;  /* 0x00000001050f7824 */ /* 0x040fe200000e0603 */
[----:B------:R-:W-:Y:S02]  /*96e90*/  IADD3 R24, P0, R26, R2, RZ ;  /* 0x000000021a187210 */ /* 0x000fe40007f1e0ff */
[----:B------:R-:W2:Y:S03]  /*96ea0*/  LDL.LU R26, [R1+0x9d8] ;  /* 0x0009d800011a7983 */ /* 0x000ea60000300800 */
[----:B------:R-:W-:Y:S01]  /*96eb0*/  IMAD.X R25, R5, 0x1, R4, P0 ;  /* 0x0000000105197824 */ /* 0x000fe200000e0604 */
[----:B---3--:R-:W-:Y:S02]  /*96ec0*/  SHF.R.S32.HI R5, RZ, 0x1f, R27 ;  /* 0x0000001fff057819 */ /* 0x008fe4000001141b */
[----:B------:R-:W-:-:S05]  /*96ed0*/  IADD3 R16, P0, R27, R0, RZ ;  /* 0x000000001b107210 */ /* 0x000fca0007f1e0ff */
[----:B------:R-:W-:Y:S01]  /*96ee0*/  IMAD.X R17, R5, 0x1, R3, P0 ;  /* 0x0000000105117824 */ /* 0x000fe200000e0603 */
[----:B------:R-:W-:Y:S02]  /*96ef0*/  IADD3 R6, P0, R27, R2, RZ ;  /* 0x000000021b067210 */ /* 0x000fe40007f1e0ff */
[----:B------:R-:W3:Y:S03]  /*96f00*/  LDL.LU R27, [R1+0x99c] ;  /* 0x00099c00011b7983 */ /* 0x000ee60000300800 */
[----:B------:R-:W-:Y:S01]  /*96f10*/  IMAD.X R7, R5, 0x1, R4, P0 ;  /* 0x0000000105077824 */ /* 0x000fe200000e0604 */
[----:B------:R-:W-:-:S04]  /*96f20*/  SHF.R.S32.HI R5, RZ, 0x1f, R19 ;  /* 0x0000001fff057819 */ /* 0x000fc80000011413 */
[----:B------:R0:W-:Y:S02]  /*96f30*/  STL.64 [R1+0x480], R6 ;  /* 0x0004800601007387 */ /* 0x0001e40000100a00 */
[----:B0-----:R-:W-:-:S05]  /*96f40*/  IADD3 R6, P0, R19, R0, RZ ;  /* 0x0000000013067210 */ /* 0x001fca0007f1e0ff */
[----:B------:R-:W-:-:S05]  /*96f50*/  IMAD.X R7, R5, 0x1, R3, P0 ;  /* 0x0000000105077824 */ /* 0x000fca00000e0603 */
[----:B------:R0:W-:Y:S02]  /*96f60*/  STL.64 [R1+0x468], R6 ;  /* 0x0004680601007387 */ /* 0x0001e40000100a00 */
[----:B0-----:R-:W-:Y:S02]  /*96f70*/  IADD3 R6, P0, R19, R2, RZ ;  /* 0x0000000213067210 */ /* 0x001fe40007f1e0ff */
        /* <DEDUP_REMOVED lines=18> */
[----:B----4-:R-:W-:-:S04]  /*970a0*/  SHF.R.S32.HI R5, RZ, 0x1f, R23 ;  /* 0x0000001fff057819 */ /* 0x010fc80000011417 */
[----:B------:R0:W-:Y:S02]  /*970b0*/  STL.64 [R1+0x438], R6 ;  /* 0x0004380601007387 */ /* 0x0001e40000100a00 */
[----:B0-----:R-:W-:-:S05]  /*970c0*/  IADD3 R6, P0, R23, R0, RZ ;  /* 0x0000000017067210 */ /* 0x001fca0007f1e0ff */
[----:B------:R-:W-:-:S05]  /*970d0*/  IMAD.X R7, R5, 0x1, R3, P0 ;  /* 0x0000000105077824 */ /* 0x000fca00000e0603 */
[----:B------:R0:W-:Y:S02]  /*970e0*/  STL.64 [R1+0x430], R6 ;  /* 0x0004300601007387 */ /* 0x0001e40000100a00 */
[----:B0-----:R-:W-:Y:S02]  /*970f0*/  IADD3 R6, P0, R23, R2, RZ ;  /* 0x0000000217067210 */ /* 0x001fe40007f1e0ff */
[----:B------:R-:W4:Y:S03]  /*97100*/  LDL.LU R23, [R1+0x944] ;  /* 0x0009440001177983 */ /* 0x000f260000300800 */
[----:B------:R-:W-:-:S05]  /*97110*/  IMAD.X R7, R5, 0x1, R4, P0 ;  /* 0x0000000105077824 */ /* 0x000fca00000e0604 */
[----:B------:R0:W-:Y:S01]  /*97120*/  STL.64 [R1+0x428], R6 ;  /* 0x0004280601007387 */ /* 0x0001e20000100a00 */
[----:B--2---:R-:W-:Y:S02]  /*97130*/  SHF.R.S32.HI R5, RZ, 0x1f, R26 ;  /* 0x0000001fff057819 */ /* 0x004fe4000001141a */
[----:B0-----:R-:W-:-:S05]  /*97140*/  IADD3 R6, P0, R26, R0, RZ ;  /* 0x000000001a067210 */ /* 0x001fca0007f1e0ff */
[----:B------:R-:W-:-:S05]  /*97150*/  IMAD.X R7, R5, 0x1, R3, P0 ;  /* 0x0000000105077824 */ /* 0x000fca00000e0603 */
[----:B------:R0:W-:Y:S02]  /*97160*/  STL.64 [R1+0x420], R6 ;  /* 0x0004200601007387 */ /* 0x0001e40000100a00 */
[----:B0-----:R-:W-:Y:S02]  /*97170*/  IADD3 R6, P0, R26, R2, RZ ;  /* 0x000000021a067210 */ /* 0x001fe40007f1e0ff */
[----:B------:R-:W2:Y:S03]  /*97180*/  LDL.LU R26, [R1+0x95c] ;  /* 0x00095c00011a7983 */ /* 0x000ea60000300800 */
[----:B------:R-:W-:Y:S01]  /*97190*/  IMAD.X R7, R5, 0x1, R4, P0 ;  /* 0x0000000105077824 */ /* 0x000fe200000e0604 */
[----:B---3--:R-:W-:-:S04]  /*971a0*/  SHF.R.S32.HI R5, RZ, 0x1f, R27 ;  /* 0x0000001fff057819 */ /* 0x008fc8000001141b */
        /* <DEDUP_REMOVED lines=46> */
[----:B------:R-:W-:-:S05]  /*97490*/  IMAD.X R7, R5, 0x1, R4, P0 ;  /* 0x0000000105077824 */ /* 0x000fca00000e0604 */
[----:B------:R0:W-:Y:S01]  /*974a0*/  STL.64 [R1+0x398], R6 ;  /* 0x0003980601007387 */ /* 0x0001e20000100a00 */
[----:B---3--:R-:W-:Y:S02]  /*974b0*/  SHF.R.S32.HI R5, RZ, 0x1f, R27 ;  /* 0x0000001fff057819 */ /* 0x008fe4000001141b */
[----:B0-----:R-:W-:-:S05]  /*974c0*/  IADD3 R6, P0, R27, R0, RZ ;  /* 0x000000001b067210 */ /* 0x001fca0007f1e0ff */
[----:B------:R-:W-:-:S05]  /*974d0*/  IMAD.X R7, R5, 0x1, R3, P0 ;  /* 0x0000000105077824 */ /* 0x000fca00000e0603 */
[----:B------:R0:W-:Y:S02]  /*974e0*/  STL.64 [R1+0x390], R6 ;  /* 0x0003900601007387 */ /* 0x0001e40000100a00 */
[----:B0-----:R-:W-:Y:S02]  /*974f0*/  IADD3 R6, P0, R27, R2, RZ ;  /* 0x000000021b067210 */ /* 0x001fe40007f1e0ff */
[----:B------:R-:W3:Y:S03]  /*97500*/  LDL.LU R27, [R1+0x898] ;  /* 0x00089800011b7983 */ /* 0x000ee60000300800 */
[----:B------:R-:W-:-:S05]  /*97510*/  IMAD.X R7, R5, 0x1, R4, P0 ;  /* 0x0000000105077824 */ /* 0x000fca00000e0604 */
[----:B------:R0:W-:Y:S01]  /*97520*/  STL.64 [R1+0x378], R6 ;  /* 0x0003780601007387 */ /* 0x0001e20000100a00 */
[----:B------:R-:W-:Y:S02]  /*97530*/  SHF.R.S32.HI R5, RZ, 0x1f, R19 ;  /* 0x0000001fff057819 */ /* 0x000fe40000011413 */
        /* <DEDUP_REMOVED lines=23> */
[----:B----4-:R-:W-:Y:S02]  /*976b0*/  SHF.R.S32.HI R5, RZ, 0x1f, R23 ;  /* 0x0000001fff057819 */ /* 0x010fe40000011417 */
        /* <DEDUP_REMOVED lines=329> */
[C---:B------:R-:W-:Y:S01]  /*98b50*/  IMAD.X R7, R5.reuse, 0x1, R3, P0 ;  /* 0x0000000105077824 */ /* 0x040fe200000e0603 */
[----:B------:R-:W-:Y:S02]  /*98b60*/  IADD3 R28, P0, R22, R2, RZ ;  /* 0x00000002161c7210 */ /* 0x000fe40007f1e0ff */
[----:B------:R-:W3:Y:S04]  /*98b70*/  LDL.LU R22, [R1+0x510] ;  /* 0x0005100001167983 */ /* 0x000ee80000300800 */
[----:B------:R0:W-:Y:S01]  /*98b80*/  STL.64 [R1], R6 ;  /* 0x0000000601007387 */ /* 0x0001e20000100a00 */
[----:B------:R-:W-:-:S05]  /*98b90*/  IMAD.X R29, R5, 0x1, R4, P0 ;  /* 0x00000001051d7824 */ /* 0x000fca00000e0604 */
[----:B------:R-:W-:Y:S01]  /*98ba0*/  STL.64 [R1+0x2008], R28 ;  /* 0x0020081c01007387 */ /* 0x000fe20000100a00 */
        /* <DEDUP_REMOVED lines=75> */
[----:B------:R0:W-:Y:S04]  /*99060*/  STL.64 [R1+0x358], R6 ;  /* 0x0003580601007387 */ /* 0x0001e80000100a00 */
[----:B------:R-:W3:Y:S01]  /*99070*/  LDL.LU R11, [R1+0x4d4] ;  /* 0x0004d400010b7983 */ /* 0x000ee20000300800 */
[----:B0-----:R-:W-:-:S05]  /*99080*/  IADD3 R6, P0, R19, R2, RZ ;  /* 0x0000000213067210 */ /* 0x001fca0007f1e0ff */
[----:B------:R-:W-:-:S05]  /*99090*/  IMAD.X R7, R5, 0x1, R4, P0 ;  /* 0x0000000105077824 */ /* 0x000fca00000e0604 */
[----:B------:R0:W-:Y:S01]  /*990a0*/  STL.64 [R1+0x388], R6 ;  /* 0x0003880601007387 */ /* 0x0001e20000100a00 */
[----:B------:R-:W-:Y:S02]  /*990b0*/  LOP3.LUT P6, RZ, R18, 0x400000, RZ, 0xc0, !PT ;  /* 0x0040000012ff7812 */ /* 0x000fe400078cc0ff */
        /* <DEDUP_REMOVED lines=16> */
[----:B----4-:R-:W-:Y:S02]  /*991c0*/  SHF.R.S32.HI R5, RZ, 0x1f, R23 ;  /* 0x0000001fff057819 */ /* 0x010fe40000011417 */
[----:B0-----:R-:W-:-:S05]  /*991d0*/  IADD3 R6, P0, R23, R0, RZ ;  /* 0x0000000017067210 */ /* 0x001fca0007f1e0ff */
[----:B------:R-:W-:-:S05]  /*991e0*/  IMAD.X R7, R5, 0x1, R3, P0 ;  /* 0x0000000105077824 */ /* 0x000fca00000e0603 */
[----:B------:R0:W-:Y:S04]  /*991f0*/  STL.64 [R1+0x410], R6 ;  /* 0x0004100601007387 */ /* 0x0001e80000100a00 */
[----:B------:R-:W4:Y:S01]  /*99200*/  LDL.LU R21, [R1+0x518] ;  /* 0x0005180001157983 */ /* 0x000f220000300800 */
[----:B0-----:R-:W-:-:S05]  /*99210*/  IADD3 R6, P0, R23, R2, RZ ;  /* 0x0000000217067210 */ /* 0x001fca0007f1e0ff */
[----:B------:R-:W-:-:S05]  /*99220*/  IMAD.X R7, R5, 0x1, R4, P0 ;  /* 0x0000000105077824 */ /* 0x000fca00000e0604 */
[----:B------:R0:W-:Y:S01]  /*99230*/  STL.64 [R1+0x408], R6 ;  /* 0x0004080601007387 */ /* 0x0001e20000100a00 */
[----:B--2---:R-:W-:Y:S02]  /*99240*/  SHF.R.S32.HI R5, RZ, 0x1f, R26 ;  /* 0x0000001fff057819 */ /* 0x004fe4000001141a */
[----:B0-----:R-:W-:-:S05]  /*99250*/  IADD3 R6, P0, R26, R0, RZ ;  /* 0x000000001a067210 */ /* 0x001fca0007f1e0ff */
[----:B------:R-:W-:-:S05]  /*99260*/  IMAD.X R7, R5, 0x1, R3, P0 ;  /* 0x0000000105077824 */ /* 0x000fca00000e0603 */
[----:B------:R0:W-:Y:S04]  /*99270*/  STL.64 [R1+0x448], R6 ;  /* 0x0004480601007387 */ /* 0x0001e80000100a00 */
[----:B------:R-:W2:Y:S01]  /*99280*/  LDL.LU R22, [R1+0x550] ;  /* 0x0005500001167983 */ /* 0x000ea20000300800 */
[----:B0-----:R-:W-:-:S05]  /*99290*/  IADD3 R6, P0, R26, R2, RZ ;  /* 0x000000021a067210 */ /* 0x001fca0007f1e0ff */
[----:B------:R-:W-:-:S05]  /*992a0*/  IMAD.X R7, R5, 0x1, R4, P0 ;  /* 0x0000000105077824 */ /* 0x000fca00000e0604 */
[----:B------:R0:W-:Y:S04]  /*992b0*/  STL.64 [R1+0x478], R6 ;  /* 0x0004780601007387 */ /* 0x0001e80000100a00 */
[----:B------:R-:W2:Y:S01]  /*992c0*/  LDL.LU R23, [R1+0x57c] ;  /* 0x00057c0001177983 */ /* 0x000ea20000300800 */
[----:B---3--:R-:W-:Y:S02]  /*992d0*/  SHF.R.S32.HI R5, RZ, 0x1f, R27 ;  /* 0x0000001fff057819 */ /* 0x008fe4000001141b */
[----:B0-----:R-:W-:-:S05]  /*992e0*/  IADD3 R6, P0, R27, R0, RZ ;  /* 0x000000001b067210 */ /* 0x001fca0007f1e0ff */
[----:B------:R-:W-:Y:S01]  /*992f0*/  IMAD.X R7, R5, 0x1, R3, P0 ;  /* 0x0000000105077824 */ /* 0x000fe200000e0603 */
[----:B------:R-:W-:-:S04]  /*99300*/  IADD3 R26, P0, R27, R2, RZ ;  /* 0x000000021b1a7210 */ /* 0x000fc80007f1e0ff */
[----:B------:R0:W-:Y:S01]  /*99310*/  STL.64 [R1+0x470], R6 ;  /* 0x0004700601007387 */ /* 0x0001e20000100a00 */
[----:B------:R-:W-:-:S05]  /*99320*/  IMAD.X R27, R5, 0x1, R4, P0 ;  /* 0x00000001051b7824 */ /* 0x000fca00000e0604 */
[----:B------:R-:W-:Y:S01]  /*99330*/  STL.64 [R1+0x1ff8], R26 ;  /* 0x001ff81a01007387 */ /* 0x000fe20000100a00 */
        /* <DEDUP_REMOVED lines=39> */
[----:B------:R-:W-:-:S04]  /*995b0*/  SHF.R.S32.HI R5, RZ, 0x1f, R23 ;  /* 0x0000001fff057819 */ /* 0x000fc80000011417 */
[----:B------:R0:W-:Y:S02]  /*995c0*/  STL.64 [R1+0x500], R6 ;  /* 0x0005000601007387 */ /* 0x0001e40000100a00 */
        /* <DEDUP_REMOVED lines=47> */
[----:B------:R-:W-:Y:S02]  /*998c0*/  SHF.R.S32.HI R5, RZ, 0x1f, R23 ;  /* 0x0000001fff057819 */ /* 0x000fe40000011417 */
        /* <DEDUP_REMOVED lines=458> */
[----:B------:R0:W-:Y:S02]  /*9b570*/  STL.64 [R1+0x8f8], R6 ;  /* 0x0008f80601007387 */ /* 0x0001e40000100a00 */
[----:B0-----:R-:W-:-:S05]  /*9b580*/  IADD3 R6, P0, R19, R2, RZ ;  /* 0x0000000213067210 */ /* 0x001fca0007f1e0ff */
[----:B------:R-:W-:-:S05]  /*9b590*/  IMAD.X R7, R5, 0x1, R4, P0 ;  /* 0x0000000105077824 */ /* 0x000fca00000e0604 */
[----:B------:R0:W-:Y:S01]  /*9b5a0*/  STL.64 [R1+0x900], R6 ;  /* 0x0009000601007387 */ /* 0x0001e20000100a00 */
[----:B----4-:R-:W-:Y:S02]  /*9b5b0*/  SHF.R.S32.HI R5, RZ, 0x1f, R21 ;  /* 0x0000001fff057819 */ /* 0x010fe40000011415 */
[----:B0-----:R-:W-:-:S05]  /*9b5c0*/  IADD3 R6, P0, R21, R0, RZ ;  /* 0x0000000015067210 */ /* 0x001fca0007f1e0ff */
[----:B------:R-:W-:-:S05]  /*9b5d0*/  IMAD.X R7, R5, 0x1, R3, P0 ;  /* 0x0000000105077824 */ /* 0x000fca00000e0603 */
[----:B------:R0:W-:Y:S02]  /*9b5e0*/  STL.64 [R1+0x910], R6 ;  /* 0x0009100601007387 */ /* 0x0001e40000100a00 */
        /* <DEDUP_REMOVED lines=11> */
[----:B------:R-:W4:Y:S01]  /*9b6a0*/  LDL.LU R19, [R1+0xd38] ;  /* 0x000d380001137983 */ /* 0x000f220000300800 */
[----:B------:R-:W-:Y:S02]  /*9b6b0*/  SHF.R.S32.HI R5, RZ, 0x1f, R23 ;  /* 0x0000001fff057819 */ /* 0x000fe40000011417 */
[----:B0-----:R-:W-:-:S05]  /*9b6c0*/  IADD3 R6, P0, R23, R0, RZ ;  /* 0x0000000017067210 */ /* 0x001fca0007f1e0ff */
[----:B------:R-:W-:Y:S01]  /*9b6d0*/  IMAD.X R7, R5, 0x1, R3, P0 ;  /* 0x0000000105077824 */ /* 0x000fe200000e0603 */
[----:B------:R-:W-:Y:S01]  /*9b6e0*/  IADD3 R22, P0, R23, R2, RZ ;  /* 0x0000000217167210 */ /* 0x000fe20007f1e0ff */
[----:B------:R-:W-:-:S04]  /*9b6f0*/  IMAD.MOV.U32 R29, RZ, RZ, R20 ;  /* 0x000000ffff1d7224 */ /* 0x000fc800078e0014 */
[----:B------:R-:W-:Y:S01]  /*9b700*/  IMAD.X R23, R5, 0x1, R4, P0 ;  /* 0x0000000105177824 */ /* 0x000fe200000e0604 */
[----:B------:R0:W-:Y:S04]  /*9b710*/  STL.64 [R1+0x8f0], R6 ;  /* 0x0008f00601007387 */ /* 0x0001e80000100a00 */
[----:B------:R-:W-:Y:S01]  /*9b720*/  STL [R1+0x1fcc], R23 ;  /* 0x001fcc1701007387 */ /* 0x000fe20000100800 */
[----:B---3--:R-:W-:Y:S02]  /*9b730*/  SHF.R.S32.HI R5, RZ, 0x1f, R10 ;  /* 0x0000001fff057819 */ /* 0x008fe4000001140a */
[----:B------:R-:W-:-:S05]  /*9b740*/  IADD3 R20, P0, R10, R0, RZ ;  /* 0x000000000a147210 */ /* 0x000fca0007f1e0ff */
[----:B------:R-:W-:Y:S01]  /*9b750*/  IMAD.X R21, R5, 0x1, R3, P0 ;  /* 0x0000000105157824 */ /* 0x000fe200000e0603 */
[----:B0-----:R-:W-:-:S05]  /*9b760*/  IADD3 R6, P0, R10, R2, RZ ;  /* 0x000000020a067210 */ /* 0x001fca0007f1e0ff */
[----:B------:R-:W-:Y:S01]  /*9b770*/  IMAD.X R7, R5, 0x1, R4, P0 ;  /* 0x0000000105077824 */ /* 0x000fe200000e0604 */
[----:B------:R-:W-:Y:S04]  /*9b780*/  STL.64 [R1+0x1fd0], R20 ;  /* 0x001fd01401007387 */ /* 0x000fe80000100a00 */
[----:B------:R0:W-:Y:S02]  /*9b790*/  STL.64 [R1+0x1fd8], R6 ;  /* 0x001fd80601007387 */ /* 0x0001e40000100a00 */
[----:B0-----:R-:W-:Y:S02]  /*9b7a0*/  IMAD.MOV.U32 R6, RZ, RZ, R8 ;  /* 0x000000ffff067224 */ /* 0x001fe400078e0008 */
[----:B------:R-:W-:Y:S01]  /*9b7b0*/  IMAD.MOV.U32 R7, RZ, RZ, R9 ;  /* 0x000000ffff077224 */ /* 0x000fe200078e0009 */
[----:B------:R-:W-:-:S02]  /*9b7c0*/  SHF.R.S32.HI R5, RZ, 0x1f, R11 ;  /* 0x0000001fff057819 */ /* 0x000fc4000001140b */
[----:B------:R-:W-:-:S05]  /*9b7d0*/  IADD3 R8, P0, R11, R0, RZ ;  /* 0x000000000b087210 */ /* 0x000fca0007f1e0ff */
[----:B------:R-:W-:Y:S01]  /*9b7e0*/  IMAD.X R9, R5, 0x1, R3, P0 ;  /* 0x0000000105097824 */ /* 0x000fe200000e0603 */
[----:B------:R-:W-:-:S05]  /*9b7f0*/  IADD3 R10, P0, R11, R2, RZ ;  /* 0x000000020b0a7210 */ /* 0x000fca0007f1e0ff */
[----:B------:R-:W-:Y:S01]  /*9b800*/  IMAD.X R11, R5, 0x1, R4, P0 ;  /* 0x00000001050b7824 */ /* 0x000fe200000e0604 */
[----:B------:R0:W-:Y:S04]  /*9b810*/  STL.64 [R1+0x1fe0], R8 ;  /* 0x001fe00801007387 */ /* 0x0001e80000100a00 */
[----:B------:R-:W3:Y:S01]  /*9b820*/  LDL.LU R26, [R1+0xd40] ;  /* 0x000d4000011a7983 */ /* 0x000ee20000300800 */
[----:B0-----:R-:W-:-:S03]  /*9b830*/  IMAD.MOV.U32 R8, RZ, RZ, R24 ;  /* 0x000000ffff087224 */ /* 0x001fc600078e0018 */
[----:B------:R-:W3:Y:S04]  /*9b840*/  LDL.LU R24, [R1+0xd44] ;  /* 0x000d440001187983 */ /* 0x000ee80000300800 */
[----:B------:R0:W-:Y:S02]  /*9b850*/  STL.64 [R1+0x1fe8], R10 ;  /* 0x001fe80a01007387 */ /* 0x0001e40000100a00 */
[----:B0-----:R-:W-:Y:S02]  /*9b860*/  IMAD.MOV.U32 R10, RZ, RZ, R12 ;  /* 0x000000ffff0a7224 */ /* 0x001fe400078e000c */
[----:B------:R-:W-:Y:S02]  /*9b870*/  IMAD.MOV.U32 R11, RZ, RZ, R13 ;  /* 0x000000ffff0b7224 */ /* 0x000fe400078e000d */
[----:B------:R-:W-:-:S02]  /*9b880*/  IMAD.MOV.U32 R28, RZ, RZ, R14 ;  /* 0x000000ffff1c7224 */ /* 0x000fc400078e000e */
[----:B------:R-:W-:Y:S02]  /*9b890*/  IMAD.MOV.U32 R27, RZ, RZ, R29 ;  /* 0x000000ffff1b7224 */ /* 0x000fe400078e001d */
[----:B------:R-:W-:Y:S02]  /*9b8a0*/  IMAD.MOV.U32 R29, RZ, RZ, R15 ;  /* 0x000000ffff1d7224 */ /* 0x000fe400078e000f */
[----:B------:R-:W-:Y:S02]  /*9b8b0*/  IMAD.MOV.U32 R20, RZ, RZ, R16 ;  /* 0x000000ffff147224 */ /* 0x000fe400078e0010 */
[----:B------:R-:W-:Y:S02]  /*9b8c0*/  IMAD.MOV.U32 R21, RZ, RZ, R17 ;  /* 0x000000ffff157224 */ /* 0x000fe400078e0011 */
[----:B------:R-:W-:Y:S01]  /*9b8d0*/  IMAD.MOV.U32 R9, RZ, RZ, R25 ;  /* 0x000000ffff097224 */ /* 0x000fe200078e0019 */
[----:B--2---:R-:W-:Y:S02]  /*9b8e0*/  SHF.R.S32.HI R5, RZ, 0x1f, R18 ;  /* 0x0000001fff057819 */ /* 0x004fe40000011412 */
[----:B------:R-:W-:-:S05]  /*9b8f0*/  IADD3 R12, P0, R18, R0, RZ ;  /* 0x00000000120c7210 */ /* 0x000fca0007f1e0ff */
[----:B------:R-:W-:-:S05]  /*9b900*/  IMAD.X R13, R5, 0x1, R3, P0 ;  /* 0x00000001050d7824 */ /* 0x000fca00000e0603 */
[----:B------:R0:W-:Y:S04]  /*9b910*/  STL.64 [R1+0x1ff0], R12 ;  /* 0x001ff00c01007387 */ /* 0x0001e80000100a00 */
[----:B0-----:R-:W2:Y:S04]  /*9b920*/  LDL.LU R13, [R1+0xd3c] ;  /* 0x000d3c00010d7983 */ /* 0x001ea80000300800 */
[----:B------:R-:W3:Y:S01]  /*9b930*/  LDL.LU R23, [R1+0xd48] ;  /* 0x000d480001177983 */ /* 0x000ee20000300800 */
[----:B------:R-:W-:-:S05]  /*9b940*/  IADD3 R14, P0, R18, R2, RZ ;  /* 0x00000002120e7210 */ /* 0x000fca0007f1e0ff */
[----:B------:R-:W-:Y:S01]  /*9b950*/  IMAD.X R15, R5, 0x1, R4, P0 ;  /* 0x00000001050f7824 */ /* 0x000fe200000e0604 */
[----:B----4-:R-:W-:Y:S02]  /*9b960*/  SHF.R.S32.HI R5, RZ, 0x1f, R19 ;  /* 0x0000001fff057819 */ /* 0x010fe40000011413 */
[----:B------:R-:W-:-:S05]  /*9b970*/  IADD3 R16, P0, R19, R0, RZ ;  /* 0x0000000013107210 */ /* 0x000fca0007f1e0ff */
[----:B------:R-:W-:Y:S01]  /*9b980*/  IMAD.X R17, R5, 0x1, R3, P0 ;  /* 0x0000000105117824 */ /* 0x000fe200000e0603 */
[----:B------:R0:W-:Y:S04]  /*9b990*/  STL.64 [R1+0x2000], R14 ;  /* 0x0020000e01007387 */ /* 0x0001e80000100a00 */
[----:B------:R-:W-:Y:S04]  /*9b9a0*/  STL.64 [R1+0x2018], R16 ;  /* 0x0020181001007387 */ /* 0x000fe80000100a00 */
[----:B------:R-:W4:Y:S01]  /*9b9b0*/  LDL.LU R25, [R1+0xd4c] ;  /* 0x000d4c0001197983 */ /* 0x000f220000300800 */
[----:B------:R-:W-:-:S05]  /*9b9c0*/  IADD3 R18, P0, R19, R2, RZ ;  /* 0x0000000213127210 */ /* 0x000fca0007f1e0ff */
[----:B------:R-:W-:-:S05]  /*9b9d0*/  IMAD.X R19, R5, 0x1, R4, P0 ;  /* 0x0000000105137824 */ /* 0x000fca00000e0604 */
[----:B------:R-:W-:Y:S01]  /*9b9e0*/  STL [R1+0x1fc8], R19 ;  /* 0x001fc81301007387 */ /* 0x000fe20000100800 */
[----:B--2---:R-:W-:Y:S02]  /*9b9f0*/  SHF.R.S32.HI R5, RZ, 0x1f, R13 ;  /* 0x0000001fff057819 */ /* 0x004fe4000001140d */
[----:B0-----:R-:W-:-:S05]  /*9ba00*/  IADD3 R14, P0, R13, R0, RZ ;  /* 0x000000000d0e7210 */ /* 0x001fca0007f1e0ff */
[----:B------:R-:W-:Y:S01]  /*9ba10*/  IMAD.X R15, R5, 0x1, R3, P0 ;  /* 0x00000001050f7824 */ /* 0x000fe200000e0603 */
[----:B------:R-:W-:-:S05]  /*9ba20*/  IADD3 R12, P0, R13, R2, RZ ;  /* 0x000000020d0c7210 */ /* 0x000fca0007f1e0ff */
[----:B------:R-:W-:Y:S01]  /*9ba30*/  IMAD.X R13, R5, 0x1, R4, P0 ;  /* 0x00000001050d7824 */ /* 0x000fe200000e0604 */
[----:B------:R0:W-:Y:S01]  /*9ba40*/  STL.64 [R1+0x970], R14 ;  /* 0x0009700e01007387 */ /* 0x0001e20000100a00 */
[----:B---3--:R-:W-:-:S03]  /*9ba50*/  SHF.R.S32.HI R5, RZ, 0x1f, R26 ;  /* 0x0000001fff057819 */ /* 0x008fc6000001141a */
[----:B------:R1:W-:Y:S01]  /*9ba60*/  STL.64 [R1+0x968], R12 ;  /* 0x0009680c01007387 */ /* 0x0003e20000100a00 */
[----:B0-----:R-:W-:-:S03]  /*9ba70*/  IADD3 R14, P0, R26, R0, RZ ;  /* 0x000000001a0e7210 */ /* 0x001fc60007f1e0ff */
[----:B-1----:R-:W2:Y:S02]  /*9ba80*/  LDL.LU R12, [R1+0xd50] ;  /* 0x000d5000010c7983 */ /* 0x002ea40000300800 */
[----:B------:R-:W-:-:S05]  /*9ba90*/  IMAD.X R15, R5, 0x1, R3, P0 ;  /* 0x00000001050f7824 */ /* 0x000fca00000e0603 */
[----:B------:R0:W-:Y:S02]  /*9baa0*/  STL.64 [R1+0x960], R14 ;  /* 0x0009600e01007387 */ /* 0x0001e40000100a00 */
[----:B0-----:R-:W-:-:S05]  /*9bab0*/  IADD3 R14, P0, R26, R2, RZ ;  /* 0x000000021a0e7210 */ /* 0x001fca0007f1e0ff */
[----:B------:R-:W-:Y:S01]  /*9bac0*/  IMAD.X R15, R5, 0x1, R4, P0 ;  /* 0x00000001050f7824 */ /* 0x000fe200000e0604 */
[----:B------:R-:W-:-:S04]  /*9bad0*/  SHF.R.S32.HI R5, RZ, 0x1f, R24 ;  /* 0x0000001fff057819 */ /* 0x000fc80000011418 */
[----:B------:R0:W-:Y:S04]  /*9bae0*/  STL.64 [R1+0x988], R14 ;  /* 0x0009880e01007387 */ /* 0x0001e80000100a00 */
[----:B------:R-:W3:Y:S01]  /*9baf0*/  LDL.LU R26, [R1+0xd54] ;  /* 0x000d5400011a7983 */ /* 0x000ee20000300800 */
        /* <DEDUP_REMOVED lines=10> */
[----:B------:R0:W-:Y:S04]  /*9bba0*/  STL.64 [R1+0x9a0], R14 ;  /* 0x0009a00e01007387 */ /* 0x0001e80000100a00 */
[----:B------:R-:W3:Y:S01]  /*9bbb0*/  LDL.LU R13, [R1+0xd5c] ;  /* 0x000d5c00010d7983 */ /* 0x000ee20000300800 */
[----:B0-----:R-:W-:-:S05]  /*9bbc0*/  IADD3 R14, P0, R23, R2, RZ ;  /* 0x00000002170e7210 */ /* 0x001fca0007f1e0ff */
[----:B------:R-:W-:Y:S01]  /*9bbd0*/  IMAD.X R15, R5, 0x1, R4, P0 ;  /* 0x00000001050f7824 */ /* 0x000fe200000e0604 */
[----:B----4-:R-:W-:-:S04]  /*9bbe0*/  SHF.R.S32.HI R5, RZ, 0x1f, R25 ;  /* 0x0000001fff057819 */ /* 0x010fc80000011419 */
[----:B------:R0:W-:Y:S02]  /*9bbf0*/  STL.64 [R1+0x998], R14 ;  /* 0x0009980e01007387 */ /* 0x0001e40000100a00 */
[----:B0-----:R-:W-:-:S05]  /*9bc00*/  IADD3 R14, P0, R25, R0, RZ ;  /* 0x00000000190e7210 */ /* 0x001fca0007f1e0ff */
[----:B------:R-:W-:-:S05]  /*9bc10*/  IMAD.X R15, R5, 0x1, R3, P0 ;  /* 0x00000001050f7824 */ /* 0x000fca00000e0603 */
[----:B------:R0:W-:Y:S02]  /*9bc20*/  STL.64 [R1+0x9a8], R14 ;  /* 0x0009a80e01007387 */ /* 0x0001e40000100a00 */
[----:B0-----:R-:W-:Y:S02]  /*9bc30*/  IADD3 R14, P0, R25, R2, RZ ;  /* 0x00000002190e7210 */ /* 0x001fe40007f1e0ff */
[----:B------:R-:W4:Y:S04]  /*9bc40*/  LDL.LU R25, [R1+0xd60] ;  /* 0x000d600001197983 */ /* 0x000f280000300800 */
[----:B------:R-:W4:Y:S01]  /*9bc50*/  LDL.LU R23, [R1+0xd64] ;  /* 0x000d640001177983 */ /* 0x000f220000300800 */
[----:B------:R-:W-:-:S05]  /*9bc60*/  IMAD.X R15, R5, 0x1, R4, P0 ;  /* 0x00000001050f7824 */ /* 0x000fca00000e0604 */
[----:B------:R0:W-:Y:S01]  /*9bc70*/  STL.64 [R1+0x9b8], R14 ;  /* 0x0009b80e01007387 */ /* 0x0001e20000100a00 */
[----:B--2---:R-:W-:Y:S02]  /*9bc80*/  SHF.R.S32.HI R5, RZ, 0x1f, R12 ;  /* 0x0000001fff057819 */ /* 0x004fe4000001140c */
[----:B0-----:R-:W-:-:S05]  /*9bc90*/  IADD3 R14, P0, R12, R0, RZ ;  /* 0x000000000c0e7210 */ /* 0x001fca0007f1e0ff */
[----:B------:R-:W-:-:S05]  /*9bca0*/  IMAD.X R15, R5, 0x1, R3, P0 ;  /* 0x00000001050f7824 */ /* 0x000fca00000e0603 */
[----:B------:R0:W-:Y:S02]  /*9bcb0*/  STL.64 [R1+0x9b0], R14 ;  /* 0x0009b00e01007387 */ /* 0x0001e40000100a00 */
[----:B0-----:R-:W-:-:S05]  /*9bcc0*/  IADD3 R14, P0, R12, R2, RZ ;  /* 0x000000020c0e7210 */ /* 0x001fca0007f1e0ff */
[----:B------:R-:W-:Y:S01]  /*9bcd0*/  IMAD.X R15, R5, 0x1, R4, P0 ;  /* 0x00000001050f7824 */ /* 0x000fe200000e0604 */
[----:B---3--:R-:W-:-:S04]  /*9bce0*/  SHF.R.S32.HI R5, RZ, 0x1f, R26 ;  /* 0x0000001fff057819 */ /* 0x008fc8000001141a */
[----:B------:R0:W-:Y:S02]  /*9bcf0*/  STL.64 [R1+0x9c0], R14 ;  /* 0x0009c00e01007387 */ /* 0x0001e40000100a00 */
        /* <DEDUP_REMOVED lines=9> */
[----:B------:R-:W-:Y:S01]  /*9bd90*/  IMAD.X R15, R5, 0x1, R3, P0 ;  /* 0x00000001050f7824 */ /* 0x000fe200000e0603 */
[----:B------:R-:W-:-:S04]  /*9bda0*/  IADD3 R16, P0, R24, R2, RZ ;  /* 0x0000000218107210 */ /* 0x000fc80007f1e0ff */
[----:B------:R0:W-:Y:S01]  /*9bdb0*/  STL.64 [R1+0x990], R14 ;  /* 0x0009900e01007387 */ /* 0x0001e20000100a00 */
[----:B------:R-:W-:Y:S01]  /*9bdc0*/  IMAD.X R17, R5, 0x1, R4, P0 ;  /* 0x0000000105117824 */ /* 0x000fe200000e0604 */
[----:B------:R-:W-:Y:S02]  /*9bdd0*/  SHF.R.S32.HI R5, RZ, 0x1f, R13 ;  /* 0x0000001fff057819 */ /* 0x000fe4000001140d */
[----:B0-----:R-:W3:Y:S04]  /*9bde0*/  LDL.LU R15, [R1+0xd70] ;  /* 0x000d7000010f7983 */ /* 0x001ee80000300800 */
[----:B------:R-:W3:Y:S04]  /*9bdf0*/  LDL.LU R24, [R1+0xd6c] ;  /* 0x000d6c0001187983 */ /* 0x000ee80000300800 */
[----:B------:R0:W-:Y:S02]  /*9be00*/  STL.64 [R1+0x9d8], R16 ;  /* 0x0009d81001007387 */ /* 0x0001e40000100a00 */
[----:B0-----:R-:W-:-:S05]  /*9be10*/  IADD3 R16, P0, R13, R0, RZ ;  /* 0x000000000d107210 */ /* 0x001fca0007f1e0ff */
[----:B------:R-:W-:Y:S01]  /*9be20*/  IMAD.X R17, R5, 0x1, R3, P0 ;  /* 0x0000000105117824 */ /* 0x000fe200000e0603 */
[----:B------:R-:W-:-:S05]  /*9be30*/  IADD3 R12, P0, R13, R2, RZ ;  /* 0x000000020d0c7210 */ /* 0x000fca0007f1e0ff */
[----:B------:R-:W-:Y:S01]  /*9be40*/  IMAD.X R13, R5, 0x1, R4, P0 ;  /* 0x00000001050d7824 */ /* 0x000fe200000e0604 */
[----:B------:R-:W-:Y:S04]  /*9be50*/  STL.64 [R1+0x9f0], R16 ;  /* 0x0009f01001007387 */ /* 0x000fe80000100a00 */
[----:B------:R0:W-:Y:S01]  /*9be60*/  STL.64 [R1+0x9e0], R12 ;  /* 0x0009e00c01007387 */ /* 0x0001e20000100a00 */
[----:B----4-:R-:W-:Y:S02]  /*9be70*/  SHF.R.S32.HI R5, RZ, 0x1f, R25 ;  /* 0x0000001fff057819 */ /* 0x010fe40000011419 */
[----:B0-----:R-:W-:-:S05]  /*9be80*/  IADD3 R12, P0, R25, R0, RZ ;  /* 0x00000000190c7210 */ /* 0x001fca0007f1e0ff */
[----:B------:R-:W-:-:S05]  /*9be90*/  IMAD.X R13, R5, 0x1, R3, P0 ;  /* 0x00000001050d7824 */ /* 0x000fca00000e0603 */
[----:B------:R0:W-:Y:S02]  /*9bea0*/  STL.64 [R1+0xa10], R12 ;  /* 0x000a100c01007387 */ /* 0x0001e40000100a00 */
[----:B0-----:R-:W-:Y:S02]  /*9beb0*/  IADD3 R12, P0, R25, R2, RZ ;  /* 0x00000002190c7210 */ /* 0x001fe40007f1e0ff */
[----:B------:R-:W4:Y:S03]  /*9bec0*/  LDL.LU R25, [R1+0xd98] ;  /* 0x000d980001197983 */ /* 0x000f260000300800 */
[----:B------:R-:W-:Y:S01]  /*9bed0*/  IMAD.X R13, R5, 0x1, R4, P0 ;  /* 0x00000001050d7824 */ /* 0x000fe200000e0604 */
[----:B------:R-:W-:-:S04]  /*9bee0*/  SHF.R.S32.HI R5, RZ, 0x1f, R23 ;  /* 0x0000001fff057819 */ /* 0x000fc80000011417 */
[----:B------:R0:W-:Y:S02]  /*9bef0*/  STL.64 [R1+0x9f8], R12 ;  /* 0x0009f80c01007387 */ /* 0x0001e40000100a00 */
[----:B0-----:R-:W-:-:S05]  /*9bf00*/  IADD3 R12, P0, R23, R0, RZ ;  /* 0x00000000170c7210 */ /* 0x001fca0007f1e0ff */
[----:B------:R-:W-:Y:S01]  /*9bf10*/  IMAD.X R13, R5, 0x1, R3, P0 ;  /* 0x00000001050d7824 */ /* 0x000fe200000e0603 */
[----:B------:R-:W-:-:S05]  /*9bf20*/  IADD3 R16, P0, R23, R2, RZ ;  /* 0x0000000217107210 */ /* 0x000fca0007f1e0ff */
[----:B------:R-:W-:Y:S01]  /*9bf30*/  IMAD.X R17, R5, 0x1, R4, P0 ;  /* 0x0000000105117824 */ /* 0x000fe200000e0604 */
[----:B------:R0:W-:Y:S04]  /*9bf40*/  STL.64 [R1+0xa90], R12 ;  /* 0x000a900c01007387 */ /* 0x0001e80000100a00 */
[----:B------:R-:W4:Y:S04]  /*9bf50*/  LDL.LU R14, [R1+0xc4] ;  /* 0x0000c400010e7983 */ /* 0x000f280000300800 */
[----:B------:R1:W-:Y:S01]  /*9bf60*/  STL.64 [R1+0xa98], R16 ;  /* 0x000a981001007387 */ /* 0x0003e20000100a00 */
[----:B0-----:R-:W-:-:S02]  /*9bf70*/  IMAD.MOV.U32 R12, RZ, RZ, R8 ;  /* 0x000000ffff0c7224 */ /* 0x001fc400078e0008 */
[----:B------:R-:W-:Y:S02]  /*9bf80*/  IMAD.MOV.U32 R13, RZ, RZ, R9 ;  /* 0x000000ffff0d7224 */ /* 0x000fe400078e0009 */
[----:B------:R-:W-:Y:S02]  /*9bf90*/  IMAD.MOV.U32 R8, RZ, RZ, R20 ;  /* 0x000000ffff087224 */ /* 0x000fe400078e0014 */
[----:B------:R-:W-:Y:S01]  /*9bfa0*/  IMAD.MOV.U32 R9, RZ, RZ, R21 ;  /* 0x000000ffff097224 */ /* 0x000fe200078e0015 */
[----:B--2---:R-:W-:Y:S02]  /*9bfb0*/  SHF.R.S32.HI R5, RZ, 0x1f, R26 ;  /* 0x0000001fff057819 */ /* 0x004fe4000001141a */
[----:B-1----:R-:W-:-:S05]  /*9bfc0*/  IADD3 R16, P0, R26, R0, RZ ;  /* 0x000000001a107210 */ /* 0x002fca0007f1e0ff */
[----:B------:R-:W-:-:S05]  /*9bfd0*/  IMAD.X R17, R5, 0x1, R3, P0 ;  /* 0x0000000105117824 */ /* 0x000fca00000e0603 */
[----:B------:R0:W-:Y:S04]  /*9bfe0*/  STL.64 [R1+0xa18], R16 ;  /* 0x000a181001007387 */ /* 0x0001e80000100a00 */
[----:B------:R-:W2:Y:S04]  /*9bff0*/  LDL.LU R20, [R1+0x11d0] ;  /* 0x0011d00001147983 */ /* 0x000ea80000300800 */
[----:B------:R-:W2:Y:S01]  /*9c000*/  LDL.LU R21, [R1+0xd74] ;  /* 0x000d740001157983 */ /* 0x000ea20000300800 */
[----:B0-----:R-:W-:-:S05]  /*9c010*/  IADD3 R16, P0, R26, R2, RZ ;  /* 0x000000021a107210 */ /* 0x001fca0007f1e0ff */
        /* <DEDUP_REMOVED lines=8> */
[----:B------:R-:W-:Y:S01]  /*9c0a0*/  IMAD.X R17, R5, 0x1, R4, P0 ;  /* 0x0000000105117824 */ /* 0x000fe200000e0604 */
[----:B------:R-:W-:-:S04]  /*9c0b0*/  SHF.R.S32.HI R19, RZ, 0x1f, R15 ;  /* 0x0000001fff137819 */ /* 0x000fc8000001140f */
[----:B------:R0:W-:Y:S04]  /*9c0c0*/  STL.64 [R1+0xae0], R16 ;  /* 0x000ae01001007387 */ /* 0x0001e80000100a00 */
[----:B------:R-:W3:Y:S01]  /*9c0d0*/  LDL.LU R26, [R1+0xd7c] ;  /* 0x000d7c00011a7983 */ /* 0x000ee20000300800 */
[----:B0-----:R-:W-:-:S05]  /*9c0e0*/  IADD3 R16, P0, R15, R0, RZ ;  /* 0x000000000f107210 */ /* 0x001fca0007f1e0ff */
[----:B------:R-:W-:-:S05]  /*9c0f0*/  IMAD.X R17, R19, 0x1, R3, P0 ;  /* 0x0000000113117824 */ /* 0x000fca00000e0603 */
[----:B------:R0:W-:Y:S01]  /*9c100*/  STL.64 [R1+0xad8], R16 ;  /* 0x000ad81001007387 */ /* 0x0001e20000100a00 */
[----:B----4-:R-:W-:Y:S02]  /*9c110*/  SHF.R.S32.HI R5, RZ, 0x1f, R25 ;  /* 0x0000001fff057819 */ /* 0x010fe40000011419 */
[----:B0-----:R-:W-:-:S05]  /*9c120*/  IADD3 R16, P0, R25, R0, RZ ;  /* 0x0000000019107210 */ /* 0x001fca0007f1e0ff */
[----:B------:R-:W-:Y:S01]  /*9c130*/  IMAD.X R17, R5, 0x1, R3, P0 ;  /* 0x0000000105117824 */ /* 0x000fe200000e0603 */
[----:B------:R-:W-:-:S05]  /*9c140*/  IADD3 R24, P0, R25, R2, RZ ;  /* 0x0000000219187210 */ /* 0x000fca0007f1e0ff */
[----:B------:R-:W-:Y:S01]  /*9c150*/  IMAD.X R25, R5, 0x1, R4, P0 ;  /* 0x0000000105197824 */ /* 0x000fe200000e0604 */
[----:B------:R0:W-:Y:S04]  /*9c160*/  STL.64 [R1+0xae8], R16 ;  /* 0x000ae81001007387 */ /* 0x0001e80000100a00 */
[----:B0-----:R-:W4:Y:S04]  /*9c170*/  LDL.LU.64 R16, [R1+0x2018] ;  /* 0x0020180001107983 */ /* 0x001f280000300a00 */
[----:B------:R0:W-:Y:S04]  /*9c180*/  STL.64 [R1+0xab0], R24 ;  /* 0x000ab01801007387 */ /* 0x0001e80000100a00 */
[----:B0-----:R-:W2:Y:S01]  /*9c190*/  LDL.LU.64 R24, [R1+0x2010] ;  /* 0x0020100001187983 */ /* 0x001ea20000300a00 */
[----:B------:R-:W-:-:S03]  /*9c1a0*/  PRMT R5, R27, 0x7773, RZ ;  /* 0x000077731b057816 */ /* 0x000fc600000000ff */
[----:B------:R-:W4:Y:S01]  /*9c1b0*/  LDL.LU R27, [R1+0xd80] ;  /* 0x000d8000011b7983 */ /* 0x000f220000300800 */
[C---:B------:R-:W-:Y:S02]  /*9c1c0*/  LOP3.LUT P1, RZ, R14.reuse, 0x800000, RZ, 0xc0, !PT ;  /* 0x008000000eff7812 */ /* 0x040fe4000782c0ff */
[C---:B------:R-:W-:Y:S02]  /*9c1d0*/  LOP3.LUT P2, RZ, R14.reuse, 0x2000000, RZ, 0xc0, !PT ;  /* 0x020000000eff7812 */ /* 0x040fe4000784c0ff */
[C---:B------:R-:W-:Y:S02]  /*9c1e0*/  LOP3.LUT P3, RZ, R14.reuse, 0x8000000, RZ, 0xc0, !PT ;  /* 0x080000000eff7812 */ /* 0x040fe4000786c0ff */
[C---:B------:R-:W-:Y:S02]  /*9c1f0*/  LOP3.LUT P4, RZ, R14.reuse, 0x10000000, RZ, 0xc0, !PT ;  /* 0x100000000eff7812 */ /* 0x040fe4000788c0ff */
[----:B------:R-:W-:Y:S02]  /*9c200*/  LOP3.LUT P5, RZ, R14, 0x40000000, RZ, 0xc0, !PT ;  /* 0x400000000eff7812 */ /* 0x000fe400078ac0ff */
[----:B------:R-:W-:-:S05]  /*9c210*/  IADD3 R14, P0, R15, R2, RZ ;  /* 0x000000020f0e7210 */ /* 0x000fca0007f1e0ff */
[----:B------:R-:W-:Y:S01]  /*9c220*/  IMAD.X R15, R19, 0x1, R4, P0 ;  /* 0x00000001130f7824 */ /* 0x000fe200000e0604 */
[----:B--2---:R0:W-:Y:S01]  /*9c230*/  @P6 STG.E.U8 desc[UR58][R24.64], R5 ;  /* 0x0000000518006986 */ /* 0x0041e2000c10113a */
[----:B------:R-:W-:-:S03]  /*9c240*/  LOP3.LUT P6, RZ, R20, 0x400, RZ, 0xc0, !PT ;  /* 0x0000040014ff7812 */ /* 0x000fc600078cc0ff */
[----:B------:R-:W2:Y:S04]  /*9c250*/  LDL.LU R20, [R1+0x9ec] ;  /* 0x0009ec0001147983 */ /* 0x000ea80000300800 */
[----:B------:R1:W-:Y:S01]  /*9c260*/  STL.64 [R1+0x958], R14 ;  /* 0x0009580e01007387 */ /* 0x0003e20000100a00 */
[----:B0-----:R-:W-:Y:S02]  /*9c270*/  SHF.R.S32.HI R5, RZ, 0x1f, R21 ;  /* 0x0000001fff057819 */ /* 0x001fe40000011415 */
[----:B-1----:R-:W-:-:S05]  /*9c280*/  IADD3 R14, P0, R21, R0, RZ ;  /* 0x00000000150e7210 */ /* 0x002fca0007f1e0ff */
[----:B------:R-:W-:-:S05]  /*9c290*/  IMAD.X R15, R5, 0x1, R3, P0 ;  /* 0x00000001050f7824 */ /* 0x000fca00000e0603 */
[----:B------:R0:W-:Y:S01]  /*9c2a0*/  STL.64 [R1+0x950], R14 ;  /* 0x0009500e01007387 */ /* 0x0001e20000100a00 */
[----:B---3--:R-:W-:Y:S02]  /*9c2b0*/  SHF.R.S32.HI R24, RZ, 0x1f, R23 ;  /* 0x0000001fff187819 */ /* 0x008fe40000011417 */
[----:B0-----:R-:W-:-:S05]  /*9c2c0*/  IADD3 R14, P0, R21, R2, RZ ;  /* 0x00000002150e7210 */ /* 0x001fca0007f1e0ff */
[----:B------:R-:W-:-:S05]  /*9c2d0*/  IMAD.X R15, R5, 0x1, R4, P0 ;  /* 0x00000001050f7824 */ /* 0x000fca00000e0604 */
[----:B------:R0:W-:Y:S02]  /*9c2e0*/  STL.64 [R1+0x948], R14 ;  /* 0x0009480e01007387 */ /* 0x0001e40000100a00 */
        /* <DEDUP_REMOVED lines=10> */
[----:B------:R0:W-:Y:S02]  /*9c390*/  STL.64 [R1+0x930], R14 ;  /* 0x0009300e01007387 */ /* 0x0001e40000100a00 */
[----:B0-----:R-:W-:-:S05]  /*9c3a0*/  IADD3 R14, P0, R26, R2, RZ ;  /* 0x000000021a0e7210 */ /* 0x001fca0007f1e0ff */
[----:B------:R-:W-:Y:S01]  /*9c3b0*/  IMAD.X R15, R5, 0x1, R4, P0 ;  /* 0x00000001050f7824 */ /* 0x000fe200000e0604 */
[----:B----4-:R-:W-:Y:S02]  /*9c3c0*/  IADD3 R24, P0, R27, R0, RZ ;  /* 0x000000001b187210 */ /* 0x010fe40007f1e0ff */
[----:B------:R-:W-:-:S05]  /*9c3d0*/  SHF.R.S32.HI R0, RZ, 0x1f, R27 ;  /* 0x0000001fff007819 */ /* 0x000fca000001141b */
[C---:B------:R-:W-:Y:S01]  /*9c3e0*/  IMAD.X R25, R0.reuse, 0x1, R3, P0 ;  /* 0x0000000100197824 */ /* 0x040fe200000e0603 */
[----:B------:R-:W-:Y:S01]  /*9c3f0*/  IADD3 R2, P0, R27, R2, RZ ;  /* 0x000000021b027210 */ /* 0x000fe20007f1e0ff */
[----:B------:R-:W-:Y:S04]  /*9c400*/  STL.64 [R1+0x928], R14 ;  /* 0x0009280e01007387 */ /* 0x000fe80000100a00 */
[----:B------:R0:W-:Y:S01]  /*9c410*/  STL [R1+0x1fc0], R24 ;  /* 0x001fc01801007387 */ /* 0x0001e20000100800 */
[----:B------:R-:W-:-:S03]  /*9c420*/  IMAD.X R3, R0, 0x1, R4, P0 ;  /* 0x0000000100037824 */ /* 0x000fc600000e0604 */
[----:B0-----:R-:W4:Y:S04]  /*9c430*/  LDL.LU R24, [R1+0xbc] ;  /* 0x0000bc0001187983 */ /* 0x001f280000300800 */
[----:B------:R0:W-:Y:S04]  /*9c440*/  STL [R1+0x1fbc], R25 ;  /* 0x001fbc1901007387 */ /* 0x0001e80000100800 */
[----:B0-----:R-:W4:Y:S04]  /*9c450*/  LDL.LU R25, [R1+0xc0] ;  /* 0x0000c00001197983 */ /* 0x001f280000300800 */
[----:B------:R-:W4:Y:S04]  /*9c460*/  LDL.LU.64 R26, [R1+0x480] ;  /* 0x00048000011a7983 */ /* 0x000f280000300a00 */
[----:B------:R0:W-:Y:S04]  /*9c470*/  STL [R1+0x1fc4], R3 ;  /* 0x001fc40301007387 */ /* 0x0001e80000100800 */
[----:B0-----:R-:W3:Y:S01]  /*9c480*/  LDL.LU R3, [R1+0xb8] ;  /* 0x0000b80001037983 */ /* 0x001ee20000300800 */
[----:B------:R-:W-:-:S02]  /*9c490*/  IMAD.MOV.U32 R14, RZ, RZ, R12 ;  /* 0x000000ffff0e7224 */ /* 0x000fc400078e000c */
[----:B------:R-:W-:Y:S02]  /*9c4a0*/  IMAD.MOV.U32 R15, RZ, RZ, R13 ;  /* 0x000000ffff0f7224 */ /* 0x000fe400078e000d */
[----:B------:R-:W4:Y:S01]  /*9c4b0*/  LDL.LU.64 R12, [R1+0x468] ;  /* 0x00046800010c7983 */ /* 0x000f220000300a00 */
[C---:B--2---:R-:W-:Y:S02]  /*9c4c0*/  PRMT R5, R20.reuse, 0x7770, RZ ;  /* 0x0000777014057816 */ /* 0x044fe400000000ff */
[----:B------:R-:W-:-:S03]  /*9c4d0*/  PRMT R4, R20, 0x7771, RZ ;  /* 0x0000777114047816 */ /* 0x000fc600000000ff */
[----:B------:R0:W-:Y:S04]  /*9c4e0*/  @P1 STG.E.U8 desc[UR58][R10.64], R5 ;  /* 0x000000050a001986 */ /* 0x0001e8000c10113a */
[----:B------:R1:W-:Y:S04]  /*9c4f0*/  @P2 STG.E.U8 desc[UR58][R6.64], R4 ;  /* 0x0000000406002986 */ /* 0x0003e8000c10113a */
[----:B0-----:R-:W2:Y:S01]  /*9c500*/  LDL.LU.64 R10, [R1+0x460] ;  /* 0x00046000010a7983 */ /* 0x001ea20000300a00 */
[----:B-1----:R-:W-:-:S03]  /*9c510*/  PRMT R6, R20, 0x7772, RZ ;  /* 0x0000777214067816 */ /* 0x002fc600000000ff */
[----:B------:R-:W2:Y:S04]  /*9c520*/  LDL.LU R21, [R1+0xa64] ;  /* 0x000a640001157983 */ /* 0x000ea80000300800 */
[----:B------:R0:W-:Y:S01]  /*9c530*/  @P3 STG.E.U8 desc[UR58][R28.64], R6 ;  /* 0x000000061c003986 */ /* 0x0001e2000c10113a */
[----:B------:R-:W-:-:S03]  /*9c540*/  PRMT R5, R20, 0x7773, RZ ;  /* 0x0000777314057816 */ /* 0x000fc600000000ff */
[----:B0-----:R-:W2:Y:S04]  /*9c550*/  LDL.LU.64 R6, [R1+0x458] ;  /* 0x0004580001067983 */ /* 0x001ea80000300a00 */
[----:B------:R-:W2:Y:S04]  /*9c560*/  LDL.LU.64 R28, [R1+0x450] ;  /* 0x00045000011c7983 */ /* 0x000ea80000300a00 */
[----:B------:R-:W-:Y:S01]  /*9c570*/  @P4 STG.E.U8 desc[UR58][R14.64], R5 ;  /* 0x000000050e004986 */ /* 0x000fe2000c10113a */
[----:B---3--:R-:W-:-:S05]  /*9c580*/  VIADD R0, R3, 0x159 ;  /* 0x0000015903007836 */ /* 0x008fca0000000000 */
[----:B------:R-:W-:Y:S01]  /*9c590*/  ISETP.GE.AND P0, PT, R0, UR37, PT ;  /* 0x0000002500007c0c */ /* 0x000fe2000bf06270 */
[C---:B------:R-:W-:Y:S02]  /*9c5a0*/  VIADD R0, R3.reuse, 0x15a ;  /* 0x0000015a03007836 */ /* 0x040fe40000000000 */
[----:B------:R-:W-:-:S03]  /*9c5b0*/  VIADD R4, R3, 0x15b ;  /* 0x0000015b03047836 */ /* 0x000fc60000000000 */
[----:B------:R-:W-:Y:S02]  /*9c5c0*/  ISETP.GE.AND P1, PT, R0, UR39, PT ;  /* 0x0000002700007c0c */ /* 0x000fe4000bf26270 */
[C---:B------:R-:W-:Y:S02]  /*9c5d0*/  PRMT R0, R23.reuse, 0x7770, RZ ;  /* 0x0000777017007816 */ /* 0x040fe400000000ff */
[----:B------:R-:W-:Y:S02]  /*9c5e0*/  ISETP.GE.AND P2, PT, R4, UR41, PT ;  /* 0x0000002904007c0c */ /* 0x000fe4000bf46270 */
[----:B------:R-:W-:Y:S01]  /*9c5f0*/  PRMT R4, R23, 0x7771, RZ ;  /* 0x0000777117047816 */ /* 0x000fe200000000ff */
[----:B------:R0:W-:Y:S04]  /*9c600*/  @P5 STG.E.U8 desc[UR58][R8.64], R0 ;  /* 0x0000000008005986 */ /* 0x0001e8000c10113a */
[----:B----4-:R1:W-:Y:S04]  /*9c610*/  @P6 STG.E.U8 desc[UR58][R26.64], R4 ;  /* 0x000000041a006986 */ /* 0x0103e8000c10113a */
[----:B0-----:R-:W3:Y:S04]  /*9c620*/  LDL.LU.64 R8, [R1+0x440] ;  /* 0x0004400001087983 */ /* 0x001ee80000300a00 */
[----:B-1----:R-:W4:Y:S01]  /*9c630*/  LDL.LU.64 R26, [R1+0x438] ;  /* 0x00043800011a7983 */ /* 0x002f220000300a00 */
[----:B------:R-:W-:-:S02]  /*9c640*/  ISETP.LT.AND P4, PT, R24, UR6, !P0 ;  /* 0x0000000618007c0c */ /* 0x000fc4000c781270 */
[----:B------:R-:W-:Y:S02]  /*9c650*/  ISETP.LT.AND P0, PT, R25, UR4, !P0 ;  /* 0x0000000419007c0c */ /* 0x000fe4000c701270 */
[----:B------:R-:W-:Y:S01]  /*9c660*/  ISETP.LT.AND P5, PT, R24, UR10, !P1 ;  /* 0x0000000a18007c0c */ /* 0x000fe2000cfa1270 */
[C---:B------:R-:W-:Y:S02]  /*9c670*/  VIADD R0, R3.reuse, 0x15c ;  /* 0x0000015c03007836 */ /* 0x040fe40000000000 */
[----:B------:R-:W-:Y:S01]  /*9c680*/  VIADD R4, R3, 0x15d ;  /* 0x0000015d03047836 */ /* 0x000fe20000000000 */
[----:B------:R-:W-:Y:S02]  /*9c690*/  PRMT R5, R23, 0x7772, RZ ;  /* 0x0000777217057816 */ /* 0x000fe400000000ff */
[----:B------:R-:W-:Y:S01]  /*9c6a0*/  ISETP.LT.AND P6, PT, R25, UR8, !P1 ;  /* 0x0000000819007c0c */ /* 0x000fe2000cfc1270 */
[----:B------:R-:W4:Y:S01]  /*9c6b0*/  LDL.LU R20, [R1+0xa68] ;  /* 0x000a680001147983 */ /* 0x000f220000300800 */
[----:B------:R-:W-:-:S02]  /*9c6c0*/  ISETP.GE.AND P3, PT, R0, UR43, PT ;  /* 0x0000002b00007c0c */ /* 0x000fc4000bf66270 */
[----:B------:R-:W-:Y:S02]  /*9c6d0*/  PRMT R0, R23, 0x7773, RZ ;  /* 0x0000777317007816 */ /* 0x000fe400000000ff */
[----:B------:R-:W-:Y:S01]  /*9c6e0*/  ISETP.GE.AND P1, PT, R4, UR45, PT ;  /* 0x0000002d04007c0c */ /* 0x000fe2000bf26270 */
[----:B------:R-:W-:Y:S01]  /*9c6f0*/  ULDC UR4, c[0x0][0x228] ;  /* 0x00008a0000047ab9 */ /* 0x000fe20000000800 */
[----:B------:R-:W-:Y:S01]  /*9c700*/  ULDC UR6, c[0x0][0x228] ;  /* 0x00008a0000067ab9 */ /* 0x000fe20000000800 */
[----:B------:R0:W-:Y:S01]  /*9c710*/  @P4 STG.E.U8 desc[UR58][R12.64], R5 ;  /* 0x000000050c004986 */ /* 0x0001e2000c10113a */
[----:B------:R-:W-:Y:S01]  /*9c720*/  ISETP.LT.AND P4, PT, R24, UR16, !P2 ;  /* 0x0000001018007c0c */ /* 0x000fe2000d781270 */
[----:B------:R-:W-:Y:S02]  /*9c730*/  ULDC UR8, c[0x0][0x228] ;  /* 0x00008a0000087ab9 */ /* 0x000fe40000000800 */
[----:B0-----:R-:W4:Y:S01]  /*9c740*/  LDL.LU.64 R12, [R1+0x430] ;  /* 0x00043000010c7983 */ /* 0x001f220000300a00 */
[----:B------:R-:W-:-:S02]  /*9c750*/  ISETP.LT.AND P2, PT, R25, UR14, !P2 ;  /* 0x0000000e19007c0c */ /* 0x000fc4000d741270 */
[C---:B--2---:R-:W-:Y:S01]  /*9c760*/  PRMT R4, R21.reuse, 0x7770, RZ ;  /* 0x0000777015047816 */ /* 0x044fe200000000ff */
[----:B------:R0:W-:Y:S02]  /*9c770*/  @P0 STG.E.U8 desc[UR58][R10.64], R0 ;  /* 0x000000000a000986 */ /* 0x0001e4000c10113a */
[C---:B0-----:R-:W-:Y:S02]  /*9c780*/  PRMT R0, R21.reuse, 0x7771, RZ ;  /* 0x0000777115007816 */ /* 0x041fe400000000ff */
[----:B------:R0:W-:Y:S04]  /*9c790*/  @P5 STG.E.U8 desc[UR58][R6.64], R4 ;  /* 0x0000000406005986 */ /* 0x0001e8000c10113a */
[----:B------:R1:W-:Y:S04]  /*9c7a0*/  @P6 STG.E.U8 desc[UR58][R28.64], R0 ;  /* 0x000000001c006986 */ /* 0x0003e8000c10113a */
[----:B0-----:R-:W2:Y:S04]  /*9c7b0*/  LDL.LU.64 R6, [R1+0x428] ;  /* 0x0004280001067983 */ /* 0x001ea80000300a00 */
[----:B-1----:R-:W2:Y:S01]  /*9c7c0*/  LDL.LU.64 R28, [R1+0x420] ;  /* 0x00042000011c7983 */ /* 0x002ea20000300a00 */
[----:B------:R-:W-:Y:S01]  /*9c7d0*/  PRMT R5, R21, 0x7772, RZ ;  /* 0x0000777215057816 */ /* 0x000fe200000000ff */
[----:B------:R-:W-:-:S02]  /*9c7e0*/  VIADD R4, R3, 0x15f ;  /* 0x0000015f03047836 */ /* 0x000fc40000000000 */
[----:B------:R-:W2:Y:S04]  /*9c7f0*/  LDL.LU R23, [R1+0xa6c] ;  /* 0x000a6c0001177983 */ /* 0x000ea80000300800 */
[----:B------:R-:W2:Y:S04]  /*9c800*/  LDL.LU.64 R10, [R1+0x418] ;  /* 0x00041800010a7983 */ /* 0x000ea80000300a00 */
[----:B---3--:R0:W-:Y:S01]  /*9c810*/  @P4 STG.E.U8 desc[UR58][R8.64], R5 ;  /* 0x0000000508004986 */ /* 0x0081e2000c10113a */
[----:B------:R-:W-:Y:S02]  /*9c820*/  ISETP.GE.AND P4, PT, R4, UR49, PT ;  /* 0x0000003104007c0c */ /* 0x000fe4000bf86270 */
[----:B------:R-:W-:-:S05]  /*9c830*/  PRMT R4, R21, 0x7773, RZ ;  /* 0x0000777315047816 */ /* 0x000fca00000000ff */
[----:B----4-:R1:W-:Y:S04]  /*9c840*/  @P2 STG.E.U8 desc[UR58][R26.64], R4 ;  /* 0x000000041a002986 */ /* 0x0103e8000c10113a */
[----:B0-----:R-:W3:Y:S04]  /*9c850*/  LDL.LU.64 R8, [R1+0x400] ;  /* 0x0004000001087983 */ /* 0x001ee80000300a00 */
[----:B-1----:R-:W4:Y:S01]  /*9c860*/  LDL.LU.64 R26, [R1+0x3f8] ;  /* 0x0003f800011a7983 */ /* 0x002f220000300a00 */
[C---:B------:R-:W-:Y:S02]  /*9c870*/  ISETP.LT.AND P5, PT, R24.reuse, UR12, !P3 ;  /* 0x0000000c18007c0c */ /* 0x040fe4000dfa1270 */
[----:B------:R-:W-:Y:S01]  /*9c880*/  ISETP.LT.AND P3, PT, R25, UR22, !P3 ;  /* 0x0000001619007c0c */ /* 0x000fe2000df61270 */
[----:B------:R-:W-:Y:S01]  /*9c890*/  VIADD R0, R3, 0x15e ;  /* 0x0000015e03007836 */ /* 0x000fe20000000000 */
[----:B------:R-:W-:-:S02]  /*9c8a0*/  ISETP.LT.AND P2, PT, R24, UR20, !P1 ;  /* 0x0000001418007c0c */ /* 0x000fc4000cf41270 */
[----:B------:R-:W-:Y:S02]  /*9c8b0*/  PRMT R5, R20, 0x7771, RZ ;  /* 0x0000777114057816 */ /* 0x000fe400000000ff */
[----:B------:R-:W-:Y:S02]  /*9c8c0*/  ISETP.GE.AND P0, PT, R0, UR47, PT ;  /* 0x0000002f00007c0c */ /* 0x000fe4000bf06270 */
[C---:B------:R-:W-:Y:S02]  /*9c8d0*/  PRMT R0, R20.reuse, 0x7770, RZ ;  /* 0x0000777014007816 */ /* 0x040fe400000000ff */
[----:B------:R-:W-:-:S03]  /*9c8e0*/  PRMT R4, R20, 0x7772, RZ ;  /* 0x0000777214047816 */ /* 0x000fc600000000ff */
[----:B------:R0:W-:Y:S01]  /*9c8f0*/  @P5 STG.E.U8 desc[UR58][R12.64], R0 ;  /* 0x000000000c005986 */ /* 0x0001e2000c10113a */
[----:B------:R-:W-:Y:S02]  /*9c900*/  ISETP.LT.AND P1, PT, R25, UR18, !P1 ;  /* 0x0000001219007c0c */ /* 0x000fe4000cf21270 */
[----:B------:R-:W-:Y:S01]  /*9c910*/  ISETP.LT.AND P5, PT, R24, UR24, !P0 ;  /* 0x0000001818007c0c */ /* 0x000fe2000c7a1270 */
[----:B0-----:R-:W-:Y:S01]  /*9c920*/  VIADD R0, R3, 0x160 ;  /* 0x0000016003007836 */ /* 0x001fe20000000000 */
[----:B--2---:R0:W-:Y:S04]  /*9c930*/  @P3 STG.E.U8 desc[UR58][R6.64], R5 ;  /* 0x0000000506003986 */ /* 0x0041e8000c10113a */
[----:B------:R1:W-:Y:S04]  /*9c940*/  @P2 STG.E.U8 desc[UR58][R28.64], R4 ;  /* 0x000000041c002986 */ /* 0x0003e8000c10113a */
[----:B0-----:R-:W2:Y:S04]  /*9c950*/  LDL.LU.64 R6, [R1+0x3f0] ;  /* 0x0003f00001067983 */ /* 0x001ea80000300a00 */
[----:B------:R-:W2:Y:S04]  /*9c960*/  LDL.LU R21, [R1+0xa50] ;  /* 0x000a500001157983 */ /* 0x000ea80000300800 */
[----:B------:R-:W2:Y:S04]  /*9c970*/  LDL.LU.64 R14, [R1+0x3d8] ;  /* 0x0003d800010e7983 */ /* 0x000ea80000300a00 */
[----:B-1----:R-:W2:Y:S01]  /*9c980*/  LDL.LU.64 R28, [R1+0x3d0] ;  /* 0x0003d000011c7983 */ /* 0x002ea20000300a00 */
[----:B------:R-:W-:-:S02]  /*9c990*/  ISETP.LT.AND P2, PT, R25, UR26, !P0 ;  /* 0x0000001a19007c0c */ /* 0x000fc4000c741270 */
[----:B------:R-:W-:Y:S02]  /*9c9a0*/  PRMT R4, R20, 0x7773, RZ ;  /* 0x0000777314047816 */ /* 0x000fe400000000ff */
[----:B------:R-:W-:Y:S02]  /*9c9b0*/  ISETP.GE.AND P3, PT, R0, UR51, PT ;  /* 0x0000003300007c0c */ /* 0x000fe4000bf66270 */
[C---:B------:R-:W-:Y:S01]  /*9c9c0*/  PRMT R0, R23.reuse, 0x7770, RZ ;  /* 0x0000777017007816 */ /* 0x040fe200000000ff */
[----:B------:R0:W-:Y:S02]  /*9c9d0*/  @P1 STG.E.U8 desc[UR58][R10.64], R4 ;  /* 0x000000040a001986 */ /* 0x0001e4000c10113a */
[----:B0-----:R-:W-:Y:S02]  /*9c9e0*/  PRMT R4, R23, 0x7771, RZ ;  /* 0x0000777117047816 */ /* 0x001fe400000000ff */
[----:B------:R-:W2:Y:S04]  /*9c9f0*/  LDL.LU.64 R10, [R1+0x3c8] ;  /* 0x0003c800010a7983 */ /* 0x000ea80000300a00 */
[----:B---3--:R-:W-:Y:S04]  /*9ca00*/  @P5 STG.E.U8 desc[UR58][R8.64], R0 ;  /* 0x0000000008005986 */ /* 0x008fe8000c10113a */
[----:B----4-:R0:W-:Y:S04]  /*9ca10*/  @P2 STG.E.U8 desc[UR58][R26.64], R4 ;  /* 0x000000041a002986 */ /* 0x0101e8000c10113a */
[----:B0-----:R-:W3:Y:S01]  /*9ca20*/  LDL.LU.64 R26, [R1+0x3c0] ;  /* 0x0003c000011a7983 */ /* 0x001ee20000300a00 */
[----:B------:R-:W-:Y:S01]  /*9ca30*/  ISETP.LT.AND P5, PT, R24, UR4, !P4 ;  /* 0x0000000418007c0c */ /* 0x000fe2000e7a1270 */
[----:B------:R-:W-:Y:S01]  /*9ca40*/  VIADD R0, R3, 0x162 ;  /* 0x0000016203007836 */ /* 0x000fe20000000000 */
[----:B------:R-:W-:Y:S01]  /*9ca50*/  ULDC UR4, c[0x0][0x228] ;  /* 0x00008a0000047ab9 */ /* 0x000fe20000000800 */
[----:B------:R-:W4:Y:S01]  /*9ca60*/  LDL.LU R20, [R1+0xa54] ;  /* 0x000a540001147983 */ /* 0x000f220000300800 */
[----:B------:R-:W-:-:S02]  /*9ca70*/  ISETP.LT.AND P4, PT, R25, UR4, !P4 ;  /* 0x0000000419007c0c */ /* 0x000fc4000e781270 */
[----:B------:R-:W-:Y:S01]  /*9ca80*/  ISETP.LT.AND P6, PT, R24, UR6, !P3 ;  /* 0x0000000618007c0c */ /* 0x000fe2000dfc1270 */
[----:B------:R-:W4:Y:S01]  /*9ca90*/  LDL.LU.64 R12, [R1+0x3b8] ;  /* 0x0003b800010c7983 */ /* 0x000f220000300a00 */
[----:B------:R-:W-:Y:S01]  /*9caa0*/  VIADD R5, R3, 0x161 ;  /* 0x0000016103057836 */ /* 0x000fe20000000000 */
[----:B------:R-:W-:Y:S02]  /*9cab0*/  ISETP.GE.AND P1, PT, R0, UR55, PT ;  /* 0x0000003700007c0c */ /* 0x000fe4000bf26270 */
[----:B------:R-:W-:Y:S01]  /*9cac0*/  PRMT R0, R23, 0x7772, RZ ;  /* 0x0000777217007816 */ /* 0x000fe200000000ff */
[----:B------:R-:W4:Y:S01]  /*9cad0*/  LDL.LU.64 R8, [R1+0x3b0] ;  /* 0x0003b00001087983 */ /* 0x000f220000300a00 */
[----:B------:R-:W-:Y:S01]  /*9cae0*/  ULDC UR4, c[0x0][0x228] ;  /* 0x00008a0000047ab9 */ /* 0x000fe20000000800 */
[----:B------:R-:W-:Y:S02]  /*9caf0*/  ISETP.GE.AND P0, PT, R5, UR53, PT ;  /* 0x0000003505007c0c */ /* 0x000fe4000bf06270 */
[----:B------:R-:W-:-:S02]  /*9cb00*/  PRMT R5, R23, 0x7773, RZ ;  /* 0x0000777317057816 */ /* 0x000fc400000000ff */
[----:B------:R-:W-:Y:S01]  /*9cb10*/  ISETP.LT.AND P3, PT, R25, UR4, !P3 ;  /* 0x0000000419007c0c */ /* 0x000fe2000df61270 */
[----:B------:R-:W-:Y:S01]  /*9cb20*/  ULDC UR4, c[0x0][0x228] ;  /* 0x00008a0000047ab9 */ /* 0x000fe20000000800 */
[----:B------:R-:W-:Y:S01]  /*9cb30*/  VIADD R4, R3, 0x163 ;  /* 0x0000016303047836 */ /* 0x000fe20000000000 */
[----:B------:R-:W-:-:S04]  /*9cb40*/  ULDC UR6, c[0x0][0x228] ;  /* 0x00008a0000067ab9 */ /* 0x000fc80000000800 */
[----:B------:R-:W-:Y:S01]  /*9cb50*/  ISETP.GE.AND P2, PT, R4, UR57, PT ;  /* 0x0000003904007c0c */ /* 0x000fe2000bf46270 */
[----:B--2---:R0:W-:Y:S04]  /*9cb60*/  @P5 STG.E.U8 desc[UR58][R6.64], R0 ;  /* 0x0000000006005986 */ /* 0x0041e8000c10113a */
[----:B------:R1:W-:Y:S04]  /*9cb70*/  @P4 STG.E.U8 desc[UR58][R14.64], R5 ;  /* 0x000000050e004986 */ /* 0x0003e8000c10113a */
[----:B0-----:R-:W2:Y:S01]  /*9cb80*/  LDL.LU.64 R6, [R1+0x3a8] ;  /* 0x0003a80001067983 */ /* 0x001ea20000300a00 */
[----:B------:R-:W-:-:S05]  /*9cb90*/  PRMT R0, R21, 0x7770, RZ ;  /* 0x0000777015007816 */ /* 0x000fca00000000ff */
[----:B------:R0:W-:Y:S01]  /*9cba0*/  @P6 STG.E.U8 desc[UR58][R28.64], R0 ;  /* 0x000000001c006986 */ /* 0x0001e2000c10113a */
[----:B------:R-:W-:Y:S02]  /*9cbb0*/  ISETP.LT.AND P5, PT, R24, UR4, !P0 ;  /* 0x0000000418007c0c */ /* 0x000fe4000c7a1270 */
[C---:B------:R-:W-:Y:S02]  /*9cbc0*/  PRMT R4, R21.reuse, 0x7771, RZ ;  /* 0x0000777115047816 */ /* 0x040fe400000000ff */
[----:B-1----:R-:W-:Y:S01]  /*9cbd0*/  PRMT R5, R21, 0x7772, RZ ;  /* 0x0000777215057816 */ /* 0x002fe200000000ff */
[----:B------:R-:W-:Y:S01]  /*9cbe0*/  ULDC UR4, c[0x0][0x228] ;  /* 0x00008a0000047ab9 */ /* 0x000fe20000000800 */
[----:B0-----:R-:W2:Y:S04]  /*9cbf0*/  LDL.LU.64 R28, [R1+0x3a0] ;  /* 0x0003a000011c7983 */ /* 0x001ea80000300a00 */
[----:B------:R-:W-:Y:S04]  /*9cc00*/  @P3 STG.E.U8 desc[UR58][R10.64], R4 ;  /* 0x000000040a003986 */ /* 0x000fe8000c10113a */
[----:B------:R-:W2:Y:S04]  /*9cc10*/  LDL.LU R23, [R1+0xa58] ;  /* 0x000a580001177983 */ /* 0x000ea80000300800 */
[----:B---3--:R0:W-:Y:S04]  /*9cc20*/  @P5 STG.E.U8 desc[UR58][R26.64], R5 ;  /* 0x000000051a005986 */ /* 0x0081e8000c10113a */
[----:B0-----:R-:W3:Y:S01]  /*9cc30*/  LDL.LU.64 R26, [R1+0x398] ;  /* 0x00039800011a7983 */ /* 0x001ee20000300a00 */
[----:B------:R-:W-:Y:S01]  /*9cc40*/  ISETP.LT.AND P0, PT, R25, UR4, !P0 ;  /* 0x0000000419007c0c */ /* 0x000fe2000c701270 */
[----:B------:R-:W-:Y:S01]  /*9cc50*/  VIADD R0, R3, 0x164 ;  /* 0x0000016403007836 */ /* 0x000fe20000000000 */
[----:B------:R-:W-:Y:S01]  /*9cc60*/  ULDC UR4, c[0x0][0x228] ;  /* 0x00008a0000047ab9 */ /* 0x000fe20000000800 */
[----:B------:R-:W-:-:S02]  /*9cc70*/  ISETP.LT.AND P6, PT, R25, UR6, !P1 ;  /* 0x0000000619007c0c */ /* 0x000fc4000cfc1270 */
[----:B------:R-:W-:Y:S01]  /*9cc80*/  ISETP.LT.AND P3, PT, R24, UR4, !P1 ;  /* 0x0000000418007c0c */ /* 0x000fe2000cf61270 */
[----:B------:R-:W-:Y:S01]  /*9cc90*/  VIADD R4, R3, 0x1ff ;  /* 0x000001ff03047836 */ /* 0x000fe20000000000 */
[----:B------:R-:W-:Y:S02]  /*9cca0*/  ISETP.GE.AND P4, PT, R0, UR61, PT ;  /* 0x0000003d00007c0c */ /* 0x000fe4000bf86270 */
[----:B------:R-:W-:Y:S01]  /*9ccb0*/  PRMT R0, R21, 0x7773, RZ ;  /* 0x0000777315007816 */ /* 0x000fe200000000ff */
[----:B------:R-:W-:Y:S01]  /*9ccc0*/  ULDC UR4, c[0x0][0x228] ;  /* 0x00008a0000047ab9 */ /* 0x000fe20000000800 */
[----:B------:R-:W3:Y:S01]  /*9ccd0*/  LDL.LU.64 R10, [R1+0x390] ;  /* 0x00039000010a7983 */ /* 0x000ee20000300a00 */
[----:B------:R-:W-:Y:S02]  /*9cce0*/  ISETP.GE.AND P1, PT, R4, UR25, PT ;  /* 0x0000001904007c0c */ /* 0x000fe4000bf26270 */
[----:B----4-:R-:W-:Y:S01]  /*9ccf0*/  PRMT R4, R20, 0x7770, RZ ;  /* 0x0000777014047816 */ /* 0x010fe200000000ff */
[----:B------:R-:W-:Y:S01]  /*9cd00*/  ULDC UR6, c[0x0][0x228] ;  /* 0x00008a0000067ab9 */ /* 0x000fe20000000800 */
[----:B------:R0:W-:Y:S01]  /*9cd10*/  @P0 STG.E.U8 desc[UR58][R12.64], R0 ;  /* 0x000000000c000986 */ /* 0x0001e2000c10113a */
[----:B------:R-:W-:Y:S01]  /*9cd20*/  ISETP.LT.AND P0, PT, R24, UR4, !P2 ;  /* 0x0000000418007c0c */ /* 0x000fe2000d701270 */
[----:B------:R-:W-:-:S02]  /*9cd30*/  ULDC UR4, c[0x0][0x228] ;  /* 0x00008a0000047ab9 */ /* 0x000fc40000000800 */
[----:B------:R1:W-:Y:S01]  /*9cd40*/  @P3 STG.E.U8 desc[UR58][R8.64], R4 ;  /* 0x0000000408003986 */ /* 0x0003e2000c10113a */
[C---:B0-----:R-:W-:Y:S02]  /*9cd50*/  PRMT R0, R20.reuse, 0x7771, RZ ;  /* 0x0000777114007816 */ /* 0x041fe400000000ff */
[----:B-1----:R-:W-:Y:S02]  /*9cd60*/  PRMT R4, R20, 0x7772, RZ ;  /* 0x0000777214047816 */ /* 0x002fe400000000ff */
[----:B------:R-:W-:Y:S02]  /*9cd70*/  ISETP.LT.AND P2, PT, R25, UR4, !P2 ;  /* 0x0000000419007c0c */ /* 0x000fe4000d741270 */
[----:B------:R-:W-:Y:S01]  /*9cd80*/  ISETP.LT.AND P5, PT, R24, UR6, !P4 ;  /* 0x0000000618007c0c */ /* 0x000fe2000e7a1270 */
[----:B------:R-:W-:Y:S01]  /*9cd90*/  ULDC UR4, c[0x0][0x22c] ;  /* 0x00008b0000047ab9 */ /* 0x000fe20000000800 */
[----:B------:R-:W-:Y:S01]  /*9cda0*/  ULDC UR6, c[0x0][0x228] ;  /* 0x00008a0000067ab9 */ /* 0x000fe20000000800 */
[----:B--2---:R0:W-:Y:S04]  /*9cdb0*/  @P6 STG.E.U8 desc[UR58][R6.64], R0 ;  /* 0x0000000006006986 */ /* 0x0041e8000c10113a */
[----:B0-----:R-:W2:Y:S04]  /*9cdc0*/  LDL.LU.64 R6, [R1+0x378] ;  /* 0x0003780001067983 */ /* 0x001ea80000300a00 */
[----:B------:R0:W-:Y:S04]  /*9cdd0*/  @P0 STG.E.U8 desc[UR58][R28.64], R4 ;  /* 0x000000041c000986 */ /* 0x0001e8000c10113a */
[----:B0-----:R-:W4:Y:S04]  /*9cde0*/  LDL.LU.64 R28, [R1+0x370] ;  /* 0x00037000011c7983 */ /* 0x001f280000300a00 */
[----:B------:R-:W4:Y:S04]  /*9cdf0*/  LDL.LU.64 R12, [R1+0x368] ;  /* 0x00036800010c7983 */ /* 0x000f280000300a00 */
[----:B------:R-:W4:Y:S04]  /*9ce00*/  LDL.LU.64 R8, [R1+0x360] ;  /* 0x0003600001087983 */ /* 0x000f280000300a00 */
[----:B------:R-:W4:Y:S01]  /*9ce10*/  LDL.LU R21, [R1+0xa5c] ;  /* 0x000a5c0001157983 */ /* 0x000f220000300800 */
[----:B------:R-:W-:-:S05]  /*9ce20*/  PRMT R4, R20, 0x7773, RZ ;  /* 0x0000777314047816 */ /* 0x000fca00000000ff */
[----:B---3--:R0:W-:Y:S04]  /*9ce30*/  @P2 STG.E.U8 desc[UR58][R26.64], R4 ;  /* 0x000000041a002986 */ /* 0x0081e8000c10113a */
[----:B0-----:R-:W3:Y:S01]  /*9ce40*/  LDL.LU.64 R26, [R1+0x350] ;  /* 0x00035000011a7983 */ /* 0x001ee20000300a00 */
[----:B------:R-:W-:Y:S01]  /*9ce50*/  VIADD R0, R3, 0x165 ;  /* 0x0000016503007836 */ /* 0x000fe20000000000 */
[----:B------:R-:W-:Y:S01]  /*9ce60*/  ISETP.LT.AND P4, PT, R25, UR6, !P4 ;  /* 0x0000000619007c0c */ /* 0x000fe2000e781270 */
[----:B------:R-:W-:-:S03]  /*9ce70*/  ULDC UR6, c[0x0][0x228] ;  /* 0x00008a0000067ab9 */ /* 0x000fc60000000800 */
[----:B------:R-:W-:Y:S02]  /*9ce80*/  ISETP.GE.AND P3, PT, R0, UR4, PT ;  /* 0x0000000400007c0c */ /* 0x000fe4000bf66270 */
[----:B------:R-:W-:Y:S01]  /*9ce90*/  PRMT R0, R23, 0x7770, RZ ;  /* 0x0000777017007816 */ /* 0x000fe200000000ff */
[----:B------:R-:W-:Y:S01]  /*9cea0*/  VIADD R5, R3, 0x166 ;  /* 0x0000016603057836 */ /* 0x000fe20000000000 */
[----:B------:R-:W-:-:S03]  /*9ceb0*/  ULDC UR4, c[0x0][0x22c] ;  /* 0x00008b0000047ab9 */ /* 0x000fc60000000800 */
[----:B------:R0:W-:Y:S01]  /*9cec0*/  @P5 STG.E.U8 desc[UR58][R10.64], R0 ;  /* 0x000000000a005986 */ /* 0x0001e2000c10113a */
[----:B------:R-:W-:Y:S02]  /*9ced0*/  ISETP.LT.AND P5, PT, R24, UR6, !P3 ;  /* 0x0000000618007c0c */ /* 0x000fe4000dfa1270 */
[----:B------:R-:W-:Y:S02]  /*9cee0*/  PRMT R4, R23, 0x7771, RZ ;  /* 0x0000777117047816 */ /* 0x000fe400000000ff */
[----:B------:R-:W-:Y:S01]  /*9cef0*/  ISETP.GE.AND P0, PT, R5, UR4, PT ;  /* 0x0000000405007c0c */ /* 0x000fe2000bf06270 */
[----:B------:R-:W-:Y:S01]  /*9cf00*/  ULDC UR4, c[0x0][0x22c] ;  /* 0x00008b0000047ab9 */ /* 0x000fe20000000800 */
[----:B------:R-:W-:Y:S01]  /*9cf10*/  ULDC UR6, c[0x0][0x228] ;  /* 0x00008a0000067ab9 */ /* 0x000fe20000000800 */
[----:B0-----:R-:W-:-:S05]  /*9cf20*/  VIADD R0, R3, 0x167 ;  /* 0x0000016703007836 */ /* 0x001fca0000000000 */
[----:B------:R-:W-:Y:S01]  /*9cf30*/  ISETP.GE.AND P2, PT, R0, UR4, PT ;  /* 0x0000000400007c0c */ /* 0x000fe2000bf46270 */
[----:B------:R-:W-:Y:S02]  /*9cf40*/  ULDC UR4, c[0x0][0x228] ;  /* 0x00008a0000047ab9 */ /* 0x000fe40000000800 */
[C---:B------:R-:W-:Y:S01]  /*9cf50*/  ISETP.LT.AND P3, PT, R25.reuse, UR4, !P3 ;  /* 0x0000000419007c0c */ /* 0x040fe2000df61270 */
[----:B------:R-:W-:Y:S01]  /*9cf60*/  ULDC UR4, c[0x0][0x228] ;  /* 0x00008a0000047ab9 */ /* 0x000fe20000000800 */
[----:B------:R-:W-:Y:S02]  /*9cf70*/  ISETP.LT.AND P6, PT, R25, UR6, !P0 ;  /* 0x0000000619007c0c */ /* 0x000fe4000c7c1270 */
[----:B------:R-:W-:Y:S01]  /*9cf80*/  PRMT R5, R23, 0x7773, RZ ;  /* 0x0000777317057816 */ /* 0x000fe200000000ff */
[----:B------:R-:W-:Y:S01]  /*9cf90*/  VIADD R0, R3, 0x168 ;  /* 0x0000016803007836 */ /* 0x000fe20000000000 */
[----:B------:R-:W-:Y:S01]  /*9cfa0*/  ULDC UR6, c[0x0][0x228] ;  /* 0x00008a0000067ab9 */ /* 0x000fe20000000800 */
[----:B--2---:R0:W-:Y:S01]  /*9cfb0*/  @P4 STG.E.U8 desc[UR58][R6.64], R4 ;  /* 0x0000000406004986 */ /* 0x0041e2000c10113a */
[----:B------:R-:W-:Y:S01]  /*9cfc0*/  ISETP.LT.AND P4, PT, R24, UR4, !P0 ;  /* 0x0000000418007c0c */ /* 0x000fe2000c781270 */
[----:B------:R-:W-:-:S02]  /*9cfd0*/  ULDC UR4, c[0x0][0x22c] ;  /* 0x00008b0000047ab9 */ /* 0x000fc40000000800 */
[----:B0-----:R-:W2:Y:S01]  /*9cfe0*/  LDL.LU.64 R6, [R1+0x348] ;  /* 0x0003480001067983 */ /* 0x001ea20000300a00 */
[----:B------:R-:W-:-:S03]  /*9cff0*/  PRMT R4, R23, 0x7772, RZ ;  /* 0x0000777217047816 */ /* 0x000fc600000000ff */
[----:B------:R-:W2:Y:S04]  /*9d000*/  LDL.LU R20, [R1+0xa40] ;  /* 0x000a400001147983 */ /* 0x000ea80000300800 */
[----:B----4-:R0:W-:Y:S04]  /*9d010*/  @P5 STG.E.U8 desc[UR58][R28.64], R4 ;  /* 0x000000041c005986 */ /* 0x0101e8000c10113a */
[----:B------:R-:W-:Y:S04]  /*9d020*/  @P3 STG.E.U8 desc[UR58][R12.64], R5 ;  /* 0x000000050c003986 */ /* 0x000fe8000c10113a */
[----:B0-----:R-:W4:Y:S04]  /*9d030*/  LDL.LU.64 R28, [R1+0x340] ;  /* 0x00034000011c7983 */ /* 0x001f280000300a00 */
[----:B------:R-:W4:Y:S01]  /*9d040*/  LDL.LU.64 R10, [R1+0x338] ;  /* 0x00033800010a7983 */ /* 0x000f220000300a00 */
[----:B------:R-:W-:-:S02]  /*9d050*/  PRMT R4, R21, 0x7770, RZ ;  /* 0x0000777015047816 */ /* 0x000fc400000000ff */
[----:B------:R-:W-:Y:S02]  /*9d060*/  ISETP.GE.AND P0, PT, R0, UR4, PT ;  /* 0x0000000400007c0c */ /* 0x000fe4000bf06270 */
[----:B------:R-:W-:Y:S01]  /*9d070*/  PRMT R0, R21, 0x7771, RZ ;  /* 0x0000777115007816 */ /* 0x000fe200000000ff */
[----:B------:R-:W-:Y:S01]  /*9d080*/  ULDC UR4, c[0x0][0x228] ;  /* 0x00008a0000047ab9 */ /* 0x000fe20000000800 */
[----:B------:R0:W-:Y:S04]  /*9d090*/  @P4 STG.E.U8 desc[UR58][R8.64], R4 ;  /* 0x0000000408004986 */ /* 0x0001e8000c10113a */
[----:B0-----:R-:W4:Y:S04]  /*9d0a0*/  LDL.LU.64 R8, [R1+0x330] ;  /* 0x0003300001087983 */ /* 0x001f280000300a00 */
[----:B---3--:R0:W-:Y:S04]  /*9d0b0*/  @P6 STG.E.U8 desc[UR58][R26.64], R0 ;  /* 0x000000001a006986 */ /* 0x0081e8000c10113a */
[----:B0-----:R-:W3:Y:S01]  /*9d0c0*/  LDL.LU.64 R26, [R1+0x328] ;  /* 0x00032800011a7983 */ /* 0x001ee20000300a00 */
[----:B------:R-:W-:Y:S01]  /*9d0d0*/  ISETP.LT.AND P4, PT, R24, UR4, !P2 ;  /* 0x0000000418007c0c */ /* 0x000fe2000d781270 */
[----:B------:R-:W-:Y:S01]  /*9d0e0*/  VIADD R0, R3, 0x169 ;  /* 0x0000016903007836 */ /* 0x000fe20000000000 */
[----:B------:R-:W-:Y:S01]  /*9d0f0*/  ISETP.LT.AND P3, PT, R25, UR6, !P2 ;  /* 0x0000000619007c0c */ /* 0x000fe2000d761270 */
[----:B------:R-:W-:Y:S01]  /*9d100*/  ULDC UR4, c[0x0][0x22c] ;  /* 0x00008b0000047ab9 */ /* 0x000fe20000000800 */
[----:B------:R-:W-:Y:S01]  /*9d110*/  PRMT R4, R21, 0x7772, RZ ;  /* 0x0000777215047816 */ /* 0x000fe200000000ff */
[----:B------:R-:W3:Y:S01]  /*9d120*/  LDL.LU R23, [R1+0xa44] ;  /* 0x000a440001177983 */ /* 0x000ee20000300800 */
[----:B------:R-:W-:-:S02]  /*9d130*/  ISETP.GE.AND P2, PT, R0, UR4, PT ;  /* 0x0000000400007c0c */ /* 0x000fc4000bf46270 */
[----:B------:R-:W-:Y:S01]  /*9d140*/  ISETP.LT.AND P5, PT, R24, UR8, !P0 ;  /* 0x0000000818007c0c */ /* 0x000fe2000c7a1270 */
[----:B------:R-:W-:Y:S01]  /*9d150*/  VIADD R0, R3, 0x16a ;  /* 0x0000016a03007836 */ /* 0x000fe20000000000 */
[----:B------:R-:W3:Y:S01]  /*9d160*/  LDL.LU.64 R12, [R1+0x310] ;  /* 0x00031000010c7983 */ /* 0x000ee20000300a00 */
[----:B------:R-:W-:Y:S01]  /*9d170*/  ULDC UR4, c[0x0][0x22c] ;  /* 0x00008b0000047ab9 */ /* 0x000fe20000000800 */
[----:B------:R-:W-:Y:S01]  /*9d180*/  ULDC UR6, c[0x0][0x228] ;  /* 0x00008a0000067ab9 */ /* 0x000fe20000000800 */
[----:B------:R-:W-:Y:S01]  /*9d190*/  ULDC UR8, c[0x0][0x228] ;  /* 0x00008a0000087ab9 */ /* 0x000fe20000000800 */
[----:B--2---:R0:W-:Y:S01]  /*9d1a0*/  @P4 STG.E.U8 desc[UR58][R6.64], R4 ;  /* 0x0000000406004986 */ /* 0x0041e2000c10113a */
[----:B------:R-:W-:Y:S01]  /*9d1b0*/  ISETP.GE.AND P4, PT, R0, UR4, PT ;  /* 0x0000000400007c0c */ /* 0x000fe2000bf86270 */
[----:B------:R-:W-:Y:S01]  /*9d1c0*/  ULDC UR4, c[0x0][0x228] ;  /* 0x00008a0000047ab9 */ /* 0x000fe20000000800 */
[----:B------:R-:W-:Y:S02]  /*9d1d0*/  PRMT R0, R20, 0x7770, RZ ;  /* 0x0000777014007816 */ /* 0x000fe400000000ff */
[----:B------:R-:W-:Y:S01]  /*9d1e0*/  ISETP.LT.AND P0, PT, R25, UR4, !P0 ;  /* 0x0000000419007c0c */ /* 0x000fe2000c701270 */
[----:B------:R-:W-:Y:S01]  /*9d1f0*/  ULDC UR4, c[0x0][0x22c] ;  /* 0x00008b0000047ab9 */ /* 0x000fe20000000800 */
[----:B0-----:R-:W-:Y:S01]  /*9d200*/  PRMT R4, R21, 0x7773, RZ ;  /* 0x0000777315047816 */ /* 0x001fe200000000ff */
[----:B------:R-:W2:Y:S04]  /*9d210*/  LDL.LU.64 R6, [R1+0x308] ;  /* 0x0003080001067983 */ /* 0x000ea80000300a00 */
[----:B----4-:R0:W-:Y:S04]  /*9d220*/  @P3 STG.E.U8 desc[UR58][R28.64], R4 ;  /* 0x000000041c003986 */ /* 0x0101e8000c10113a */
[----:B------:R-:W-:Y:S01]  /*9d230*/  @P5 STG.E.U8 desc[UR58][R10.64], R0 ;  /* 0x000000000a005986 */ /* 0x000fe2000c10113a */
[----:B------:R-:W-:Y:S01]  /*9d240*/  ISETP.LT.AND P5, PT, R24, UR6, !P2 ;  /* 0x0000000618007c0c */ /* 0x000fe2000d7a1270 */
[----:B------:R-:W-:-:S02]  /*9d250*/  ULDC UR6, c[0x0][0x228] ;  /* 0x00008a0000067ab9 */ /* 0x000fc40000000800 */
[----:B0-----:R-:W4:Y:S01]  /*9d260*/  LDL.LU.64 R28, [R1+0x300] ;  /* 0x00030000011c7983 */ /* 0x001f220000300a00 */
[----:B------:R-:W-:-:S05]  /*9d270*/  PRMT R4, R20, 0x7771, RZ ;  /* 0x0000777114047816 */ /* 0x000fca00000000ff */
[----:B------:R0:W-:Y:S04]  /*9d280*/  @P0 STG.E.U8 desc[UR58][R8.64], R4 ;  /* 0x0000000408000986 */ /* 0x0001e8000c10113a */
[----:B0-----:R-:W4:Y:S01]  /*9d290*/  LDL.LU.64 R8, [R1+0x2f8] ;  /* 0x0002f80001087983 */ /* 0x001f220000300a00 */
[----:B------:R-:W-:-:S03]  /*9d2a0*/  PRMT R4, R20, 0x7772, RZ ;  /* 0x0000777214047816 */ /* 0x000fc600000000ff */
[----:B------:R-:W4:Y:S04]  /*9d2b0*/  LDL.LU R21, [R1+0xa48] ;  /* 0x000a480001157983 */ /* 0x000f280000300800 */
[----:B---3--:R0:W-:Y:S04]  /*9d2c0*/  @P5 STG.E.U8 desc[UR58][R26.64], R4 ;  /* 0x000000041a005986 */ /* 0x0081e8000c10113a */
[----:B0-----:R-:W3:Y:S01]  /*9d2d0*/  LDL.LU.64 R26, [R1+0x2e8] ;  /* 0x0002e800011a7983 */ /* 0x001ee20000300a00 */
[----:B------:R-:W-:Y:S01]  /*9d2e0*/  VIADD R0, R3, 0x16b ;  /* 0x0000016b03007836 */ /* 0x000fe20000000000 */
[----:B------:R-:W-:Y:S01]  /*9d2f0*/  ISETP.LT.AND P2, PT, R25, UR6, !P2 ;  /* 0x0000000619007c0c */ /* 0x000fe2000d741270 */
[----:B------:R-:W-:Y:S01]  /*9d300*/  ULDC UR6, c[0x0][0x228] ;  /* 0x00008a0000067ab9 */ /* 0x000fe20000000800 */
[----:B------:R-:W-:-:S02]  /*9d310*/  PRMT R5, R20, 0x7773, RZ ;  /* 0x0000777314057816 */ /* 0x000fc400000000ff */
[----:B------:R-:W-:Y:S02]  /*9d320*/  PRMT R4, R23, 0x7770, RZ ;  /* 0x0000777017047816 */ /* 0x000fe400000000ff */
[----:B------:R-:W-:Y:S01]  /*9d330*/  ISETP.GE.AND P3, PT, R0, UR4, PT ;  /* 0x0000000400007c0c */ /* 0x000fe2000bf66270 */
[----:B------:R-:W-:Y:S01]  /*9d340*/  ULDC UR4, c[0x0][0x228] ;  /* 0x00008a0000047ab9 */ /* 0x000fe20000000800 */
[----:B------:R-:W3:Y:S01]  /*9d350*/  LDL.LU.64 R10, [R1+0x2e0] ;  /* 0x0002e000010a7983 */ /* 0x000ee20000300a00 */
[----:B------:R-:W-:Y:S02]  /*9d360*/  ISETP.LT.AND P6, PT, R24, UR4, !P4 ;  /* 0x0000000418007c0c */ /* 0x000fe4000e7c1270 */
[----:B------:R-:W-:Y:S01]  /*9d370*/  ISETP.LT.AND P4, PT, R25, UR6, !P4 ;  /* 0x0000000619007c0c */ /* 0x000fe2000e781270 */
[----:B------:R-:W-:Y:S01]  /*9d380*/  VIADD R0, R3, 0x16c ;  /* 0x0000016c03007836 */ /* 0x000fe20000000000 */
[----:B------:R-:W-:Y:S01]  /*9d390*/  ULDC UR4, c[0x0][0x22c] ;  /* 0x00008b0000047ab9 */ /* 0x000fe20000000800 */
[----:B------:R-:W-:Y:S01]  /*9d3a0*/  ULDC UR6, c[0x0][0x228] ;  /* 0x00008a0000067ab9 */ /* 0x000fe20000000800 */
[----:B------:R-:W-:Y:S02]  /*9d3b0*/  @P2 STG.E.U8 desc[UR58][R12.64], R5 ;  /* 0x000000050c002986 */ /* 0x000fe4000c10113a */
[----:B------:R-:W-:-:S02]  /*9d3c0*/  ISETP.GE.AND P0, PT, R0, UR4, PT ;  /* 0x0000000400007c0c */ /* 0x000fc4000bf06270 */
[----:B------:R-:W-:Y:S01]  /*9d3d0*/  PRMT R0, R23, 0x7771, RZ ;  /* 0x0000777117007816 */ /* 0x000fe200000000ff */
[----:B------:R-:W-:Y:S02]  /*9d3e0*/  ULDC UR4, c[0x0][0x228] ;  /* 0x00008a0000047ab9 */ /* 0x000fe40000000800 */
[----:B------:R-:W-:Y:S02]  /*9d3f0*/  ISETP.LT.AND P5, PT, R24, UR4, !P3 ;  /* 0x0000000418007c0c */ /* 0x000fe4000dfa1270 */
[----:B------:R-:W-:Y:S01]  /*9d400*/  ISETP.LT.AND P3, PT, R25, UR6, !P3 ;  /* 0x0000000619007c0c */ /* 0x000fe2000df61270 */
[----:B------:R-:W-:Y:S01]  /*9d410*/  ULDC UR4, c[0x0][0x22c] ;  /* 0x00008b0000047ab9 */ /* 0x000fe20000000800 */
[----:B------:R-:W-:Y:S01]  /*9d420*/  ULDC UR6, c[0x0][0x228] ;  /* 0x00008a0000067ab9 */ /* 0x000fe20000000800 */
[----:B--2---:R0:W-:Y:S04]  /*9d430*/  @P6 STG.E.U8 desc[UR58][R6.64], R4 ;  /* 0x0000000406006986 */ /* 0x0041e8000c10113a */
[----:B0-----:R-:W2:Y:S04]  /*9d440*/  LDL.LU.64 R6, [R1+0x2d8] ;  /* 0x0002d80001067983 */ /* 0x001ea80000300a00 */
[----:B----4-:R0:W-:Y:S01]  /*9d450*/  @P4 STG.E.U8 desc[UR58][R28.64], R0 ;  /* 0x000000001c004986 */ /* 0x0101e2000c10113a */
[----:B------:R-:W-:-:S03]  /*9d460*/  PRMT R4, R23, 0x7772, RZ ;  /* 0x0000777217047816 */ /* 0x000fc600000000ff */
[----:B0-----:R-:W4:Y:S04]  /*9d470*/  LDL.LU.64 R28, [R1+0x2d0] ;  /* 0x0002d000011c7983 */ /* 0x001f280000300a00 */
[----:B------:R-:W4:Y:S04]  /*9d480*/  LDL.LU R20, [R1+0xa4c] ;  /* 0x000a4c0001147983 */ /* 0x000f280000300800 */
[----:B------:R-:W4:Y:S04]  /*9d490*/  LDL.LU.64 R12, [R1+0x2c8] ;  /* 0x0002c800010c7983 */ /* 0x000f280000300a00 */
[----:B------:R0:W-:Y:S04]  /*9d4a0*/  @P5 STG.E.U8 desc[UR58][R8.64], R4 ;  /* 0x0000000408005986 */ /* 0x0001e8000c10113a */
[----:B0-----:R-:W4:Y:S01]  /*9d4b0*/  LDL.LU.64 R8, [R1+0x2c0] ;  /* 0x0002c00001087983 */ /* 0x001f220000300a00 */
[----:B------:R-:W-:-:S05]  /*9d4c0*/  PRMT R4, R23, 0x7773, RZ ;  /* 0x0000777317047816 */ /* 0x000fca00000000ff */
[----:B---3--:R0:W-:Y:S04]  /*9d4d0*/  @P3 STG.E.U8 desc[UR58][R26.64], R4 ;  /* 0x000000041a003986 */ /* 0x0081e8000c10113a */
[----:B0-----:R-:W3:Y:S01]  /*9d4e0*/  LDL.LU.64 R26, [R1+0x2a8] ;  /* 0x0002a800011a7983 */ /* 0x001ee20000300a00 */
[----:B------:R-:W-:-:S05]  /*9d4f0*/  VIADD R0, R3, 0x16d ;  /* 0x0000016d03007836 */ /* 0x000fca0000000000 */
[----:B------:R-:W-:Y:S01]  /*9d500*/  ISETP.GE.AND P2, PT, R0, UR4, PT ;  /* 0x0000000400007c0c */ /* 0x000fe2000bf46270 */
[----:B------:R-:W-:Y:S01]  /*9d510*/  VIADD R0, R3, 0x16e ;  /* 0x0000016e03007836 */ /* 0x000fe20000000000 */
[----:B------:R-:W-:Y:S01]  /*9d520*/  ULDC UR4, c[0x0][0x22c] ;  /* 0x00008b0000047ab9 */ /* 0x000fe20000000800 */
[C---:B------:R-:W-:Y:S02]  /*9d530*/  ISETP.LT.AND P6, PT, R24.reuse, UR8, !P0 ;  /* 0x0000000818007c0c */ /* 0x040fe4000c7c1270 */
[----:B------:R-:W-:Y:S02]  /*9d540*/  ISETP.LT.AND P5, PT, R24, UR6, !P2 ;  /* 0x0000000618007c0c */ /* 0x000fe4000d7a1270 */
[----:B------:R-:W-:Y:S02]  /*9d550*/  PRMT R4, R21, 0x7771, RZ ;  /* 0x0000777115047816 */ /* 0x000fe400000000ff */
[----:B------:R-:W-:Y:S01]  /*9d560*/  ISETP.GE.AND P4, PT, R0, UR4, PT ;  /* 0x0000000400007c0c */ /* 0x000fe2000bf86270 */
[----:B------:R-:W-:Y:S01]  /*9d570*/  ULDC UR4, c[0x0][0x228] ;  /* 0x00008a0000047ab9 */ /* 0x000fe20000000800 */
[----:B------:R-:W-:Y:S01]  /*9d580*/  ULDC UR6, c[0x0][0x228] ;  /* 0x00008a0000067ab9 */ /* 0x000fe20000000800 */
[----:B------:R-:W-:-:S02]  /*9d590*/  ISETP.LT.AND P0, PT, R25, UR4, !P0 ;  /* 0x0000000419007c0c */ /* 0x000fc4000c701270 */
[C---:B------:R-:W-:Y:S01]  /*9d5a0*/  PRMT R0, R21.reuse, 0x7770, RZ ;  /* 0x0000777015007816 */ /* 0x040fe200000000ff */
[----:B------:R-:W-:Y:S01]  /*9d5b0*/  ULDC UR4, c[0x0][0x22c] ;  /* 0x00008b0000047ab9 */ /* 0x000fe20000000800 */
[----:B------:R-:W-:Y:S01]  /*9d5c0*/  PRMT R5, R21, 0x7773, RZ ;  /* 0x0000777315057816 */ /* 0x000fe200000000ff */
[----:B------:R-:W-:Y:S02]  /*9d5d0*/  ULDC UR8, c[0x0][0x228] ;  /* 0x00008a0000087ab9 */ /* 0x000fe40000000800 */
[----:B------:R0:W-:Y:S01]  /*9d5e0*/  @P6 STG.E.U8 desc[UR58][R10.64], R0 ;  /* 0x000000000a006986 */ /* 0x0001e2000c10113a */
[----:B------:R-:W-:Y:S01]  /*9d5f0*/  ISETP.LT.AND P2, PT, R25, UR6, !P2 ;  /* 0x0000000619007c0c */ /* 0x000fe2000d741270 */
[----:B------:R-:W-:Y:S01]  /*9d600*/  ULDC UR6, c[0x0][0x228] ;  /* 0x00008a0000067ab9 */ /* 0x000fe20000000800 */
[----:B0-----:R-:W-:-:S05]  /*9d610*/  VIADD R0, R3, 0x16f ;  /* 0x0000016f03007836 */ /* 0x001fca0000000000 */
[----:B------:R-:W-:Y:S01]  /*9d620*/  ISETP.GE.AND P3, PT, R0, UR4, PT ;  /* 0x0000000400007c0c */ /* 0x000fe2000bf66270 */
[----:B------:R-:W-:Y:S02]  /*9d630*/  ULDC UR4, c[0x0][0x228] ;  /* 0x00008a0000047ab9 */ /* 0x000fe40000000800 */
[----:B------:R-:W-:Y:S02]  /*9d640*/  ISETP.LT.AND P6, PT, R24, UR4, !P4 ;  /* 0x0000000418007c0c */ /* 0x000fe4000e7c1270 */
[----:B------:R-:W-:Y:S01]  /*9d650*/  ISETP.LT.AND P4, PT, R25, UR6, !P4 ;  /* 0x0000000619007c0c */ /* 0x000fe2000e781270 */
[----:B------:R-:W-:Y:S01]  /*9d660*/  VIADD R0, R3, 0x170 ;  /* 0x0000017003007836 */ /* 0x000fe20000000000 */
[----:B------:R-:W-:Y:S01]  /*9d670*/  ULDC UR4, c[0x0][0x22c] ;  /* 0x00008b0000047ab9 */ /* 0x000fe20000000800 */
[----:B------:R-:W-:Y:S01]  /*9d680*/  ULDC UR6, c[0x0][0x228] ;  /* 0x00008a0000067ab9 */ /* 0x000fe20000000800 */
[----:B--2---:R0:W-:Y:S04]  /*9d690*/  @P0 STG.E.U8 desc[UR58][R6.64], R4 ;  /* 0x0000000406000986 */ /* 0x0041e8000c10113a */
[----:B0-----:R-:W2:Y:S01]  /*9d6a0*/  LDL.LU.64 R6, [R1+0x2a0] ;  /* 0x0002a00001067983 */ /* 0x001ea20000300a00 */
[----:B------:R-:W-:-:S03]  /*9d6b0*/  PRMT R4, R21, 0x7772, RZ ;  /* 0x0000777215047816 */ /* 0x000fc600000000ff */
[----:B------:R-:W2:Y:S04]  /*9d6c0*/  LDL.LU R23, [R1+0xa30] ;  /* 0x000a300001177983 */ /* 0x000ea80000300800 */
[----:B----4-:R0:W-:Y:S04]  /*9d6d0*/  @P5 STG.E.U8 desc[UR58][R28.64], R4 ;  /* 0x000000041c005986 */ /* 0x0101e8000c10113a */
[----:B------:R-:W-:Y:S04]  /*9d6e0*/  @P2 STG.E.U8 desc[UR58][R12.64], R5 ;  /* 0x000000050c002986 */ /* 0x000fe8000c10113a */
[----:B0-----:R-:W4:Y:S01]  /*9d6f0*/  LDL.LU.64 R28, [R1+0x298] ;  /* 0x00029800011c7983 */ /* 0x001f220000300a00 */
[----:B------:R-:W-:-:S03]  /*9d700*/  PRMT R4, R20, 0x7770, RZ ;  /* 0x0000777014047816 */ /* 0x000fc600000000ff */
[----:B------:R-:W4:Y:S01]  /*9d710*/  LDL.LU.64 R10, [R1+0x290] ;  /* 0x00029000010a7983 */ /* 0x000f220000300a00 */
        /* <DEDUP_REMOVED lines=13> */
[----:B------:R-:W-:Y:S01]  /*9d7f0*/  ISETP.GE.AND P2, PT, R0, UR4, PT ;  /* 0x0000000400007c0c */ /* 0x000fe2000bf46270 */
[----:B------:R-:W-:-:S02]  /*9d800*/  VIADD R0, R3, 0x172 ;  /* 0x0000017203007836 */ /* 0x000fc40000000000 */
[----:B------:R-:W3:Y:S01]  /*9d810*/  LDL.LU.64 R12, [R1+0x270] ;  /* 0x00027000010c7983 */ /* 0x000ee20000300a00 */
[----:B------:R-:W-:Y:S01]  /*9d820*/  ULDC UR4, c[0x0][0x22c] ;  /* 0x00008b0000047ab9 */ /* 0x000fe20000000800 */
[----:B------:R-:W-:Y:S01]  /*9d830*/  ISETP.LT.AND P6, PT, R24, UR8, !P0 ;  /* 0x0000000818007c0c */ /* 0x000fe2000c7c1270 */
[----:B------:R-:W-:Y:S01]  /*9d840*/  ULDC UR6, c[0x0][0x228] ;  /* 0x00008a0000067ab9 */ /* 0x000fe20000000800 */
[----:B------:R-:W-:Y:S01]  /*9d850*/  ISETP.GE.AND P4, PT, R0, UR4, PT ;  /* 0x0000000400007c0c */ /* 0x000fe2000bf86270 */
[----:B------:R-:W-:Y:S01]  /*9d860*/  ULDC UR4, c[0x0][0x228] ;  /* 0x00008a0000047ab9 */ /* 0x000fe20000000800 */
[----:B------:R-:W-:Y:S01]  /*9d870*/  ULDC UR8, c[0x0][0x228] ;  /* 0x00008a0000087ab9 */ /* 0x000fe20000000800 */
[----:B------:R-:W-:Y:S01]  /*9d880*/  ISETP.LT.AND P0, PT, R25, UR4, !P0 ;  /* 0x0000000419007c0c */ /* 0x000fe2000c701270 */
[----:B------:R-:W-:Y:S01]  /*9d890*/  ULDC UR4, c[0x0][0x22c] ;  /* 0x00008b0000047ab9 */ /* 0x000fe20000000800 */
[----:B--2---:R0:W-:Y:S01]  /*9d8a0*/  @P5 STG.E.U8 desc[UR58][R6.64], R4 ;  /* 0x0000000406005986 */ /* 0x0041e2000c10113a */
[----:B------:R-:W-:-:S02]  /*9d8b0*/  ISETP.LT.AND P5, PT, R24, UR6, !P2 ;  /* 0x0000000618007c0c */ /* 0x000fc4000d7a1270 */
[C---:B------:R-:W-:Y:S01]  /*9d8c0*/  PRMT R0, R23.reuse, 0x7770, RZ ;  /* 0x0000777017007816 */ /* 0x040fe200000000ff */
[----:B------:R-:W-:Y:S01]  /*9d8d0*/  ULDC UR6, c[0x0][0x228] ;  /* 0x00008a0000067ab9 */ /* 0x000fe20000000800 */
[----:B0-----:R-:W-:Y:S01]  /*9d8e0*/  PRMT R4, R20, 0x7773, RZ ;  /* 0x0000777314047816 */ /* 0x001fe200000000ff */
[----:B------:R-:W2:Y:S04]  /*9d8f0*/  LDL.LU.64 R6, [R1+0x268] ;  /* 0x0002680001067983 */ /* 0x000ea80000300a00 */
[----:B----4-:R0:W-:Y:S04]  /*9d900*/  @P3 STG.E.U8 desc[UR58][R28.64], R4 ;  /* 0x000000041c003986 */ /* 0x0101e8000c10113a */
[----:B------:R-:W-:Y:S04]  /*9d910*/  @P6 STG.E.U8 desc[UR58][R10.64], R0 ;  /* 0x000000000a006986 */ /* 0x000fe8000c10113a */
        /* <DEDUP_REMOVED lines=102> */
[----:B------:R-:W-:Y:S01]  /*9df80*/  PRMT R0, R21, 0x7770, RZ ;  /* 0x0000777015007816 */ /* 0x000fe200000000ff */
[----:B------:R-:W-:Y:S01]  /*9df90*/  ULDC UR6, c[0x0][0x228] ;  /* 0x00008a0000067ab9 */ /* 0x000fe20000000800 */
[----:B0-----:R-:W-:Y:S01]  /*9dfa0*/  PRMT R4, R23, 0x7773, RZ ;  /* 0x0000777317047816 */ /* 0x001fe200000000ff */
[----:B------:R-:W2:Y:S04]  /*9dfb0*/  LDL.LU.64 R6, [R1+0x1c0] ;  /* 0x0001c00001067983 */ /* 0x000ea80000300a00 */
[----:B----4-:R0:W-:Y:S04]  /*9dfc0*/  @P3 STG.E.U8 desc[UR58][R28.64], R4 ;  /* 0x000000041c003986 */ /* 0x0101e8000c10113a */
[----:B------:R1:W-:Y:S04]  /*9dfd0*/  @P6 STG.E.U8 desc[UR58][R10.64], R0 ;  /* 0x000000000a006986 */ /* 0x0003e8000c10113a */
[----:B0-----:R-:W4:Y:S01]  /*9dfe0*/  LDL.LU.64 R28, [R1+0x1a0] ;  /* 0x0001a000011c7983 */ /* 0x001f220000300a00 */
[----:B------:R-:W-:-:S03]  /*9dff0*/  PRMT R4, R21, 0x7771, RZ ;  /* 0x0000777115047816 */ /* 0x000fc600000000ff */
[----:B-1----:R-:W4:Y:S04]  /*9e000*/  LDL.LU.64 R10, [R1+0x198] ;  /* 0x00019800010a7983 */ /* 0x002f280000300a00 */
[----:B------:R-:W4:Y:S04]  /*9e010*/  LDL.LU R23, [R1+0xa28] ;  /* 0x000a280001177983 */ /* 0x000f280000300800 */
[----:B------:R0:W-:Y:S02]  /*9e020*/  @P0 STG.E.U8 desc[UR58][R8.64], R4 ;  /* 0x0000000408000986 */ /* 0x0001e4000c10113a */
[----:B0-----:R-:W-:-:S05]  /*9e030*/  PRMT R4, R21, 0x7772, RZ ;  /* 0x0000777215047816 */ /* 0x001fca00000000ff */
[----:B---3--:R0:W-:Y:S04]  /*9e040*/  @P5 STG.E.U8 desc[UR58][R26.64], R4 ;  /* 0x000000041a005986 */ /* 0x0081e8000c10113a */
[----:B0-----:R-:W3:Y:S01]  /*9e050*/  LDL.LU.64 R26, [R1+0x190] ;  /* 0x00019000011a7983 */ /* 0x001ee20000300a00 */
[----:B------:R-:W-:Y:S01]  /*9e060*/  VIADD R0, R3, 0x17b ;  /* 0x0000017b03007836 */ /* 0x000fe20000000000 */
[----:B------:R-:W-:Y:S01]  /*9e070*/  ISETP.LT.AND P2, PT, R25, UR6, !P2 ;  /* 0x0000000619007c0c */ /* 0x000fe2000d741270 */
[----:B------:R-:W-:Y:S01]  /*9e080*/  ULDC UR6, c[0x0][0x228] ;  /* 0x00008a0000067ab9 */ /* 0x000fe20000000800 */
[----:B------:R-:W-:Y:S02]  /*9e090*/  PRMT R5, R21, 0x7773, RZ ;  /* 0x0000777315057816 */ /* 0x000fe400000000ff */
[----:B------:R-:W-:-:S02]  /*9e0a0*/  PRMT R4, R20, 0x7770, RZ ;  /* 0x0000777014047816 */ /* 0x000fc400000000ff */
        /* <DEDUP_REMOVED lines=22> */
[----:B------:R0:W-:Y:S04]  /*9e210*/  @P5 STG.E.U8 desc[UR58][R10.64], R4 ;  /* 0x000000040a005986 */ /* 0x0001e8000c10113a */
[----:B------:R-:W4:Y:S04]  /*9e220*/  LDL.LU.64 R14, [R1+0x170] ;  /* 0x00017000010e7983 */ /* 0x000f280000300a00 */
        /* <DEDUP_REMOVED lines=22> */
[----:B0-----:R-:W-:Y:S01]  /*9e390*/  VIADD R0, R3, 0x17f ;  /* 0x0000017f03007836 */ /* 0x001fe20000000000 */
[----:B------:R-:W3:Y:S04]  /*9e3a0*/  LDL.LU.64 R8, [R1+0x158] ;  /* 0x0001580001087983 */ /* 0x000ee80000300a00 */
[----:B------:R-:W-:Y:S01]  /*9e3b0*/  ISETP.GE.AND P3, PT, R0, UR4, PT ;  /* 0x0000000400007c0c */ /* 0x000fe2000bf66270 */
[----:B------:R-:W-:-:S02]  /*9e3c0*/  ULDC UR4, c[0x0][0x228] ;  /* 0x00008a0000047ab9 */ /* 0x000fc40000000800 */
[----:B------:R-:W-:Y:S02]  /*9e3d0*/  ISETP.LT.AND P6, PT, R24, UR4, !P4 ;  /* 0x0000000418007c0c */ /* 0x000fe4000e7c1270 */
[----:B------:R-:W-:Y:S01]  /*9e3e0*/  ISETP.LT.AND P4, PT, R25, UR6, !P4 ;  /* 0x0000000619007c0c */ /* 0x000fe2000e781270 */
[----:B------:R-:W-:Y:S01]  /*9e3f0*/  VIADD R0, R3, 0x180 ;  /* 0x0000018003007836 */ /* 0x000fe20000000000 */
[----:B------:R-:W-:Y:S01]  /*9e400*/  ULDC UR4, c[0x0][0x22c] ;  /* 0x00008b0000047ab9 */ /* 0x000fe20000000800 */
[----:B------:R-:W-:Y:S01]  /*9e410*/  ULDC UR6, c[0x0][0x228] ;  /* 0x00008a0000067ab9 */ /* 0x000fe20000000800 */
[----:B--2---:R0:W-:Y:S02]  /*9e420*/  @P0 STG.E.U8 desc[UR58][R6.64], R4 ;  /* 0x0000000406000986 */ /* 0x0041e4000c10113a */
[----:B0-----:R-:W-:Y:S02]  /*9e430*/  PRMT R4, R23, 0x7772, RZ ;  /* 0x0000777217047816 */ /* 0x001fe400000000ff */
        /* <DEDUP_REMOVED lines=20> */
[----:B------:R-:W-:Y:S01]  /*9e580*/  VIADD R0, R3, 0x182 ;  /* 0x0000018203007836 */ /* 0x000fe20000000000 */
[----:B------:R-:W-:Y:S01]  /*9e590*/  ULDC UR4, c[0x0][0x22c] ;  /* 0x00008b0000047ab9 */ /* 0x000fe20000000800 */
[----:B------:R-:W-:Y:S01]  /*9e5a0*/  ISETP.LT.AND P6, PT, R24, UR8, !P0 ;  /* 0x0000000818007c0c */ /* 0x000fe2000c7c1270 */
[----:B------:R-:W-:Y:S01]  /*9e5b0*/  ULDC UR6, c[0x0][0x228] ;  /* 0x00008a0000067ab9 */ /* 0x000fe20000000800 */
[----:B------:R-:W-:Y:S01]  /*9e5c0*/  ULDC UR8, c[0x0][0x228] ;  /* 0x00008a0000087ab9 */ /* 0x000fe20000000800 */
[----:B------:R-:W-:Y:S01]  /*9e5d0*/  ISETP.GE.AND P4, PT, R0, UR4, PT ;  /* 0x0000000400007c0c */ /* 0x000fe2000bf86270 */
[----:B------:R-:W-:-:S02]  /*9e5e0*/  ULDC UR4, c[0x0][0x228] ;  /* 0x00008a0000047ab9 */ /* 0x000fc40000000800 */
[----:B------:R-:W-:Y:S01]  /*9e5f0*/  ISETP.LT.AND P0, PT, R25, UR4, !P0 ;  /* 0x0000000419007c0c */ /* 0x000fe2000c701270 */
[----:B------:R-:W-:Y:S01]  /*9e600*/  ULDC UR4, c[0x0][0x22c] ;  /* 0x00008b0000047ab9 */ /* 0x000fe20000000800 */
[----:B------:R0:W-:Y:S01]  /*9e610*/  @P5 STG.E.U8 desc[UR58][R8.64], R4 ;  /* 0x0000000408005986 */ /* 0x0001e2000c10113a */
[----:B------:R-:W-:Y:S01]  /*9e620*/  ISETP.LT.AND P5, PT, R24, UR6, !P2 ;  /* 0x0000000618007c0c */ /* 0x000fe2000d7a1270 */
[----:B------:R-:W-:Y:S01]  /*9e630*/  ULDC UR6, c[0x0][0x228] ;  /* 0x00008a0000067ab9 */ /* 0x000fe20000000800 */
[----:B0-----:R-:W-:Y:S01]  /*9e640*/  PRMT R4, R21, 0x7773, RZ ;  /* 0x0000777315047816 */ /* 0x001fe200000000ff */
[----:B------:R-:W3:Y:S04]  /*9e650*/  LDL.LU.64 R8, [R1+0x108] ;  /* 0x0001080001087983 */ /* 0x000ee80000300a00 */
[----:B------:R-:W3:Y:S01]  /*9e660*/  LDL.LU.64 R20, [R1+0x100] ;  /* 0x0001000001147983 */ /* 0x000ee20000300a00 */
[----:B--2---:R-:W-:-:S03]  /*9e670*/  PRMT R0, R6, 0x7770, RZ ;  /* 0x0000777006007816 */ /* 0x004fc600000000ff */
[----:B----4-:R0:W-:Y:S04]  /*9e680*/  @P3 STG.E.U8 desc[UR58][R28.64], R4 ;  /* 0x000000041c003986 */ /* 0x0101e8000c10113a */
[----:B------:R-:W-:Y:S04]  /*9e690*/  @P6 STG.E.U8 desc[UR58][R12.64], R0 ;  /* 0x000000000c006986 */ /* 0x000fe8000c10113a */
[----:B0-----:R-:W2:Y:S01]  /*9e6a0*/  LDL.LU.64 R28, [R1+0xf8] ;  /* 0x0000f800011c7983 */ /* 0x001ea20000300a00 */
        /* <DEDUP_REMOVED lines=19> */
[----:B------:R-:W-:-:S03]  /*9e7e0*/  ULDC UR6, c[0x0][0x228] ;  /* 0x00008a0000067ab9 */ /* 0x000fc60000000800 */
[----:B------:R-:W-:Y:S02]  /*9e7f0*/  ISETP.GE.AND P0, PT, R0, UR4, PT ;  /* 0x0000000400007c0c */ /* 0x000fe4000bf06270 */
[----:B------:R-:W-:Y:S01]  /*9e800*/  PRMT R0, R23, 0x7771, RZ ;  /* 0x0000777117007816 */ /* 0x000fe200000000ff */
[----:B------:R-:W-:Y:S02]  /*9e810*/  ULDC UR4, c[0x0][0x228] ;  /* 0x00008a0000047ab9 */ /* 0x000fe40000000800 */
[----:B------:R-:W-:Y:S01]  /*9e820*/  ISETP.LT.AND P5, PT, R24, UR4, !P3 ;  /* 0x0000000418007c0c */ /* 0x000fe2000dfa1270 */
[----:B------:R-:W-:Y:S04]  /*9e830*/  @P2 STG.E.U8 desc[UR58][R8.64], R5 ;  /* 0x0000000508002986 */ /* 0x000fe8000c10113a */
[----:B------:R0:W-:Y:S01]  /*9e840*/  @P6 STG.E.U8 desc[UR58][R20.64], R4 ;  /* 0x0000000414006986 */ /* 0x0001e2000c10113a */
[----:B------:R-:W-:Y:S01]  /*9e850*/  ISETP.LT.AND P3, PT, R25, UR6, !P3 ;  /* 0x0000000619007c0c */ /* 0x000fe2000df61270 */
[----:B------:R-:W-:Y:S01]  /*9e860*/  ULDC UR4, c[0x0][0x22c] ;  /* 0x00008b0000047ab9 */ /* 0x000fe20000000800 */
[----:B0-----:R-:W-:-:S02]  /*9e870*/  PRMT R4, R23, 0x7772, RZ ;  /* 0x0000777217047816 */ /* 0x001fc400000000ff */
[----:B------:R-:W-:Y:S01]  /*9e880*/  ISETP.LT.AND P6, PT, R24, UR8, !P0 ;  /* 0x0000000818007c0c */ /* 0x000fe2000c7c1270 */
[----:B------:R-:W-:Y:S01]  /*9e890*/  ULDC UR6, c[0x0][0x228] ;  /* 0x00008a0000067ab9 */ /* 0x000fe20000000800 */
[----:B------:R-:W-:Y:S01]  /*9e8a0*/  ULDC UR8, c[0x0][0x228] ;  /* 0x00008a0000087ab9 */ /* 0x000fe20000000800 */
[----:B--2---:R0:W-:Y:S04]  /*9e8b0*/  @P4 STG.E.U8 desc[UR58][R28.64], R0 ;  /* 0x000000001c004986 */ /* 0x0041e8000c10113a */
[----:B0-----:R-:W2:Y:S04]  /*9e8c0*/  LDL.LU.64 R28, [R1+0xd8] ;  /* 0x0000d800011c7983 */ /* 0x001ea80000300a00 */
[----:B------:R-:W2:Y:S04]  /*9e8d0*/  LDL.LU.64 R20, [R1+0xd0] ;  /* 0x0000d00001147983 */ /* 0x000ea80000300a00 */
[----:B------:R-:W2:Y:S04]  /*9e8e0*/  LDL.LU R9, [R1+0xa0c] ;  /* 0x000a0c0001097983 */ /* 0x000ea80000300800 */
[----:B------:R-:W2:Y:S04]  /*9e8f0*/  LDL.LU.64 R12, [R1+0xc8] ;  /* 0x0000c800010c7983 */ /* 0x000ea80000300a00 */
[----:B----4-:R0:W-:Y:S02]  /*9e900*/  @P5 STG.E.U8 desc[UR58][R10.64], R4 ;  /* 0x000000040a005986 */ /* 0x0101e4000c10113a */
[----:B0-----:R-:W-:-:S02]  /*9e910*/  PRMT R4, R23, 0x7773, RZ ;  /* 0x0000777317047816 */ /* 0x001fc400000000ff */
[----:B------:R-:W4:Y:S04]  /*9e920*/  LDL.LU.64 R10, [R1+0xb0] ;  /* 0x0000b000010a7983 */ /* 0x000f280000300a00 */
[----:B---3--:R0:W-:Y:S04]  /*9e930*/  @P3 STG.E.U8 desc[UR58][R26.64], R4 ;  /* 0x000000041a003986 */ /* 0x0081e8000c10113a */
[----:B0-----:R-:W3:Y:S01]  /*9e940*/  LDL.LU.64 R26, [R1+0xa8] ;  /* 0x0000a800011a7983 */ /* 0x001ee20000300a00 */
[----:B------:R-:W-:-:S05]  /*9e950*/  VIADD R0, R3, 0x185 ;  /* 0x0000018503007836 */ /* 0x000fca0000000000 */
[----:B------:R-:W-:Y:S01]  /*9e960*/  ISETP.GE.AND P2, PT, R0, UR4, PT ;  /* 0x0000000400007c0c */ /* 0x000fe2000bf46270 */
[----:B------:R-:W-:Y:S01]  /*9e970*/  VIADD R0, R3, 0x186 ;  /* 0x0000018603007836 */ /* 0x000fe20000000000 */
[----:B------:R-:W-:-:S04]  /*9e980*/  ULDC UR4, c[0x0][0x22c] ;  /* 0x00008b0000047ab9 */ /* 0x000fc80000000800 */
[----:B------:R-:W-:Y:S01]  /*9e990*/  ISETP.GE.AND P4, PT, R0, UR4, PT ;  /* 0x0000000400007c0c */ /* 0x000fe2000bf86270 */
[----:B------:R-:W-:Y:S02]  /*9e9a0*/  ULDC UR4, c[0x0][0x228] ;  /* 0x00008a0000047ab9 */ /* 0x000fe40000000800 */
[----:B------:R-:W-:Y:S02]  /*9e9b0*/  ISETP.LT.AND P0, PT, R25, UR4, !P0 ;  /* 0x0000000419007c0c */ /* 0x000fe4000c701270 */
[C---:B------:R-:W-:Y:S02]  /*9e9c0*/  PRMT R0, R7.reuse, 0x7770, RZ ;  /* 0x0000777007007816 */ /* 0x040fe400000000ff */
[----:B------:R-:W-:Y:S02]  /*9e9d0*/  PRMT R4, R7, 0x7771, RZ ;  /* 0x0000777107047816 */ /* 0x000fe400000000ff */
[----:B------:R-:W-:Y:S01]  /*9e9e0*/  ISETP.LT.AND P5, PT, R24, UR6, !P2 ;  /* 0x0000000618007c0c */ /* 0x000fe2000d7a1270 */
[----:B------:R-:W-:Y:S01]  /*9e9f0*/  ULDC UR4, c[0x0][0x22c] ;  /* 0x00008b0000047ab9 */ /* 0x000fe20000000800 */
[----:B------:R-:W-:Y:S01]  /*9ea00*/  ULDC UR6, c[0x0][0x228] ;  /* 0x00008a0000067ab9 */ /* 0x000fe20000000800 */
[----:B------:R0:W-:Y:S01]  /*9ea10*/  @P6 STG.E.U8 desc[UR58][R14.64], R0 ;  /* 0x000000000e006986 */ /* 0x0001e2000c10113a */
[----:B------:R-:W-:Y:S01]  /*9ea20*/  ISETP.LT.AND P2, PT, R25, UR6, !P2 ;  /* 0x0000000619007c0c */ /* 0x000fe2000d741270 */
[----:B------:R-:W-:Y:S01]  /*9ea30*/  ULDC UR6, c[0x0][0x228] ;  /* 0x00008a0000067ab9 */ /* 0x000fe20000000800 */
[----:B0-----:R-:W-:-:S05]  /*9ea40*/  VIADD R0, R3, 0x187 ;  /* 0x0000018703007836 */ /* 0x001fca0000000000 */
[----:B------:R-:W-:Y:S01]  /*9ea50*/  ISETP.GE.AND P3, PT, R0, UR4, PT ;  /* 0x0000000400007c0c */ /* 0x000fe2000bf66270 */
[----:B------:R-:W-:Y:S02]  /*9ea60*/  ULDC UR4, c[0x0][0x228] ;  /* 0x00008a0000047ab9 */ /* 0x000fe40000000800 */
[----:B------:R-:W-:Y:S02]  /*9ea70*/  ISETP.LT.AND P6, PT, R24, UR4, !P4 ;  /* 0x0000000418007c0c */ /* 0x000fe4000e7c1270 */
[----:B------:R-:W-:Y:S02]  /*9ea80*/  ISETP.LT.AND P4, PT, R25, UR6, !P4 ;  /* 0x0000000619007c0c */ /* 0x000fe4000e781270 */
[----:B------:R-:W-:Y:S01]  /*9ea90*/  PRMT R5, R7, 0x7773, RZ ;  /* 0x0000777307057816 */ /* 0x000fe200000000ff */
[----:B------:R-:W-:Y:S01]  /*9eaa0*/  VIADD R0, R3, 0x188 ;  /* 0x0000018803007836 */ /* 0x000fe20000000000 */
[----:B------:R-:W-:Y:S01]  /*9eab0*/  ULDC UR4, c[0x0][0x22c] ;  /* 0x00008b0000047ab9 */ /* 0x000fe20000000800 */
[----:B------:R-:W-:Y:S01]  /*9eac0*/  ULDC UR6, c[0x0][0x228] ;  /* 0x00008a0000067ab9 */ /* 0x000fe20000000800 */
[----:B--2---:R0:W-:Y:S04]  /*9ead0*/  @P0 STG.E.U8 desc[UR58][R28.64], R4 ;  /* 0x000000041c000986 */ /* 0x0041e8000c10113a */
[----:B0-----:R-:W2:Y:S04]  /*9eae0*/  LDL.LU.64 R28, [R1+0xa0] ;  /* 0x0000a000011c7983 */ /* 0x001ea80000300a00 */
[----:B------:R-:W2:Y:S01]  /*9eaf0*/  LDL.LU R23, [R1+0xa70] ;  /* 0x000a700001177983 */ /* 0x000ea20000300800 */
[----:B------:R-:W-:-:S03]  /*9eb00*/  PRMT R4, R7, 0x7772, RZ ;  /* 0x0000777207047816 */ /* 0x000fc600000000ff */
[----:B------:R-:W2:Y:S04]  /*9eb10*/  LDL.LU.64 R6, [R1+0x98] ;  /* 0x0000980001067983 */ /* 0x000ea80000300a00 */
[----:B------:R0:W-:Y:S01]  /*9eb20*/  @P5 STG.E.U8 desc[UR58][R20.64], R4 ;  /* 0x0000000414005986 */ /* 0x0001e2000c10113a */
[----:B------:R-:W-:Y:S02]  /*9eb30*/  ISETP.GE.AND P0, PT, R0, UR4, PT ;  /* 0x0000000400007c0c */ /* 0x000fe4000bf06270 */
[C---:B------:R-:W-:Y:S01]  /*9eb40*/  PRMT R0, R9.reuse, 0x7771, RZ ;  /* 0x0000777109007816 */ /* 0x040fe200000000ff */
[----:B------:R-:W-:Y:S01]  /*9eb50*/  @P2 STG.E.U8 desc[UR58][R12.64], R5 ;  /* 0x000000050c002986 */ /* 0x000fe2000c10113a */
[----:B------:R-:W-:Y:S01]  /*9eb60*/  ULDC UR4, c[0x0][0x228] ;  /* 0x00008a0000047ab9 */ /* 0x000fe20000000800 */
[----:B0-----:R-:W-:-:S02]  /*9eb70*/  PRMT R4, R9, 0x7770, RZ ;  /* 0x0000777009047816 */ /* 0x001fc400000000ff */
[----:B------:R-:W2:Y:S04]  /*9eb80*/  LDL.LU.64 R20, [R1+0x90] ;  /* 0x0000900001147983 */ /* 0x000ea80000300a00 */
[----:B----4-:R-:W-:Y:S04]  /*9eb90*/  @P6 STG.E.U8 desc[UR58][R10.64], R4 ;  /* 0x000000040a006986 */ /* 0x010fe8000c10113a */
[----:B---3--:R0:W-:Y:S04]  /*9eba0*/  @P4 STG.E.U8 desc[UR58][R26.64], R0 ;  /* 0x000000001a004986 */ /* 0x0081e8000c10113a */
[----:B0-----:R-:W3:Y:S01]  /*9ebb0*/  LDL.LU.64 R26, [R1+0x88] ;  /* 0x00008800011a7983 */ /* 0x001ee20000300a00 */
[----:B------:R-:W-:Y:S01]  /*9ebc0*/  ISETP.LT.AND P5, PT, R24, UR4, !P3 ;  /* 0x0000000418007c0c */ /* 0x000fe2000dfa1270 */
[----:B------:R-:W-:Y:S01]  /*9ebd0*/  VIADD R0, R3, 0x189 ;  /* 0x0000018903007836 */ /* 0x000fe20000000000 */
[----:B------:R-:W-:Y:S01]  /*9ebe0*/  ISETP.LT.AND P3, PT, R25, UR6, !P3 ;  /* 0x0000000619007c0c */ /* 0x000fe2000df61270 */
[----:B------:R-:W-:Y:S01]  /*9ebf0*/  ULDC UR4, c[0x0][0x22c] ;  /* 0x00008b0000047ab9 */ /* 0x000fe20000000800 */
[----:B------:R-:W-:Y:S01]  /*9ec00*/  PRMT R4, R9, 0x7772, RZ ;  /* 0x0000777209047816 */ /* 0x000fe200000000ff */
[----:B------:R-:W4:Y:S01]  /*9ec10*/  LDL.LU R8, [R1+0xa74] ;  /* 0x000a740001087983 */ /* 0x000f220000300800 */
        /* <DEDUP_REMOVED lines=10> */
[----:B--2---:R0:W-:Y:S01]  /*9ecc0*/  @P5 STG.E.U8 desc[UR58][R28.64], R4 ;  /* 0x000000041c005986 */ /* 0x0041e2000c10113a */
[----:B------:R-:W-:-:S03]  /*9ecd0*/  PRMT R0, R23, 0x7770, RZ ;  /* 0x0000777017007816 */ /* 0x000fc600000000ff */
[----:B0-----:R-:W2:Y:S01]  /*9ece0*/  LDL.LU.64 R28, [R1+0x80] ;  /* 0x00008000011c7983 */ /* 0x001ea20000300a00 */
[----:B------:R-:W-:-:S03]  /*9ecf0*/  PRMT R4, R9, 0x7773, RZ ;  /* 0x0000777309047816 */ /* 0x000fc600000000ff */
[----:B------:R-:W2:Y:S04]  /*9ed00*/  LDL.LU.64 R14, [R1+0x78] ;  /* 0x00007800010e7983 */ /* 0x000ea80000300a00 */
[----:B------:R-:W2:Y:S04]  /*9ed10*/  LDL.LU.64 R10, [R1+0x70] ;  /* 0x00007000010a7983 */ /* 0x000ea80000300a00 */
[----:B------:R0:W-:Y:S04]  /*9ed20*/  @P3 STG.E.U8 desc[UR58][R6.64], R4 ;  /* 0x0000000406003986 */ /* 0x0001e8000c10113a */
[----:B------:R1:W-:Y:S04]  /*9ed30*/  @P6 STG.E.U8 desc[UR58][R20.64], R0 ;  /* 0x0000000014006986 */ /* 0x0003e8000c10113a */
[----:B0-----:R-:W2:Y:S01]  /*9ed40*/  LDL.LU.64 R6, [R1+0x68] ;  /* 0x0000680001067983 */ /* 0x001ea20000300a00 */
[----:B------:R-:W-:-:S03]  /*9ed50*/  PRMT R4, R23, 0x7771, RZ ;  /* 0x0000777117047816 */ /* 0x000fc600000000ff */
[----:B-1----:R-:W2:Y:S04]  /*9ed60*/  LDL.LU.64 R20, [R1+0x60] ;  /* 0x0000600001147983 */ /* 0x002ea80000300a00 */
[----:B------:R-:W2:Y:S04]  /*9ed70*/  LDL.LU.64 R12, [R1+0x58] ;  /* 0x00005800010c7983 */ /* 0x000ea80000300a00 */
[----:B---3--:R0:W-:Y:S04]  /*9ed80*/  @P0 STG.E.U8 desc[UR58][R26.64], R4 ;  /* 0x000000041a000986 */ /* 0x0081e8000c10113a */
[----:B0-----:R-:W3:Y:S04]  /*9ed90*/  LDL.LU.64 R26, [R1+0x50] ;  /* 0x00005000011a7983 */ /* 0x001ee80000300a00 */
[----:B------:R-:W3:Y:S01]  /*9eda0*/  LDL.LU R9, [R1+0xa78] ;  /* 0x000a780001097983 */ /* 0x000ee20000300800 */
[----:B------:R-:W-:Y:S01]  /*9edb0*/  VIADD R0, R3, 0x18b ;  /* 0x0000018b03007836 */ /* 0x000fe20000000000 */
[----:B------:R-:W-:Y:S01]  /*9edc0*/  ISETP.LT.AND P5, PT, R24, UR6, !P2 ;  /* 0x0000000618007c0c */ /* 0x000fe2000d7a1270 */
[----:B------:R-:W-:-:S02]  /*9edd0*/  ULDC UR6, c[0x0][0x228] ;  /* 0x00008a0000067ab9 */ /* 0x000fc40000000800 */
[C---:B------:R-:W-:Y:S02]  /*9ede0*/  ISETP.LT.AND P2, PT, R25.reuse, UR6, !P2 ;  /* 0x0000000619007c0c */ /* 0x040fe4000d741270 */
[----:B------:R-:W-:Y:S01]  /*9edf0*/  ISETP.GE.AND P3, PT, R0, UR4, PT ;  /* 0x0000000400007c0c */ /* 0x000fe2000bf66270 */
[----:B------:R-:W-:Y:S01]  /*9ee00*/  ULDC UR4, c[0x0][0x228] ;  /* 0x00008a0000047ab9 */ /* 0x000fe20000000800 */
[----:B------:R-:W-:Y:S01]  /*9ee10*/  ULDC UR6, c[0x0][0x228] ;  /* 0x00008a0000067ab9 */ /* 0x000fe20000000800 */
[----:B------:R-:W-:Y:S02]  /*9ee20*/  ISETP.LT.AND P6, PT, R24, UR4, !P4 ;  /* 0x0000000418007c0c */ /* 0x000fe4000e7c1270 */
[----:B------:R-:W-:Y:S02]  /*9ee30*/  ISETP.LT.AND P4, PT, R25, UR6, !P4 ;  /* 0x0000000619007c0c */ /* 0x000fe4000e781270 */
[----:B------:R-:W-:Y:S01]  /*9ee40*/  PRMT R4, R23, 0x7772, RZ ;  /* 0x0000777217047816 */ /* 0x000fe200000000ff */
[----:B------:R-:W-:Y:S01]  /*9ee50*/  VIADD R0, R3, 0x18c ;  /* 0x0000018c03007836 */ /* 0x000fe20000000000 */
[----:B------:R-:W-:Y:S01]  /*9ee60*/  ULDC UR4, c[0x0][0x22c] ;  /* 0x00008b0000047ab9 */ /* 0x000fe20000000800 */
[----:B------:R-:W-:Y:S01]  /*9ee70*/  PRMT R5, R23, 0x7773, RZ ;  /* 0x0000777317057816 */ /* 0x000fe200000000ff */
[----:B------:R-:W-:-:S02]  /*9ee80*/  ULDC UR6, c[0x0][0x228] ;  /* 0x00008a0000067ab9 */ /* 0x000fc40000000800 */
[----:B------:R-:W-:Y:S02]  /*9ee90*/  ISETP.GE.AND P0, PT, R0, UR4, PT ;  /* 0x0000000400007c0c */ /* 0x000fe4000bf06270 */
[----:B----4-:R-:W-:Y:S01]  /*9eea0*/  PRMT R0, R8, 0x7771, RZ ;  /* 0x0000777108007816 */ /* 0x010fe200000000ff */
[----:B------:R-:W-:Y:S01]  /*9eeb0*/  ULDC UR4, c[0x0][0x228] ;  /* 0x00008a0000047ab9 */ /* 0x000fe20000000800 */
[----:B--2---:R0:W-:Y:S04]  /*9eec0*/  @P5 STG.E.U8 desc[UR58][R28.64], R4 ;  /* 0x000000041c005986 */ /* 0x0041e8000c10113a */
[----:B------:R-:W-:Y:S01]  /*9eed0*/  @P2 STG.E.U8 desc[UR58][R14.64], R5 ;  /* 0x000000050e002986 */ /* 0x000fe2000c10113a */
[----:B------:R-:W-:Y:S01]  /*9eee0*/  ISETP.LT.AND P5, PT, R24, UR4, !P3 ;  /* 0x0000000418007c0c */ /* 0x000fe2000dfa1270 */
[----:B------:R-:W-:Y:S01]  /*9eef0*/  ULDC UR4, c[0x0][0x22c] ;  /* 0x00008b0000047ab9 */ /* 0x000fe20000000800 */
[----:B0-----:R-:W-:Y:S01]  /*9ef00*/  PRMT R4, R8, 0x7770, RZ ;  /* 0x0000777008047816 */ /* 0x001fe200000000ff */
[----:B------:R-:W2:Y:S04]  /*9ef10*/  LDL.LU.64 R28, [R1+0x2008] ;  /* 0x00200800011c7983 */ /* 0x000ea80000300a00 */
[----:B------:R0:W-:Y:S04]  /*9ef20*/  @P6 STG.E.U8 desc[UR58][R10.64], R4 ;  /* 0x000000040a006986 */ /* 0x0001e8000c10113a */
[----:B------:R1:W-:Y:S01]  /*9ef30*/  @P4 STG.E.U8 desc[UR58][R6.64], R0 ;  /* 0x0000000006004986 */ /* 0x0003e2000c10113a */
[----:B------:R-:W-:-:S02]  /*9ef40*/  ISETP.LT.AND P3, PT, R25, UR6, !P3 ;  /* 0x0000000619007c0c */ /* 0x000fc4000df61270 */
[----:B------:R-:W-:Y:S01]  /*9ef50*/  ISETP.LT.AND P6, PT, R24, UR8, !P0 ;  /* 0x0000000818007c0c */ /* 0x000fe2000c7c1270 */
[----:B------:R-:W-:Y:S01]  /*9ef60*/  ULDC UR6, c[0x0][0x228] ;  /* 0x00008a0000067ab9 */ /* 0x000fe20000000800 */
[----:B------:R-:W-:Y:S01]  /*9ef70*/  ULDC UR8, c[0x0][0x228] ;  /* 0x00008a0000087ab9 */ /* 0x000fe20000000800 */
[----:B0-----:R-:W-:Y:S01]  /*9ef80*/  PRMT R4, R8, 0x7772, RZ ;  /* 0x0000777208047816 */ /* 0x001fe200000000ff */
[C---:B-1----:R-:W-:Y:S01]  /*9ef90*/  VIADD R0, R3.reuse, 0x18d ;  /* 0x0000018d03007836 */ /* 0x042fe20000000000 */
[----:B------:R-:W4:Y:S04]  /*9efa0*/  LDL.LU.64 R10, [R1+0x48] ;  /* 0x00004800010a7983 */ /* 0x000f280000300a00 */
[----:B------:R0:W-:Y:S04]  /*9efb0*/  @P5 STG.E.U8 desc[UR58][R20.64], R4 ;  /* 0x0000000414005986 */ /* 0x0001e8000c10113a */
[----:B------:R-:W2:Y:S01]  /*9efc0*/  LDL.LU.64 R6, [R1+0x40] ;  /* 0x0000400001067983 */ /* 0x000ea20000300a00 */
[----:B------:R-:W-:Y:S01]  /*9efd0*/  ISETP.GE.AND P2, PT, R0, UR4, PT ;  /* 0x0000000400007c0c */ /* 0x000fe2000bf46270 */
[----:B------:R-:W-:Y:S01]  /*9efe0*/  VIADD R0, R3, 0x18e ;  /* 0x0000018e03007836 */ /* 0x000fe20000000000 */
[----:B------:R-:W-:-:S04]  /*9eff0*/  ULDC UR4, c[0x0][0x22c] ;  /* 0x00008b0000047ab9 */ /* 0x000fc80000000800 */
[----:B------:R-:W-:Y:S01]  /*9f000*/  ISETP.GE.AND P4, PT, R0, UR4, PT ;  /* 0x0000000400007c0c */ /* 0x000fe2000bf86270 */
[----:B------:R-:W-:Y:S01]  /*9f010*/  ULDC UR4, c[0x0][0x228] ;  /* 0x00008a0000047ab9 */ /* 0x000fe20000000800 */
[----:B0-----:R-:W-:Y:S01]  /*9f020*/  PRMT R4, R8, 0x7773, RZ ;  /* 0x0000777308047816 */ /* 0x001fe200000000ff */
[----:B------:R-:W2:Y:S04]  /*9f030*/  LDL.LU.64 R20, [R1+0x38] ;  /* 0x0000380001147983 */ /* 0x000ea80000300a00 */
[----:B------:R-:W2:Y:S04]  /*9f040*/  LDL.LU R23, [R1+0xa7c] ;  /* 0x000a7c0001177983 */ /* 0x000ea80000300800 */
[----:B------:R-:W-:Y:S01]  /*9f050*/  @P3 STG.E.U8 desc[UR58][R12.64], R4 ;  /* 0x000000040c003986 */ /* 0x000fe2000c10113a */
[----:B---3--:R-:W-:-:S05]  /*9f060*/  PRMT R0, R9, 0x7770, RZ ;  /* 0x0000777009007816 */ /* 0x008fca00000000ff */
[----:B------:R0:W-:Y:S04]  /*9f070*/  @P6 STG.E.U8 desc[UR58][R26.64], R0 ;  /* 0x000000001a006986 */ /* 0x0001e8000c10113a */
[----:B0-----:R-:W3:Y:S01]  /*9f080*/  LDL.LU.64 R26, [R1+0x30] ;  /* 0x00003000011a7983 */ /* 0x001ee20000300a00 */
[C---:B------:R-:W-:Y:S01]  /*9f090*/  ISETP.LT.AND P0, PT, R25.reuse, UR4, !P0 ;  /* 0x0000000419007c0c */ /* 0x040fe2000c701270 */
[----:B------:R-:W-:Y:S02]  /*9f0a0*/  ULDC UR4, c[0x0][0x228] ;  /* 0x00008a0000047ab9 */ /* 0x000fe40000000800 */
[----:B------:R-:W3:Y:S01]  /*9f0b0*/  LDL.LU.64 R14, [R1+0x28] ;  /* 0x00002800010e7983 */ /* 0x000ee20000300a00 */
[C---:B------:R-:W-:Y:S02]  /*9f0c0*/  ISETP.LT.AND P5, PT, R24.reuse, UR4, !P2 ;  /* 0x0000000418007c0c */ /* 0x040fe4000d7a1270 */
[----:B------:R-:W-:Y:S01]  /*9f0d0*/  ISETP.LT.AND P3, PT, R25, UR6, !P2 ;  /* 0x0000000619007c0c */ /* 0x000fe2000d761270 */
[----:B------:R-:W-:Y:S01]  /*9f0e0*/  VIADD R0, R3, 0x18f ;  /* 0x0000018f03007836 */ /* 0x000fe20000000000 */
[----:B------:R-:W-:Y:S01]  /*9f0f0*/  PRMT R4, R9, 0x7771, RZ ;  /* 0x0000777109047816 */ /* 0x000fe200000000ff */
[----:B------:R-:W-:Y:S01]  /*9f100*/  ULDC UR6, c[0x0][0x228] ;  /* 0x00008a0000067ab9 */ /* 0x000fe20000000800 */
[----:B------:R-:W-:Y:S01]  /*9f110*/  ULDC UR4, c[0x0][0x22c] ;  /* 0x00008b0000047ab9 */ /* 0x000fe20000000800 */
[----:B------:R-:W3:Y:S01]  /*9f120*/  LDL.LU.64 R12, [R1+0x20] ;  /* 0x00002000010c7983 */ /* 0x000ee20000300a00 */
[----:B------:R-:W-:-:S02]  /*9f130*/  ISETP.LT.AND P6, PT, R24, UR6, !P4 ;  /* 0x0000000618007c0c */ /* 0x000fc4000e7c1270 */
[----:B------:R-:W-:Y:S02]  /*9f140*/  ISETP.GE.AND P2, PT, R0, UR4, PT ;  /* 0x0000000400007c0c */ /* 0x000fe4000bf46270 */
[C---:B------:R-:W-:Y:S02]  /*9f150*/  PRMT R5, R9.reuse, 0x7772, RZ ;  /* 0x0000777209057816 */ /* 0x040fe400000000ff */
[----:B------:R-:W-:Y:S01]  /*9f160*/  PRMT R0, R9, 0x7773, RZ ;  /* 0x0000777309007816 */ /* 0x000fe200000000ff */
[----:B------:R-:W-:Y:S01]  /*9f170*/  ULDC UR4, c[0x0][0x22c] ;  /* 0x00008b0000047ab9 */ /* 0x000fe20000000800 */
[----:B------:R-:W-:Y:S01]  /*9f180*/  ULDC UR6, c[0x0][0x228] ;  /* 0x00008a0000067ab9 */ /* 0x000fe20000000800 */
[----:B----4-:R0:W-:Y:S04]  /*9f190*/  @P0 STG.E.U8 desc[UR58][R10.64], R4 ;  /* 0x000000040a000986 */ /* 0x0101e8000c10113a */
[----:B--2---:R1:W-:Y:S04]  /*9f1a0*/  @P5 STG.E.U8 desc[UR58][R6.64], R5 ;  /* 0x0000000506005986 */ /* 0x0043e8000c10113a */
[----:B0-----:R-:W2:Y:S04]  /*9f1b0*/  LDL.LU.64 R10, [R1+0x18] ;  /* 0x00001800010a7983 */ /* 0x001ea80000300a00 */
[----:B------:R-:W4:Y:S04]  /*9f1c0*/  LDL.LU R8, [R1+0xa80] ;  /* 0x000a800001087983 */ /* 0x000f280000300800 */
[----:B------:R0:W-:Y:S04]  /*9f1d0*/  @P3 STG.E.U8 desc[UR58][R20.64], R0 ;  /* 0x0000000014003986 */ /* 0x0001e8000c10113a */
[----:B-1----:R-:W2:Y:S01]  /*9f1e0*/  LDL.LU.64 R6, [R1+0x10] ;  /* 0x0000100001067983 */ /* 0x002ea20000300a00 */
[----:B0-----:R-:W-:-:S05]  /*9f1f0*/  PRMT R0, R23, 0x7770, RZ ;  /* 0x0000777017007816 */ /* 0x001fca00000000ff */
[----:B---3--:R0:W-:Y:S04]  /*9f200*/  @P6 STG.E.U8 desc[UR58][R26.64], R0 ;  /* 0x000000001a006986 */ /* 0x0081e8000c10113a */
[----:B0-----:R-:W3:Y:S01]  /*9f210*/  LDL.LU.64 R26, [R1+0x8] ;  /* 0x00000800011a7983 */ /* 0x001ee20000300a00 */
[----:B------:R-:W-:-:S03]  /*9f220*/  VIADD R4, R3, 0x190 ;  /* 0x0000019003047836 */ /* 0x000fc60000000000 */
[----:B------:R-:W3:Y:S02]  /*9f230*/  LDL.LU.64 R20, [R1] ;  /* 0x0000000001147983 */ /* 0x000ee40000300a00 */
[----:B------:R-:W-:Y:S01]  /*9f240*/  ISETP.GE.AND P0, PT, R4, UR4, PT ;  /* 0x0000000404007c0c */ /* 0x000fe2000bf06270 */
[----:B------:R-:W-:Y:S02]  /*9f250*/  ULDC UR4, c[0x0][0x228] ;  /* 0x00008a0000047ab9 */ /* 0x000fe40000000800 */
[----:B------:R-:W-:Y:S01]  /*9f260*/  ISETP.LT.AND P4, PT, R25, UR4, !P4 ;  /* 0x0000000419007c0c */ /* 0x000fe2000e781270 */
[----:B------:R-:W-:Y:S01]  /*9f270*/  ULDC UR4, c[0x0][0x228] ;  /* 0x00008a0000047ab9 */ /* 0x000fe20000000800 */
[----:B------:R-:W-:Y:S01]  /*9f280*/  ISETP.LT.AND P3, PT, R24, UR6, !P2 ;  /* 0x0000000618007c0c */ /* 0x000fe2000d761270 */
[----:B------:R-:W-:Y:S01]  /*9f290*/  VIADD R4, R3, 0x191 ;  /* 0x0000019103047836 */ /* 0x000fe20000000000 */
[----:B------:R-:W-:Y:S02]  /*9f2a0*/  ISETP.LT.AND P5, PT, R25, UR4, !P2 ;  /* 0x0000000419007c0c */ /* 0x000fe4000d7a1270 */
[C---:B------:R-:W-:Y:S01]  /*9f2b0*/  PRMT R5, R23.reuse, 0x7771, RZ ;  /* 0x0000777117057816 */ /* 0x040fe200000000ff */
[----:B------:R-:W-:Y:S01]  /*9f2c0*/  ULDC UR4, c[0x0][0x22c] ;  /* 0x00008b0000047ab9 */ /* 0x000fe20000000800 */
[----:B------:R-:W-:Y:S01]  /*9f2d0*/  ULDC UR6, c[0x0][0x228] ;  /* 0x00008a0000067ab9 */ /* 0x000fe20000000800 */
[----:B------:R-:W-:Y:S01]  /*9f2e0*/  ISETP.GE.AND P2, PT, R4, UR4, PT ;  /* 0x0000000404007c0c */ /* 0x000fe2000bf46270 */
[----:B------:R-:W-:Y:S01]  /*9f2f0*/  ULDC UR4, c[0x0][0x228] ;  /* 0x00008a0000047ab9 */ /* 0x000fe20000000800 */
[----:B------:R-:W-:-:S02]  /*9f300*/  PRMT R4, R23, 0x7772, RZ ;  /* 0x0000777217047816 */ /* 0x000fc400000000ff */
[----:B------:R0:W-:Y:S01]  /*9f310*/  @P4 STG.E.U8 desc[UR58][R14.64], R5 ;  /* 0x000000050e004986 */ /* 0x0001e2000c10113a */
[----:B------:R-:W-:-:S03]  /*9f320*/  ISETP.LT.AND P4, PT, R24, UR4, !P0 ;  /* 0x0000000418007c0c */ /* 0x000fc6000c781270 */
[----:B------:R1:W-:Y:S01]  /*9f330*/  @P3 STG.E.U8 desc[UR58][R12.64], R4 ;  /* 0x000000040c003986 */ /* 0x0003e2000c10113a */
[----:B------:R-:W-:Y:S02]  /*9f340*/  ISETP.LT.AND P3, PT, R25, UR6, !P0 ;  /* 0x0000000619007c0c */ /* 0x000fe4000c761270 */
[----:B------:R-:W-:Y:S01]  /*9f350*/  PRMT R0, R23, 0x7773, RZ ;  /* 0x0000777317007816 */ /* 0x000fe200000000ff */
[----:B------:R-:W-:Y:S01]  /*9f360*/  ULDC UR4, c[0x0][0x22c] ;  /* 0x00008b0000047ab9 */ /* 0x000fe20000000800 */
[----:B------:R-:W3:Y:S01]  /*9f370*/  LDL.LU R23, [R1+0xa84] ;  /* 0x000a840001177983 */ /* 0x000ee20000300800 */
[----:B------:R-:W-:-:S03]  /*9f380*/  ULDC UR6, c[0x0][0x228] ;  /* 0x00008a0000067ab9 */ /* 0x000fc60000000800 */
[----:B0-----:R-:W3:Y:S04]  /*9f390*/  LDL.LU.64 R14, [R1+0x120] ;  /* 0x00012000010e7983 */ /* 0x001ee80000300a00 */
[----:B-1----:R-:W3:Y:S01]  /*9f3a0*/  LDL.LU.64 R12, [R1+0x118] ;  /* 0x00011800010c7983 */ /* 0x002ee20000300a00 */
[----:B----4-:R-:W-:-:S03]  /*9f3b0*/  PRMT R4, R8, 0x7770, RZ ;  /* 0x0000777008047816 */ /* 0x010fc600000000ff */
[----:B--2---:R0:W-:Y:S04]  /*9f3c0*/  @P5 STG.E.U8 desc[UR58][R10.64], R0 ;  /* 0x000000000a005986 */ /* 0x0041e8000c10113a */
[----:B------:R1:W-:Y:S04]  /*9f3d0*/  @P4 STG.E.U8 desc[UR58][R6.64], R4 ;  /* 0x0000000406004986 */ /* 0x0003e8000c10113a */
[----:B0-----:R-:W2:Y:S01]  /*9f3e0*/  LDL.LU.64 R10, [R1+0x150] ;  /* 0x00015000010a7983 */ /* 0x001ea20000300a00 */
[----:B-1----:R-:W-:-:S05]  /*9f3f0*/  PRMT R4, R8, 0x7771, RZ ;  /* 0x0000777108047816 */ /* 0x002fca00000000ff */
[----:B---3--:R0:W-:Y:S04]  /*9f400*/  @P3 STG.E.U8 desc[UR58][R26.64], R4 ;  /* 0x000000041a003986 */ /* 0x0081e8000c10113a */
[----:B0-----:R-:W3:Y:S01]  /*9f410*/  LDL.LU.64 R26, [R1+0x148] ;  /* 0x00014800011a7983 */ /* 0x001ee20000300a00 */
[C---:B------:R-:W-:Y:S01]  /*9f420*/  VIADD R0, R3.reuse, 0x192 ;  /* 0x0000019203007836 */ /* 0x040fe20000000000 */
[----:B------:R-:W-:Y:S02]  /*9f430*/  ISETP.LT.AND P5, PT, R24, UR8, !P2 ;  /* 0x0000000818007c0c */ /* 0x000fe4000d7a1270 */
[----:B------:R-:W4:Y:S01]  /*9f440*/  LDL.LU.64 R6, [R1+0x110] ;  /* 0x0001100001067983 */ /* 0x000f220000300a00 */
[C---:B------:R-:W-:Y:S01]  /*9f450*/  VIADD R4, R3.reuse, 0x194 ;  /* 0x0000019403047836 */ /* 0x040fe20000000000 */
[----:B------:R-:W-:Y:S01]  /*9f460*/  ULDC UR8, c[0x0][0x228] ;  /* 0x00008a0000087ab9 */ /* 0x000fe20000000800 */
[----:B------:R-:W-:Y:S01]  /*9f470*/  ISETP.GE.AND P0, PT, R0, UR4, PT ;  /* 0x0000000400007c0c */ /* 0x000fe2000bf06270 */
[----:B------:R-:W-:Y:S01]  /*9f480*/  VIADD R0, R3, 0x193 ;  /* 0x0000019303007836 */ /* 0x000fe20000000000 */
[----:B------:R-:W-:-:S04]  /*9f490*/  ULDC UR4, c[0x0][0x22c] ;  /* 0x00008b0000047ab9 */ /* 0x000fc80000000800 */
[----:B------:R-:W-:Y:S02]  /*9f4a0*/  ISETP.GE.AND P4, PT, R0, UR4, PT ;  /* 0x0000000400007c0c */ /* 0x000fe4000bf86270 */
[----:B------:R-:W-:Y:S01]  /*9f4b0*/  PRMT R0, R8, 0x7772, RZ ;  /* 0x0000777208007816 */ /* 0x000fe200000000ff */
[----:B------:R-:W-:-:S04]  /*9f4c0*/  ULDC UR4, c[0x0][0x228] ;  /* 0x00008a0000047ab9 */ /* 0x000fc80000000800 */
[----:B------:R0:W-:Y:S01]  /*9f4d0*/  @P5 STG.E.U8 desc[UR58][R20.64], R0 ;  /* 0x0000000014005986 */ /* 0x0001e2000c10113a */
[----:B------:R-:W-:-:S03]  /*9f4e0*/  ISETP.LT.AND P2, PT, R25, UR4, !P2 ;  /* 0x0000000419007c0c */ /* 0x000fc6000d741270 */
[----:B0-----:R-:W4:Y:S04]  /*9f4f0*/  LDL.LU.64 R20, [R1+0x1b8] ;  /* 0x0001b80001147983 */ /* 0x001f280000300a00 */
[----:B------:R-:W4:Y:S01]  /*9f500*/  LDL.LU R9, [R1+0xa88] ;  /* 0x000a880001097983 */ /* 0x000f220000300800 */
[----:B------:R-:W-:Y:S01]  /*9f510*/  ISETP.LT.AND P5, PT, R24, UR6, !P0 ;  /* 0x0000000618007c0c */ /* 0x000fe2000c7a1270 */
[----:B------:R-:W-:Y:S01]  /*9f520*/  ULDC UR4, c[0x0][0x22c] ;  /* 0x00008b0000047ab9 */ /* 0x000fe20000000800 */
[----:B------:R-:W-:Y:S02]  /*9f530*/  PRMT R0, R8, 0x7773, RZ ;  /* 0x0000777308007816 */ /* 0x000fe400000000ff */
[----:B------:R-:W-:Y:S01]  /*9f540*/  ISETP.GE.AND P3, PT, R4, UR4, PT ;  /* 0x0000000404007c0c */ /* 0x000fe2000bf66270 */
[----:B------:R-:W-:Y:S01]  /*9f550*/  ULDC UR4, c[0x0][0x228] ;  /* 0x00008a0000047ab9 */ /* 0x000fe20000000800 */
[C---:B------:R-:W-:Y:S01]  /*9f560*/  ISETP.LT.AND P0, PT, R25.reuse, UR8, !P0 ;  /* 0x0000000819007c0c */ /* 0x040fe2000c701270 */
[----:B------:R-:W-:Y:S01]  /*9f570*/  ULDC UR6, c[0x0][0x228] ;  /* 0x00008a0000067ab9 */ /* 0x000fe20000000800 */
[----:B------:R-:W-:Y:S01]  /*9f580*/  ISETP.LT.AND P6, PT, R24, UR4, !P4 ;  /* 0x0000000418007c0c */ /* 0x000fe2000e7c1270 */
[----:B------:R0:W-:Y:S01]  /*9f590*/  @P2 STG.E.U8 desc[UR58][R28.64], R0 ;  /* 0x000000001c002986 */ /* 0x0001e2000c10113a */
[----:B------:R-:W-:-:S02]  /*9f5a0*/  ISETP.LT.AND P4, PT, R25, UR6, !P4 ;  /* 0x0000000619007c0c */ /* 0x000fc4000e781270 */
[C---:B------:R-:W-:Y:S01]  /*9f5b0*/  PRMT R4, R23.reuse, 0x7770, RZ ;  /* 0x0000777017047816 */ /* 0x040fe200000000ff */
[----:B------:R-:W-:Y:S01]  /*9f5c0*/  ULDC UR4, c[0x0][0x22c] ;  /* 0x00008b0000047ab9 */ /* 0x000fe20000000800 */
[----:B------:R-:W-:Y:S01]  /*9f5d0*/  PRMT R5, R23, 0x7771, RZ ;  /* 0x0000777117057816 */ /* 0x000fe200000000ff */
[----:B------:R-:W-:Y:S01]  /*9f5e0*/  ULDC UR6, c[0x0][0x228] ;  /* 0x00008a0000067ab9 */ /* 0x000fe20000000800 */
[----:B------:R-:W-:Y:S01]  /*9f5f0*/  ULDC UR8, c[0x0][0x228] ;  /* 0x00008a0000087ab9 */ /* 0x000fe20000000800 */
[----:B------:R1:W-:Y:S01]  /*9f600*/  @P5 STG.E.U8 desc[UR58][R14.64], R4 ;  /* 0x000000040e005986 */ /* 0x0003e2000c10113a */
[----:B0-----:R-:W-:-:S05]  /*9f610*/  VIADD R0, R3, 0x195 ;  /* 0x0000019503007836 */ /* 0x001fca0000000000 */
[----:B------:R-:W-:Y:S02]  /*9f620*/  ISETP.GE.AND P2, PT, R0, UR4, PT ;  /* 0x0000000400007c0c */ /* 0x000fe4000bf46270 */
[C---:B------:R-:W-:Y:S01]  /*9f630*/  PRMT R0, R23.reuse, 0x7772, RZ ;  /* 0x0000777217007816 */ /* 0x040fe200000000ff */
[----:B-1----:R-:W4:Y:S01]  /*9f640*/  LDL.LU.64 R14, [R1+0x1b0] ;  /* 0x0001b000010e7983 */ /* 0x002f220000300a00 */
[----:B------:R-:W-:-:S03]  /*9f650*/  PRMT R4, R23, 0x7773, RZ ;  /* 0x0000777317047816 */ /* 0x000fc600000000ff */
[----:B------:R-:W-:Y:S01]  /*9f660*/  @P0 STG.E.U8 desc[UR58][R12.64], R5 ;  /* 0x000000050c000986 */ /* 0x000fe2000c10113a */
[----:B------:R-:W-:-:S03]  /*9f670*/  ULDC UR4, c[0x0][0x228] ;  /* 0x00008a0000047ab9 */ /* 0x000fc60000000800 */
[----:B--2---:R-:W-:Y:S04]  /*9f680*/  @P6 STG.E.U8 desc[UR58][R10.64], R0 ;  /* 0x000000000a006986 */ /* 0x004fe8000c10113a */
[----:B---3--:R0:W-:Y:S04]  /*9f690*/  @P4 STG.E.U8 desc[UR58][R26.64], R4 ;  /* 0x000000041a004986 */ /* 0x0081e8000c10113a */
[----:B0-----:R-:W2:Y:S01]  /*9f6a0*/  LDL.LU.64 R26, [R1+0x1e0] ;  /* 0x0001e000011a7983 */ /* 0x001ea20000300a00 */
[----:B------:R-:W-:-:S03]  /*9f6b0*/  ISETP.LT.AND P5, PT, R24, UR4, !P3 ;  /* 0x0000000418007c0c */ /* 0x000fc6000dfa1270 */
[----:B------:R-:W3:Y:S01]  /*9f6c0*/  LDL.LU R13, [R1+0xa8c] ;  /* 0x000a8c00010d7983 */ /* 0x000ee20000300800 */
[----:B------:R-:W-:-:S03]  /*9f6d0*/  ULDC UR4, c[0x0][0x228] ;  /* 0x00008a0000047ab9 */ /* 0x000fc60000000800 */
[----:B------:R-:W3:Y:S01]  /*9f6e0*/  LDL.LU.64 R28, [R1+0x1a8] ;  /* 0x0001a800011c7983 */ /* 0x000ee20000300a00 */
[----:B------:R-:W-:-:S03]  /*9f6f0*/  ISETP.LT.AND P3, PT, R25, UR4, !P3 ;  /* 0x0000000419007c0c */ /* 0x000fc6000df61270 */
[----:B------:R-:W3:Y:S01]  /*9f700*/  LDL.LU.64 R10, [R1+0x250] ;  /* 0x00025000010a7983 */ /* 0x000ee20000300a00 */
[C---:B----4-:R-:W-:Y:S02]  /*9f710*/  PRMT R4, R9.reuse, 0x7770, RZ ;  /* 0x0000777009047816 */ /* 0x050fe400000000ff */
[----:B------:R-:W-:Y:S01]  /*9f720*/  ISETP.LT.AND P4, PT, R24, UR6, !P2 ;  /* 0x0000000618007c0c */ /* 0x000fe2000d781270 */
[----:B------:R-:W-:Y:S01]  /*9f730*/  ULDC UR6, c[0x0][0x228] ;  /* 0x00008a0000067ab9 */ /* 0x000fe20000000800 */
[----:B------:R-:W-:Y:S01]  /*9f740*/  PRMT R5, R9, 0x7772, RZ ;  /* 0x0000777209057816 */ /* 0x000fe200000000ff */
[----:B------:R-:W-:Y:S01]  /*9f750*/  VIADD R0, R3, 0x196 ;  /* 0x0000019603007836 */ /* 0x000fe20000000000 */
[----:B------:R0:W-:Y:S01]  /*9f760*/  @P5 STG.E.U8 desc[UR58][R6.64], R4 ;  /* 0x0000000406005986 */ /* 0x0001e2000c10113a */
[----:B------:R-:W-:-:S03]  /*9f770*/  ULDC UR4, c[0x0][0x22c] ;  /* 0x00008b0000047ab9 */ /* 0x000fc60000000800 */
[----:B0-----:R-:W4:Y:S01]  /*9f780*/  LDL.LU.64 R6, [R1+0x248] ;  /* 0x0002480001067983 */ /* 0x001f220000300a00 */
[----:B------:R-:W-:-:S05]  /*9f790*/  PRMT R4, R9, 0x7771, RZ ;  /* 0x0000777109047816 */ /* 0x000fca00000000ff */
[----:B------:R0:W-:Y:S01]  /*9f7a0*/  @P3 STG.E.U8 desc[UR58][R20.64], R4 ;  /* 0x0000000414003986 */ /* 0x0001e2000c10113a */
[----:B------:R-:W-:Y:S02]  /*9f7b0*/  ISETP.LT.AND P5, PT, R25, UR6, !P2 ;  /* 0x0000000619007c0c */ /* 0x000fe4000d7a1270 */
[----:B------:R-:W-:Y:S01]  /*9f7c0*/  ISETP.GE.AND P0, PT, R0, UR4, PT ;  /* 0x0000000400007c0c */ /* 0x000fe2000bf06270 */
[----:B0-----:R-:W4:Y:S04]  /*9f7d0*/  LDL.LU.64 R20, [R1+0x240] ;  /* 0x0002400001147983 */ /* 0x001f280000300a00 */
[----:B------:R-:W4:Y:S04]  /*9f7e0*/  LDL.LU R23, [R1+0xaa0] ;  /* 0x000aa00001177983 */ /* 0x000f280000300800 */
[----:B------:R0:W-:Y:S01]  /*9f7f0*/  @P4 STG.E.U8 desc[UR58][R14.64], R5 ;  /* 0x000000050e004986 */ /* 0x0001e2000c10113a */
[----:B------:R-:W-:Y:S01]  /*9f800*/  PRMT R4, R9, 0x7773, RZ ;  /* 0x0000777309047816 */ /* 0x000fe200000000ff */
[C---:B------:R-:W-:Y:S01]  /*9f810*/  VIADD R0, R3.reuse, 0x197 ;  /* 0x0000019703007836 */ /* 0x040fe20000000000 */
[----:B------:R-:W-:Y:S01]  /*9f820*/  ULDC UR4, c[0x0][0x22c] ;  /* 0x00008b0000047ab9 */ /* 0x000fe20000000800 */
[----:B------:R-:W-:Y:S01]  /*9f830*/  ULDC UR6, c[0x0][0x228] ;  /* 0x00008a0000067ab9 */ /* 0x000fe20000000800 */
[----:B0-----:R-:W4:Y:S04]  /*9f840*/  LDL.LU.64 R14, [R1+0x288] ;  /* 0x00028800010e7983 */ /* 0x001f280000300a00 */
[----:B------:R-:W4:Y:S04]  /*9f850*/  LDL.LU.64 R8, [R1+0x2b8] ;  /* 0x0002b80001087983 */ /* 0x000f280000300a00 */
[----:B--2---:R0:W-:Y:S04]  /*9f860*/  @P5 STG.E.U8 desc[UR58][R26.64], R4 ;  /* 0x000000041a005986 */ /* 0x0041e8000c10113a */
[----:B0-----:R-:W2:Y:S01]  /*9f870*/  LDL.LU.64 R26, [R1+0x2b0] ;  /* 0x0002b000011a7983 */ /* 0x001ea20000300a00 */
[----:B------:R-:W-:Y:S01]  /*9f880*/  ISETP.GE.AND P2, PT, R0, UR4, PT ;  /* 0x0000000400007c0c */ /* 0x000fe2000bf46270 */
[----:B------:R-:W-:Y:S01]  /*9f890*/  VIADD R0, R3, 0x198 ;  /* 0x0000019803007836 */ /* 0x000fe20000000000 */
[----:B------:R-:W-:Y:S01]  /*9f8a0*/  ULDC UR4, c[0x0][0x22c] ;  /* 0x00008b0000047ab9 */ /* 0x000fe20000000800 */
[----:B------:R-:W-:Y:S01]  /*9f8b0*/  ISETP.LT.AND P4, PT, R24, UR6, !P0 ;  /* 0x0000000618007c0c */ /* 0x000fe2000c781270 */
[----:B------:R-:W-:-:S02]  /*9f8c0*/  ULDC UR6, c[0x0][0x228] ;  /* 0x00008a0000067ab9 */ /* 0x000fc40000000800 */
[----:B------:R-:W-:Y:S01]  /*9f8d0*/  ISETP.GE.AND P3, PT, R0, UR4, PT ;  /* 0x0000000400007c0c */ /* 0x000fe2000bf66270 */
[----:B------:R-:W-:Y:S01]  /*9f8e0*/  ULDC UR4, c[0x0][0x228] ;  /* 0x00008a0000047ab9 */ /* 0x000fe20000000800 */
[----:B------:R-:W-:Y:S02]  /*9f8f0*/  ISETP.LT.AND P5, PT, R24, UR6, !P2 ;  /* 0x0000000618007c0c */ /* 0x000fe4000d7a1270 */
[----:B------:R-:W-:Y:S01]  /*9f900*/  ISETP.LT.AND P0, PT, R25, UR4, !P0 ;  /* 0x0000000419007c0c */ /* 0x000fe2000c701270 */
[----:B------:R-:W-:Y:S01]  /*9f910*/  VIADD R0, R3, 0x199 ;  /* 0x0000019903007836 */ /* 0x000fe20000000000 */
[----:B---3--:R-:W-:Y:S01]  /*9f920*/  PRMT R4, R13, 0x7770, RZ ;  /* 0x000077700d047816 */ /* 0x008fe200000000ff */
[----:B------:R-:W-:Y:S01]  /*9f930*/  ULDC UR4, c[0x0][0x22c] ;  /* 0x00008b0000047ab9 */ /* 0x000fe20000000800 */
[----:B------:R-:W-:Y:S02]  /*9f940*/  ISETP.LT.AND P6, PT, R25, UR8, !P2 ;  /* 0x0000000819007c0c */ /* 0x000fe4000d7c1270 */
[----:B------:R-:W-:-:S02]  /*9f950*/  PRMT R5, R13, 0x7773, RZ ;  /* 0x000077730d057816 */ /* 0x000fc400000000ff */
[----:B------:R-:W-:Y:S01]  /*9f960*/  ISETP.GE.AND P2, PT, R0, UR4, PT ;  /* 0x0000000400007c0c */ /* 0x000fe2000bf46270 */
[----:B------:R0:W-:Y:S01]  /*9f970*/  @P4 STG.E.U8 desc[UR58][R28.64], R4 ;  /* 0x000000041c004986 */ /* 0x0001e2000c10113a */
[----:B------:R-:W-:Y:S01]  /*9f980*/  PRMT R0, R13, 0x7771, RZ ;  /* 0x000077710d007816 */ /* 0x000fe200000000ff */
[----:B------:R-:W-:Y:S01]  /*9f990*/  ULDC UR4, c[0x0][0x228] ;  /* 0x00008a0000047ab9 */ /* 0x000fe20000000800 */
[----:B------:R-:W-:-:S03]  /*9f9a0*/  ULDC UR6, c[0x0][0x228] ;  /* 0x00008a0000067ab9 */ /* 0x000fc60000000800 */
[----:B------:R-:W-:Y:S01]  /*9f9b0*/  @P0 STG.E.U8 desc[UR58][R10.64], R0 ;  /* 0x000000000a000986 */ /* 0x000fe2000c10113a */
[----:B0-----:R-:W-:-:S05]  /*9f9c0*/  PRMT R4, R13, 0x7772, RZ ;  /* 0x000077720d047816 */ /* 0x001fca00000000ff */
[----:B----4-:R0:W-:Y:S01]  /*9f9d0*/  @P5 STG.E.U8 desc[UR58][R6.64], R4 ;  /* 0x0000000406005986 */ /* 0x0101e2000c10113a */
[----:B------:R-:W-:Y:S01]  /*9f9e0*/  ISETP.LT.AND P4, PT, R24, UR4, !P3 ;  /* 0x0000000418007c0c */ /* 0x000fe2000df81270 */
[----:B------:R-:W-:Y:S02]  /*9f9f0*/  ULDC UR4, c[0x0][0x228] ;  /* 0x00008a0000047ab9 */ /* 0x000fe40000000800 */
[----:B0-----:R-:W3:Y:S04]  /*9fa00*/  LDL.LU.64 R6, [R1+0x2f0] ;  /* 0x0002f00001067983 */ /* 0x001ee80000300a00 */
[----:B------:R0:W-:Y:S04]  /*9fa10*/  @P6 STG.E.U8 desc[UR58][R20.64], R5 ;  /* 0x0000000514006986 */ /* 0x0001e8000c10113a */
[----:B------:R-:W4:Y:S01]  /*9fa20*/  LDL.LU.64 R12, [R1+0x320] ;  /* 0x00032000010c7983 */ /* 0x000f220000300a00 */
[----:B------:R-:W-:Y:S01]  /*9fa30*/  VIADD R4, R3, 0x1f5 ;  /* 0x000001f503047836 */ /* 0x000fe20000000000 */
[----:B------:R-:W-:-:S02]  /*9fa40*/  ISETP.LT.AND P3, PT, R25, UR4, !P3 ;  /* 0x0000000419007c0c */ /* 0x000fc4000df61270 */
[----:B------:R-:W-:Y:S02]  /*9fa50*/  ISETP.LT.AND P5, PT, R24, UR6, !P2 ;  /* 0x0000000618007c0c */ /* 0x000fe4000d7a1270 */
[----:B------:R-:W-:Y:S01]  /*9fa60*/  PRMT R0, R23, 0x7770, RZ ;  /* 0x0000777017007816 */ /* 0x000fe200000000ff */
[----:B------:R-:W-:Y:S01]  /*9fa70*/  ULDC UR4, c[0x0][0x22c] ;  /* 0x00008b0000047ab9 */ /* 0x000fe20000000800 */
[----:B0-----:R-:W4:Y:S04]  /*9fa80*/  LDL.LU.64 R20, [R1+0x318] ;  /* 0x0003180001147983 */ /* 0x001f280000300a00 */
[----:B------:R-:W4:Y:S01]  /*9fa90*/  LDL.LU R10, [R1+0xaa4] ;  /* 0x000aa400010a7983 */ /* 0x000f220000300800 */
[----:B------:R-:W-:Y:S01]  /*9faa0*/  ISETP.GE.AND P0, PT, R4, UR7, PT ;  /* 0x0000000704007c0c */ /* 0x000fe2000bf06270 */
[----:B------:R-:W-:-:S02]  /*9fab0*/  VIADD R4, R3, 0x19a ;  /* 0x0000019a03047836 */ /* 0x000fc40000000000 */
[----:B------:R0:W-:Y:S01]  /*9fac0*/  @P4 STG.E.U8 desc[UR58][R14.64], R0 ;  /* 0x000000000e004986 */ /* 0x0001e2000c10113a */
[----:B------:R-:W-:Y:S01]  /*9fad0*/  ULDC UR6, c[0x0][0x228] ;  /* 0x00008a0000067ab9 */ /* 0x000fe20000000800 */
[----:B------:R-:W-:Y:S01]  /*9fae0*/  ULDC UR7, c[0x0][0x228] ;  /* 0x00008a0000077ab9 */ /* 0x000fe20000000800 */
[----:B------:R-:W-:Y:S02]  /*9faf0*/  ISETP.GE.AND P4, PT, R4, UR4, PT ;  /* 0x0000000404007c0c */ /* 0x000fe4000bf86270 */
[C---:B------:R-:W-:Y:S01]  /*9fb00*/  PRMT R4, R23.reuse, 0x7772, RZ ;  /* 0x0000777217047816 */ /* 0x040fe200000000ff */
[----:B------:R-:W-:Y:S01]  /*9fb10*/  ULDC UR4, c[0x0][0x228] ;  /* 0x00008a0000047ab9 */ /* 0x000fe20000000800 */
[----:B0-----:R-:W-:-:S05]  /*9fb20*/  PRMT R0, R23, 0x7771, RZ ;  /* 0x0000777117007816 */ /* 0x001fca00000000ff */
[----:B------:R-:W-:Y:S04]  /*9fb30*/  @P3 STG.E.U8 desc[UR58][R8.64], R0 ;  /* 0x0000000008003986 */ /* 0x000fe8000c10113a */
[----:B--2---:R0:W-:Y:S04]  /*9fb40*/  @P5 STG.E.U8 desc[UR58][R26.64], R4 ;  /* 0x000000041a005986 */ /* 0x0041e8000c10113a */
[----:B0-----:R-:W2:Y:S01]  /*9fb50*/  LDL.LU.64 R26, [R1+0x358] ;  /* 0x00035800011a7983 */ /* 0x001ea20000300a00 */
[----:B------:R-:W-:Y:S02]  /*9fb60*/  ISETP.LT.AND P2, PT, R25, UR4, !P2 ;  /* 0x0000000419007c0c */ /* 0x000fe4000d741270 */
[----:B------:R-:W-:Y:S01]  /*9fb70*/  PRMT R0, R23, 0x7773, RZ ;  /* 0x0000777317007816 */ /* 0x000fe200000000ff */
[----:B------:R-:W-:Y:S01]  /*9fb80*/  VIADD R4, R3, 0x19b ;  /* 0x0000019b03047836 */ /* 0x000fe20000000000 */
[----:B------:R-:W-:Y:S01]  /*9fb90*/  ISETP.LT.AND P5, PT, R24, UR6, !P4 ;  /* 0x0000000618007c0c */ /* 0x000fe2000e7a1270 */
[----:B------:R-:W2:Y:S01]  /*9fba0*/  LDL.LU R11, [R1+0xaa8] ;  /* 0x000aa800010b7983 */ /* 0x000ea20000300800 */
[----:B------:R-:W-:Y:S01]  /*9fbb0*/  ULDC UR6, c[0x0][0x228] ;  /* 0x00008a0000067ab9 */ /* 0x000fe20000000800 */
[----:B------:R-:W-:Y:S01]  /*9fbc0*/  ULDC UR4, c[0x0][0x22c] ;  /* 0x00008b0000047ab9 */ /* 0x000fe20000000800 */
[----:B------:R-:W-:-:S02]  /*9fbd0*/  ISETP.LT.AND P4, PT, R25, UR6, !P4 ;  /* 0x0000000619007c0c */ /* 0x000fc4000e781270 */
[----:B------:R-:W-:Y:S01]  /*9fbe0*/  ISETP.GE.AND P3, PT, R4, UR4, PT ;  /* 0x0000000404007c0c */ /* 0x000fe2000bf66270 */
[----:B------:R-:W-:Y:S01]  /*9fbf0*/  VIADD R4, R3, 0x19c ;  /* 0x0000019c03047836 */ /* 0x000fe20000000000 */
[----:B------:R-:W-:Y:S01]  /*9fc00*/  ULDC UR4, c[0x0][0x22c] ;  /* 0x00008b0000047ab9 */ /* 0x000fe20000000800 */
[----:B------:R-:W-:Y:S01]  /*9fc10*/  ULDC UR6, c[0x0][0x228] ;  /* 0x00008a0000067ab9 */ /* 0x000fe20000000800 */
[----:B---3--:R0:W-:Y:S02]  /*9fc20*/  @P2 STG.E.U8 desc[UR58][R6.64], R0 ;  /* 0x0000000006002986 */ /* 0x0081e4000c10113a */
[----:B------:R-:W-:Y:S01]  /*9fc30*/  ISETP.GE.AND P2, PT, R4, UR4, PT ;  /* 0x0000000404007c0c */ /* 0x000fe2000bf46270 */
[----:B------:R-:W-:Y:S01]  /*9fc40*/  ULDC UR4, c[0x0][0x228] ;  /* 0x00008a0000047ab9 */ /* 0x000fe20000000800 */
[----:B0-----:R-:W3:Y:S04]  /*9fc50*/  LDL.LU.64 R6, [R1+0x388] ;  /* 0x0003880001067983 */ /* 0x001ee80000300a00 */
[----:B------:R-:W3:Y:S01]  /*9fc60*/  LDL.LU.64 R8, [R1+0x380] ;  /* 0x0003800001087983 */ /* 0x000ee20000300a00 */
[----:B----4-:R-:W-:-:S02]  /*9fc70*/  PRMT R0, R10, 0x7770, RZ ;  /* 0x000077700a007816 */ /* 0x010fc400000000ff */
[----:B------:R-:W-:-:S03]  /*9fc80*/  PRMT R4, R10, 0x7771, RZ ;  /* 0x000077710a047816 */ /* 0x000fc600000000ff */
[----:B------:R-:W-:Y:S01]  /*9fc90*/  @P5 STG.E.U8 desc[UR58][R12.64], R0 ;  /* 0x000000000c005986 */ /* 0x000fe2000c10113a */
[----:B------:R-:W-:-:S03]  /*9fca0*/  ISETP.LT.AND P5, PT, R24, UR4, !P3 ;  /* 0x0000000418007c0c */ /* 0x000fc6000dfa1270 */
[----:B------:R0:W-:Y:S01]  /*9fcb0*/  @P4 STG.E.U8 desc[UR58][R20.64], R4 ;  /* 0x0000000414004986 */ /* 0x0001e2000c10113a */
[----:B------:R-:W-:-:S03]  /*9fcc0*/  ULDC UR4, c[0x0][0x22c] ;  /* 0x00008b0000047ab9 */ /* 0x000fc60000000800 */
[----:B0-----:R-:W4:Y:S01]  /*9fcd0*/  LDL.LU.64 R20, [R1+0x238] ;  /* 0x0002380001147983 */ /* 0x001f220000300a00 */
[----:B------:R-:W-:-:S03]  /*9fce0*/  PRMT R0, R10, 0x7772, RZ ;  /* 0x000077720a007816 */ /* 0x000fc600000000ff */
[----:B------:R-:W4:Y:S04]  /*9fcf0*/  LDL.LU R23, [R1+0xaac] ;  /* 0x000aac0001177983 */ /* 0x000f280000300800 */
[----:B------:R-:W4:Y:S04]  /*9fd00*/  LDL.LU.64 R14, [R1+0x3e8] ;  /* 0x0003e800010e7983 */ /* 0x000f280000300a00 */
[----:B--2---:R0:W-:Y:S04]  /*9fd10*/  @P5 STG.E.U8 desc[UR58][R26.64], R0 ;  /* 0x000000001a005986 */ /* 0x0041e8000c10113a */
[----:B0-----:R-:W2:Y:S01]  /*9fd20*/  LDL.LU.64 R26, [R1+0x3e0] ;  /* 0x0003e000011a7983 */ /* 0x001ea20000300a00 */
[----:B------:R-:W-:Y:S01]  /*9fd30*/  ISETP.LT.AND P3, PT, R25, UR6, !P3 ;  /* 0x0000000619007c0c */ /* 0x000fe2000df61270 */
[----:B------:R-:W-:Y:S01]  /*9fd40*/  VIADD R4, R3, 0x19d ;  /* 0x0000019d03047836 */ /* 0x000fe20000000000 */
[----:B------:R-:W-:-:S02]  /*9fd50*/  PRMT R0, R10, 0x7773, RZ ;  /* 0x000077730a007816 */ /* 0x000fc400000000ff */
[----:B------:R-:W-:Y:S01]  /*9fd60*/  ISETP.LT.AND P6, PT, R24, UR7, !P2 ;  /* 0x0000000718007c0c */ /* 0x000fe2000d7c1270 */
[----:B------:R-:W2:Y:S01]  /*9fd70*/  LDL.LU.64 R28, [R1+0x410] ;  /* 0x00041000011c7983 */ /* 0x000ea20000300a00 */
[----:B------:R-:W-:Y:S01]  /*9fd80*/  ULDC UR6, c[0x0][0x228] ;  /* 0x00008a0000067ab9 */ /* 0x000fe20000000800 */
[----:B------:R-:W-:Y:S01]  /*9fd90*/  ISETP.GE.AND P4, PT, R4, UR4, PT ;  /* 0x0000000404007c0c */ /* 0x000fe2000bf86270 */
[----:B------:R-:W-:Y:S01]  /*9fda0*/  VIADD R4, R3, 0x19e ;  /* 0x0000019e03047836 */ /* 0x000fe20000000000 */
[----:B------:R-:W-:Y:S01]  /*9fdb0*/  ULDC UR4, c[0x0][0x22c] ;  /* 0x00008b0000047ab9 */ /* 0x000fe20000000800 */
[----:B------:R-:W-:Y:S01]  /*9fdc0*/  PRMT R5, R11, 0x7773, RZ ;  /* 0x000077730b057816 */ /* 0x000fe200000000ff */
[----:B------:R-:W-:Y:S02]  /*9fdd0*/  ULDC UR7, c[0x0][0x228] ;  /* 0x00008a0000077ab9 */ /* 0x000fe40000000800 */
[----:B------:R-:W-:Y:S01]  /*9fde0*/  ISETP.GE.AND P5, PT, R4, UR4, PT ;  /* 0x0000000404007c0c */ /* 0x000fe2000bfa6270 */
[----:B------:R-:W-:-:S02]  /*9fdf0*/  ULDC UR4, c[0x0][0x228] ;  /* 0x00008a0000047ab9 */ /* 0x000fc40000000800 */
[----:B------:R-:W-:Y:S02]  /*9fe00*/  ISETP.LT.AND P2, PT, R25, UR4, !P2 ;  /* 0x0000000419007c0c */ /* 0x000fe4000d741270 */
[C---:B------:R-:W-:Y:S01]  /*9fe10*/  PRMT R4, R11.reuse, 0x7770, RZ ;  /* 0x000077700b047816 */ /* 0x040fe200000000ff */
[----:B------:R-:W-:Y:S01]  /*9fe20*/  ULDC UR4, c[0x0][0x22c] ;  /* 0x00008b0000047ab9 */ /* 0x000fe20000000800 */
[----:B---3--:R0:W-:Y:S04]  /*9fe30*/  @P3 STG.E.U8 desc[UR58][R6.64], R0 ;  /* 0x0000000006003986 */ /* 0x0081e8000c10113a */
[----:B------:R1:W-:Y:S04]  /*9fe40*/  @P6 STG.E.U8 desc[UR58][R8.64], R4 ;  /* 0x0000000408006986 */ /* 0x0003e8000c10113a */
[----:B0-----:R-:W3:Y:S01]  /*9fe50*/  LDL.LU.64 R6, [R1+0x408] ;  /* 0x0004080001067983 */ /* 0x001ee20000300a00 */
[----:B-1----:R-:W-:-:S02]  /*9fe60*/  PRMT R4, R11, 0x7771, RZ ;  /* 0x000077710b047816 */ /* 0x002fc400000000ff */
[----:B------:R-:W-:Y:S01]  /*9fe70*/  ISETP.LT.AND P6, PT, R24, UR6, !P4 ;  /* 0x0000000618007c0c */ /* 0x000fe2000e7c1270 */
[----:B------:R-:W3:Y:S01]  /*9fe80*/  LDL.LU.64 R12, [R1+0x448] ;  /* 0x00044800010c7983 */ /* 0x000ee20000300a00 */
[----:B------:R-:W-:Y:S02]  /*9fe90*/  ULDC UR6, c[0x0][0x228] ;  /* 0x00008a0000067ab9 */ /* 0x000fe40000000800 */
[----:B------:R-:W-:Y:S01]  /*9fea0*/  ISETP.LT.AND P4, PT, R25, UR6, !P4 ;  /* 0x0000000619007c0c */ /* 0x000fe2000e781270 */
[----:B------:R-:W-:Y:S01]  /*9feb0*/  VIADD R0, R3, 0x19f ;  /* 0x0000019f03007836 */ /* 0x000fe20000000000 */
[----:B------:R-:W-:Y:S01]  /*9fec0*/  ULDC UR6, c[0x0][0x228] ;  /* 0x00008a0000067ab9 */ /* 0x000fe20000000800 */
[----:B----4-:R0:W-:Y:S04]  /*9fed0*/  @P2 STG.E.U8 desc[UR58][R20.64], R4 ;  /* 0x0000000414002986 */ /* 0x0101e8000c10113a */
[----:B0-----:R-:W4:Y:S04]  /*9fee0*/  LDL.LU.64 R20, [R1+0x478] ;  /* 0x0004780001147983 */ /* 0x001f280000300a00 */
[----:B------:R-:W4:Y:S04]  /*9fef0*/  LDL.LU.64 R8, [R1+0x470] ;  /* 0x0004700001087983 */ /* 0x000f280000300a00 */
[----:B------:R-:W4:Y:S01]  /*9ff00*/  LDL.LU R10, [R1+0xac0] ;  /* 0x000ac000010a7983 */ /* 0x000f220000300800 */
[----:B------:R-:W-:-:S05]  /*9ff10*/  PRMT R4, R11, 0x7772, RZ ;  /* 0x000077720b047816 */ /* 0x000fca00000000ff */
[----:B------:R0:W-:Y:S04]  /*9ff20*/  @P6 STG.E.U8 desc[UR58][R14.64], R4 ;  /* 0x000000040e006986 */ /* 0x0001e8000c10113a */
[----:B0-----:R-:W4:Y:S04]  /*9ff30*/  LDL.LU.64 R14, [R1+0x2000] ;  /* 0x00200000010e7983 */ /* 0x001f280000300a00 */
[----:B--2---:R0:W-:Y:S04]  /*9ff40*/  @P4 STG.E.U8 desc[UR58][R26.64], R5 ;  /* 0x000000051a004986 */ /* 0x0041e8000c10113a */
[----:B0-----:R-:W2:Y:S01]  /*9ff50*/  LDL.LU.64 R26, [R1+0x1ff8] ;  /* 0x001ff800011a7983 */ /* 0x001ea20000300a00 */
[----:B------:R-:W-:Y:S01]  /*9ff60*/  ISETP.GE.AND P3, PT, R0, UR4, PT ;  /* 0x0000000400007c0c */ /* 0x000fe2000bf66270 */
[----:B------:R-:W-:-:S02]  /*9ff70*/  ULDC UR4, c[0x0][0x228] ;  /* 0x00008a0000047ab9 */ /* 0x000fc40000000800 */
[----:B------:R-:W-:Y:S01]  /*9ff80*/  ISETP.LT.AND P2, PT, R24, UR4, !P5 ;  /* 0x0000000418007c0c */ /* 0x000fe2000ef41270 */
[----:B------:R-:W-:Y:S01]  /*9ff90*/  VIADD R0, R3, 0x1a0 ;  /* 0x000001a003007836 */ /* 0x000fe20000000000 */
[----:B------:R-:W-:Y:S01]  /*9ffa0*/  ISETP.LT.AND P5, PT, R25, UR6, !P5 ;  /* 0x0000000619007c0c */ /* 0x000fe2000efa1270 */
[----:B------:R-:W-:Y:S01]  /*9ffb0*/  ULDC UR4, c[0x0][0x22c] ;  /* 0x00008b0000047ab9 */ /* 0x000fe20000000800 */
[C---:B------:R-:W-:Y:S01]  /*9ffc0*/  PRMT R4, R23.reuse, 0x7771, RZ ;  /* 0x0000777117047816 */ /* 0x040fe200000000ff */
[----:B------:R-:W-:Y:S01]  /*9ffd0*/  ULDC UR6, c[0x0][0x228] ;  /* 0x00008a0000067ab9 */ /* 0x000fe20000000800 */
[----:B------:R-:W-:Y:S02]  /*9ffe0*/  ISETP.GE.AND P6, PT, R0, UR4, PT ;  /* 0x0000000400007c0c */ /* 0x000fe4000bfc6270 */
[----:B------:R-:W-:Y:S01]  /*9fff0*/  PRMT R0, R23, 0x7770, RZ ;  /* 0x0000777017007816 */ /* 0x000fe200000000ff */
[----:B------:R-:W-:-:S04]  /*a0000*/  ULDC UR4, c[0x0][0x228] ;  /* 0x00008a0000047ab9 */ /* 0x000fc80000000800 */
[----:B------:R0:W-:Y:S01]  /*a0010*/  @P2 STG.E.U8 desc[UR58][R28.64], R0 ;  /* 0x000000001c002986 */ /* 0x0001e2000c10113a */
[C---:B------:R-:W-:Y:S01]  /*a0020*/  ISETP.LT.AND P2, PT, R24.reuse, UR4, !P3 ;  /* 0x0000000418007c0c */ /* 0x040fe2000df41270 */
[----:B------:R-:W-:Y:S01]  /*a0030*/  ULDC UR4, c[0x0][0x22c] ;  /* 0x00008b0000047ab9 */ /* 0x000fe20000000800 */
[----:B------:R-:W-:Y:S01]  /*a0040*/  ISETP.LT.AND P3, PT, R25, UR6, !P3 ;  /* 0x0000000619007c0c */ /* 0x000fe2000df61270 */
[----:B------:R-:W-:Y:S01]  /*a0050*/  ULDC UR6, c[0x0][0x228] ;  /* 0x00008a0000067ab9 */ /* 0x000fe20000000800 */
[----:B---3--:R1:W-:Y:S01]  /*a0060*/  @P5 STG.E.U8 desc[UR58][R6.64], R4 ;  /* 0x0000000406005986 */ /* 0x0083e2000c10113a */
[----:B0-----:R-:W-:Y:S02]  /*a0070*/  PRMT R0, R23, 0x7772, RZ ;  /* 0x0000777217007816 */ /* 0x001fe400000000ff */
[----:B------:R-:W-:Y:S01]  /*a0080*/  ISETP.LT.AND P5, PT, R24, UR7, !P6 ;  /* 0x0000000718007c0c */ /* 0x000fe2000f7a1270 */
[----:B------:R-:W-:Y:S01]  /*a0090*/  ULDC UR7, c[0x0][0x228] ;  /* 0x00008a0000077ab9 */ /* 0x000fe20000000800 */
[C---:B-1----:R-:W-:Y:S01]  /*a00a0*/  VIADD R4, R3.reuse, 0x1a1 ;  /* 0x000001a103047836 */ /* 0x042fe20000000000 */
[----:B------:R-:W3:Y:S04]  /*a00b0*/  LDL.LU.64 R6, [R1+0x4b8] ;  /* 0x0004b80001067983 */ /* 0x000ee80000300a00 */
[----:B------:R0:W-:Y:S04]  /*a00c0*/  @P2 STG.E.U8 desc[UR58][R12.64], R0 ;  /* 0x000000000c002986 */ /* 0x0001e8000c10113a */
[----:B------:R-:W3:Y:S01]  /*a00d0*/  LDL.LU R11, [R1+0xac4] ;  /* 0x000ac400010b7983 */ /* 0x000ee20000300800 */
[----:B------:R-:W-:Y:S01]  /*a00e0*/  ISETP.GE.AND P4, PT, R4, UR4, PT ;  /* 0x0000000404007c0c */ /* 0x000fe2000bf86270 */
[----:B------:R-:W-:Y:S01]  /*a00f0*/  VIADD R4, R3, 0x1a2 ;  /* 0x000001a203047836 */ /* 0x000fe20000000000 */
[----:B------:R-:W-:-:S04]  /*a0100*/  ULDC UR4, c[0x0][0x22c] ;  /* 0x00008b0000047ab9 */ /* 0x000fc80000000800 */
[----:B------:R-:W-:Y:S01]  /*a0110*/  ISETP.GE.AND P2, PT, R4, UR4, PT ;  /* 0x0000000404007c0c */ /* 0x000fe2000bf46270 */
[----:B------:R-:W-:Y:S02]  /*a0120*/  ULDC UR4, c[0x0][0x228] ;  /* 0x00008a0000047ab9 */ /* 0x000fe40000000800 */
[----:B------:R-:W-:Y:S02]  /*a0130*/  ISETP.LT.AND P6, PT, R25, UR4, !P6 ;  /* 0x0000000419007c0c */ /* 0x000fe4000f7c1270 */
[----:B0-----:R-:W-:Y:S02]  /*a0140*/  PRMT R0, R23, 0x7773, RZ ;  /* 0x0000777317007816 */ /* 0x001fe400000000ff */
[----:B----4-:R-:W-:Y:S01]  /*a0150*/  PRMT R4, R10, 0x7770, RZ ;  /* 0x000077700a047816 */ /* 0x010fe200000000ff */
[----:B------:R-:W4:Y:S04]  /*a0160*/  LDL.LU.64 R12, [R1+0x4d0] ;  /* 0x0004d000010c7983 */ /* 0x000f280000300a00 */
[----:B------:R0:W-:Y:S04]  /*a0170*/  @P3 STG.E.U8 desc[UR58][R20.64], R0 ;  /* 0x0000000014003986 */ /* 0x0001e8000c10113a */
[----:B------:R1:W-:Y:S01]  /*a0180*/  @P5 STG.E.U8 desc[UR58][R8.64], R4 ;  /* 0x0000000408005986 */ /* 0x0003e2000c10113a */
[----:B------:R-:W-:-:S03]  /*a0190*/  ULDC UR4, c[0x0][0x22c] ;  /* 0x00008b0000047ab9 */ /* 0x000fc60000000800 */
[----:B0-----:R-:W4:Y:S01]  /*a01a0*/  LDL.LU.64 R20, [R1+0x4c8] ;  /* 0x0004c80001147983 */ /* 0x001f220000300a00 */
[----:B-1----:R-:W-:-:S03]  /*a01b0*/  PRMT R4, R10, 0x7771, RZ ;  /* 0x000077710a047816 */ /* 0x002fc600000000ff */
[----:B------:R-:W4:Y:S04]  /*a01c0*/  LDL.LU.64 R8, [R1+0x4d8] ;  /* 0x0004d80001087983 */ /* 0x000f280000300a00 */
[----:B------:R-:W4:Y:S04]  /*a01d0*/  LDL.LU R23, [R1+0xac8] ;  /* 0x000ac80001177983 */ /* 0x000f280000300800 */
[----:B--2---:R0:W-:Y:S04]  /*a01e0*/  @P6 STG.E.U8 desc[UR58][R26.64], R4 ;  /* 0x000000041a006986 */ /* 0x0041e8000c10113a */
[----:B0-----:R-:W2:Y:S01]  /*a01f0*/  LDL.LU.64 R26, [R1+0x4c0] ;  /* 0x0004c000011a7983 */ /* 0x001ea20000300a00 */
[----:B------:R-:W-:Y:S01]  /*a0200*/  ISETP.LT.AND P5, PT, R24, UR6, !P4 ;  /* 0x0000000618007c0c */ /* 0x000fe2000e7a1270 */
[----:B------:R-:W-:Y:S01]  /*a0210*/  VIADD R0, R3, 0x1a3 ;  /* 0x000001a303007836 */ /* 0x000fe20000000000 */
[----:B------:R-:W-:Y:S01]  /*a0220*/  ULDC UR6, c[0x0][0x228] ;  /* 0x00008a0000067ab9 */ /* 0x000fe20000000800 */
[----:B------:R-:W-:-:S02]  /*a0230*/  PRMT R4, R10, 0x7772, RZ ;  /* 0x000077720a047816 */ /* 0x000fc400000000ff */
[----:B------:R-:W-:Y:S01]  /*a0240*/  ISETP.LT.AND P4, PT, R25, UR6, !P4 ;  /* 0x0000000619007c0c */ /* 0x000fe2000e781270 */
[----:B------:R-:W-:Y:S01]  /*a0250*/  ULDC UR6, c[0x0][0x228] ;  /* 0x00008a0000067ab9 */ /* 0x000fe20000000800 */
[----:B------:R-:W-:Y:S01]  /*a0260*/  ISETP.GE.AND P3, PT, R0, UR4, PT ;  /* 0x0000000400007c0c */ /* 0x000fe2000bf66270 */
[----:B------:R-:W-:Y:S02]  /*a0270*/  ULDC UR4, c[0x0][0x228] ;  /* 0x00008a0000047ab9 */ /* 0x000fe40000000800 */
[----:B------:R-:W-:Y:S01]  /*a0280*/  ISETP.LT.AND P6, PT, R24, UR4, !P2 ;  /* 0x0000000418007c0c */ /* 0x000fe2000d7c1270 */
[----:B------:R-:W-:Y:S01]  /*a0290*/  VIADD R0, R3, 0x1a4 ;  /* 0x000001a403007836 */ /* 0x000fe20000000000 */
[----:B------:R-:W-:Y:S01]  /*a02a0*/  ULDC UR4, c[0x0][0x22c] ;  /* 0x00008b0000047ab9 */ /* 0x000fe20000000800 */
[----:B------:R-:W-:Y:S02]  /*a02b0*/  ISETP.LT.AND P2, PT, R25, UR6, !P2 ;  /* 0x0000000619007c0c */ /* 0x000fe4000d741270 */
[----:B------:R-:W-:Y:S01]  /*a02c0*/  PRMT R5, R10, 0x7773, RZ ;  /* 0x000077730a057816 */ /* 0x000fe200000000ff */
[----:B------:R-:W-:Y:S01]  /*a02d0*/  ULDC UR6, c[0x0][0x228] ;  /* 0x00008a0000067ab9 */ /* 0x000fe20000000800 */
[----:B---3--:R0:W-:Y:S01]  /*a02e0*/  @P5 STG.E.U8 desc[UR58][R6.64], R4 ;  /* 0x0000000406005986 */ /* 0x0081e2000c10113a */
[----:B------:R-:W-:-:S02]  /*a02f0*/  ISETP.GE.AND P5, PT, R0, UR4, PT ;  /* 0x0000000400007c0c */ /* 0x000fc4000bfa6270 */
[C---:B------:R-:W-:Y:S01]  /*a0300*/  PRMT R0, R11.reuse, 0x7770, RZ ;  /* 0x000077700b007816 */ /* 0x040fe200000000ff */
[----:B------:R-:W-:Y:S01]  /*a0310*/  ULDC UR4, c[0x0][0x228] ;  /* 0x00008a0000047ab9 */ /* 0x000fe20000000800 */
[----:B0-----:R-:W3:Y:S04]  /*a0320*/  LDL.LU.64 R6, [R1+0x4e8] ;  /* 0x0004e80001067983 */ /* 0x001ee80000300a00 */
[----:B------:R-:W3:Y:S01]  /*a0330*/  LDL.LU.64 R28, [R1+0x4e0] ;  /* 0x0004e000011c7983 */ /* 0x000ee20000300a00 */
[----:B------:R-:W-:-:S03]  /*a0340*/  PRMT R4, R11, 0x7771, RZ ;  /* 0x000077710b047816 */ /* 0x000fc600000000ff */
[----:B--2---:R-:W-:Y:S04]  /*a0350*/  @P4 STG.E.U8 desc[UR58][R26.64], R5 ;  /* 0x000000051a004986 */ /* 0x004fe8000c10113a */
[----:B----4-:R0:W-:Y:S04]  /*a0360*/  @P6 STG.E.U8 desc[UR58][R12.64], R0 ;  /* 0x000000000c006986 */ /* 0x0101e8000c10113a */
[----:B------:R1:W-:Y:S04]  /*a0370*/  @P2 STG.E.U8 desc[UR58][R20.64], R4 ;  /* 0x0000000414002986 */ /* 0x0003e8000c10113a */
[----:B0-----:R-:W2:Y:S04]  /*a0380*/  LDL.LU.64 R12, [R1+0x4b0] ;  /* 0x0004b000010c7983 */ /* 0x001ea80000300a00 */
[----:B-1----:R-:W4:Y:S01]  /*a0390*/  LDL.LU.64 R20, [R1+0x4f8] ;  /* 0x0004f80001147983 */ /* 0x002f220000300a00 */
[----:B------:R-:W-:Y:S01]  /*a03a0*/  ISETP.LT.AND P4, PT, R24, UR4, !P3 ;  /* 0x0000000418007c0c */ /* 0x000fe2000df81270 */
[----:B------:R-:W-:Y:S01]  /*a03b0*/  VIADD R4, R3, 0x1a5 ;  /* 0x000001a503047836 */ /* 0x000fe20000000000 */
[----:B------:R-:W-:Y:S01]  /*a03c0*/  ULDC UR4, c[0x0][0x22c] ;  /* 0x00008b0000047ab9 */ /* 0x000fe20000000800 */
[----:B------:R-:W-:-:S02]  /*a03d0*/  ISETP.LT.AND P3, PT, R25, UR6, !P3 ;  /* 0x0000000619007c0c */ /* 0x000fc4000df61270 */
[----:B------:R-:W-:Y:S01]  /*a03e0*/  PRMT R0, R11, 0x7772, RZ ;  /* 0x000077720b007816 */ /* 0x000fe200000000ff */
[----:B------:R-:W4:Y:S01]  /*a03f0*/  LDL.LU R10, [R1+0xacc] ;  /* 0x000acc00010a7983 */ /* 0x000f220000300800 */
[----:B------:R-:W-:Y:S02]  /*a0400*/  ISETP.GE.AND P2, PT, R4, UR4, PT ;  /* 0x0000000404007c0c */ /* 0x000fe4000bf46270 */
[----:B------:R-:W-:Y:S01]  /*a0410*/  ISETP.LT.AND P6, PT, R24, UR7, !P5 ;  /* 0x0000000718007c0c */ /* 0x000fe2000efc1270 */
[----:B------:R-:W-:Y:S01]  /*a0420*/  VIADD R4, R3, 0x1a6 ;  /* 0x000001a603047836 */ /* 0x000fe20000000000 */
[----:B------:R-:W-:Y:S01]  /*a0430*/  ULDC UR4, c[0x0][0x22c] ;  /* 0x00008b0000047ab9 */ /* 0x000fe20000000800 */
[----:B------:R-:W4:Y:S04]  /*a0440*/  LDL.LU.64 R26, [R1+0x500] ;  /* 0x00050000011a7983 */ /* 0x000f280000300a00 */
[----:B------:R0:W-:Y:S01]  /*a0450*/  @P4 STG.E.U8 desc[UR58][R8.64], R0 ;  /* 0x0000000008004986 */ /* 0x0001e2000c10113a */
[----:B------:R-:W-:Y:S01]  /*a0460*/  ULDC UR6, c[0x0][0x228] ;  /* 0x00008a0000067ab9 */ /* 0x000fe20000000800 */
[----:B------:R-:W-:Y:S01]  /*a0470*/  ISETP.GE.AND P4, PT, R4, UR4, PT ;  /* 0x0000000404007c0c */ /* 0x000fe2000bf86270 */
[----:B------:R-:W-:Y:S01]  /*a0480*/  ULDC UR4, c[0x0][0x228] ;  /* 0x00008a0000047ab9 */ /* 0x000fe20000000800 */
[----:B------:R-:W-:-:S02]  /*a0490*/  PRMT R4, R23, 0x7770, RZ ;  /* 0x0000777017047816 */ /* 0x000fc400000000ff */
[----:B------:R-:W-:Y:S01]  /*a04a0*/  ISETP.LT.AND P5, PT, R25, UR4, !P5 ;  /* 0x0000000419007c0c */ /* 0x000fe2000efa1270 */
[----:B------:R-:W-:Y:S01]  /*a04b0*/  ULDC UR4, c[0x0][0x22c] ;  /* 0x00008b0000047ab9 */ /* 0x000fe20000000800 */
[----:B------:R-:W-:Y:S01]  /*a04c0*/  PRMT R5, R23, 0x7773, RZ ;  /* 0x0000777317057816 */ /* 0x000fe200000000ff */
[----:B------:R-:W-:Y:S01]  /*a04d0*/  ULDC UR7, c[0x0][0x228] ;  /* 0x00008a0000077ab9 */ /* 0x000fe20000000800 */
[----:B0-----:R-:W4:Y:S01]  /*a04e0*/  LDL.LU.64 R8, [R1+0x510] ;  /* 0x0005100001087983 */ /* 0x001f220000300a00 */
[----:B------:R-:W-:-:S05]  /*a04f0*/  PRMT R0, R11, 0x7773, RZ ;  /* 0x000077730b007816 */ /* 0x000fca00000000ff */
[----:B---3--:R0:W-:Y:S04]  /*a0500*/  @P3 STG.E.U8 desc[UR58][R6.64], R0 ;  /* 0x0000000006003986 */ /* 0x0081e8000c10113a */
[----:B------:R1:W-:Y:S01]  /*a0510*/  @P6 STG.E.U8 desc[UR58][R28.64], R4 ;  /* 0x000000041c006986 */ /* 0x0003e2000c10113a */
[----:B------:R-:W-:Y:S01]  /*a0520*/  ISETP.LT.AND P6, PT, R24, UR6, !P2 ;  /* 0x0000000618007c0c */ /* 0x000fe2000d7c1270 */
[----:B------:R-:W-:Y:S02]  /*a0530*/  ULDC UR6, c[0x0][0x228] ;  /* 0x00008a0000067ab9 */ /* 0x000fe40000000800 */
[----:B0-----:R-:W3:Y:S01]  /*a0540*/  LDL.LU.64 R6, [R1+0x508] ;  /* 0x0005080001067983 */ /* 0x001ee20000300a00 */
[----:B-1----:R-:W-:-:S05]  /*a0550*/  PRMT R4, R23, 0x7771, RZ ;  /* 0x0000777117047816 */ /* 0x002fca00000000ff */
[----:B--2---:R0:W-:Y:S04]  /*a0560*/  @P5 STG.E.U8 desc[UR58][R12.64], R4 ;  /* 0x000000040c005986 */ /* 0x0041e8000c10113a */
[----:B0-----:R-:W2:Y:S01]  /*a0570*/  LDL.LU.64 R12, [R1+0x518] ;  /* 0x00051800010c7983 */ /* 0x001ea20000300a00 */
[----:B------:R-:W-:-:S03]  /*a0580*/  PRMT R4, R23, 0x7772, RZ ;  /* 0x0000777217047816 */ /* 0x000fc600000000ff */
[----:B------:R-:W2:Y:S04]  /*a0590*/  LDL.LU R11, [R1+0xaf0] ;  /* 0x000af000010b7983 */ /* 0x000ea80000300800 */
[----:B----4-:R0:W-:Y:S04]  /*a05a0*/  @P6 STG.E.U8 desc[UR58][R20.64], R4 ;  /* 0x0000000414006986 */ /* 0x0101e8000c10113a */
[----:B0-----:R-:W4:Y:S01]  /*a05b0*/  LDL.LU.64 R20, [R1+0x528] ;  /* 0x0005280001147983 */ /* 0x001f220000300a00 */
[----:B------:R-:W-:Y:S01]  /*a05c0*/  VIADD R0, R3, 0x1a7 ;  /* 0x000001a703007836 */ /* 0x000fe20000000000 */
[----:B------:R-:W-:Y:S01]  /*a05d0*/  ISETP.LT.AND P2, PT, R25, UR6, !P2 ;  /* 0x0000000619007c0c */ /* 0x000fe2000d741270 */
[----:B------:R-:W-:Y:S01]  /*a05e0*/  ULDC UR6, c[0x0][0x228] ;  /* 0x00008a0000067ab9 */ /* 0x000fe20000000800 */
[----:B------:R-:W4:Y:S02]  /*a05f0*/  LDL.LU.64 R28, [R1+0x520] ;  /* 0x00052000011c7983 */ /* 0x000f240000300a00 */
[----:B------:R-:W-:Y:S01]  /*a0600*/  ISETP.GE.AND P3, PT, R0, UR4, PT ;  /* 0x0000000400007c0c */ /* 0x000fe2000bf66270 */
[----:B------:R-:W-:-:S02]  /*a0610*/  ULDC UR4, c[0x0][0x228] ;  /* 0x00008a0000047ab9 */ /* 0x000fc40000000800 */
[----:B------:R-:W-:Y:S01]  /*a0620*/  ISETP.LT.AND P5, PT, R24, UR4, !P4 ;  /* 0x0000000418007c0c */ /* 0x000fe2000e7a1270 */
[----:B------:R-:W-:Y:S01]  /*a0630*/  VIADD R0, R3, 0x1a8 ;  /* 0x000001a803007836 */ /* 0x000fe20000000000 */
[----:B------:R-:W-:Y:S01]  /*a0640*/  ULDC UR4, c[0x0][0x22c] ;  /* 0x00008b0000047ab9 */ /* 0x000fe20000000800 */
[----:B------:R-:W-:Y:S02]  /*a0650*/  ISETP.LT.AND P4, PT, R25, UR6, !P4 ;  /* 0x0000000619007c0c */ /* 0x000fe4000e781270 */
[----:B------:R-:W-:Y:S01]  /*a0660*/  PRMT R4, R10, 0x7771, RZ ;  /* 0x000077710a047816 */ /* 0x000fe200000000ff */
[----:B------:R-:W-:Y:S01]  /*a0670*/  ULDC UR6, c[0x0][0x228] ;  /* 0x00008a0000067ab9 */ /* 0x000fe20000000800 */
[----:B------:R-:W-:Y:S02]  /*a0680*/  ISETP.GE.AND P6, PT, R0, UR4, PT ;  /* 0x0000000400007c0c */ /* 0x000fe4000bfc6270 */
[----:B------:R-:W-:Y:S01]  /*a0690*/  PRMT R0, R10, 0x7770, RZ ;  /* 0x000077700a007816 */ /* 0x000fe200000000ff */
[----:B------:R-:W-:Y:S01]  /*a06a0*/  @P2 STG.E.U8 desc[UR58][R26.64], R5 ;  /* 0x000000051a002986 */ /* 0x000fe2000c10113a */
[----:B------:R-:W-:-:S03]  /*a06b0*/  ULDC UR4, c[0x0][0x228] ;  /* 0x00008a0000047ab9 */ /* 0x000fc60000000800 */
[----:B------:R0:W-:Y:S01]  /*a06c0*/  @P5 STG.E.U8 desc[UR58][R8.64], R0 ;  /* 0x0000000008005986 */ /* 0x0001e2000c10113a */
[----:B------:R-:W-:-:S03]  /*a06d0*/  ISETP.LT.AND P2, PT, R24, UR4, !P3 ;  /* 0x0000000418007c0c */ /* 0x000fc6000df41270 */
[----:B---3--:R1:W-:Y:S01]  /*a06e0*/  @P4 STG.E.U8 desc[UR58][R6.64], R4 ;  /* 0x0000000406004986 */ /* 0x0083e2000c10113a */
[----:B------:R-:W-:Y:S01]  /*a06f0*/  ISETP.LT.AND P3, PT, R25, UR6, !P3 ;  /* 0x0000000619007c0c */ /* 0x000fe2000df61270 */
[----:B------:R-:W-:Y:S02]  /*a0700*/  ULDC UR4, c[0x0][0x22c] ;  /* 0x00008b0000047ab9 */ /* 0x000fe40000000800 */
[----:B0-----:R-:W3:Y:S04]  /*a0710*/  LDL.LU.64 R8, [R1+0x4f0] ;  /* 0x0004f00001087983 */ /* 0x001ee80000300a00 */
[----:B-1----:R-:W3:Y:S01]  /*a0720*/  LDL.LU.64 R6, [R1+0x538] ;  /* 0x0005380001067983 */ /* 0x002ee20000300a00 */
[----:B------:R-:W-:-:S03]  /*a0730*/  PRMT R0, R10, 0x7772, RZ ;  /* 0x000077720a007816 */ /* 0x000fc600000000ff */
[----:B------:R-:W3:Y:S04]  /*a0740*/  LDL.LU R23, [R1+0xaf4] ;  /* 0x000af40001177983 */ /* 0x000ee80000300800 */
[----:B------:R-:W3:Y:S01]  /*a0750*/  LDL.LU.64 R26, [R1+0x540] ;  /* 0x00054000011a7983 */ /* 0x000ee20000300a00 */
[----:B------:R-:W-:Y:S01]  /*a0760*/  VIADD R4, R3, 0x1a9 ;  /* 0x000001a903047836 */ /* 0x000fe20000000000 */
[----:B------:R-:W-:Y:S01]  /*a0770*/  ISETP.LT.AND P5, PT, R24, UR7, !P6 ;  /* 0x0000000718007c0c */ /* 0x000fe2000f7a1270 */
[----:B------:R-:W-:Y:S01]  /*a0780*/  ULDC UR6, c[0x0][0x228] ;  /* 0x00008a0000067ab9 */ /* 0x000fe20000000800 */
[----:B------:R-:W-:Y:S01]  /*a0790*/  ULDC UR7, c[0x0][0x228] ;  /* 0x00008a0000077ab9 */ /* 0x000fe20000000800 */
[----:B--2---:R0:W-:Y:S02]  /*a07a0*/  @P2 STG.E.U8 desc[UR58][R12.64], R0 ;  /* 0x000000000c002986 */ /* 0x0041e4000c10113a */
[----:B0-----:R-:W-:-:S02]  /*a07b0*/  PRMT R0, R10, 0x7773, RZ ;  /* 0x000077730a007816 */ /* 0x001fc400000000ff */
[----:B------:R-:W2:Y:S04]  /*a07c0*/  LDL.LU.64 R12, [R1+0x550] ;  /* 0x00055000010c7983 */ /* 0x000ea80000300a00 */
[----:B----4-:R0:W-:Y:S04]  /*a07d0*/  @P3 STG.E.U8 desc[UR58][R20.64], R0 ;  /* 0x0000000014003986 */ /* 0x0101e8000c10113a */
[----:B0-----:R-:W4:Y:S01]  /*a07e0*/  LDL.LU.64 R20, [R1+0x548] ;  /* 0x0005480001147983 */ /* 0x001f220000300a00 */
[----:B------:R-:W-:Y:S01]  /*a07f0*/  ISETP.GE.AND P4, PT, R4, UR4, PT ;  /* 0x0000000404007c0c */ /* 0x000fe2000bf86270 */
[----:B------:R-:W-:Y:S01]  /*a0800*/  VIADD R4, R3, 0x1aa ;  /* 0x000001aa03047836 */ /* 0x000fe20000000000 */
[----:B------:R-:W-:-:S04]  /*a0810*/  ULDC UR4, c[0x0][0x22c] ;  /* 0x00008b0000047ab9 */ /* 0x000fc80000000800 */
[----:B------:R-:W-:Y:S01]  /*a0820*/  ISETP.GE.AND P2, PT, R4, UR4, PT ;  /* 0x0000000404007c0c */ /* 0x000fe2000bf46270 */
[----:B------:R-:W-:Y:S02]  /*a0830*/  ULDC UR4, c[0x0][0x228] ;  /* 0x00008a0000047ab9 */ /* 0x000fe40000000800 */
[----:B------:R-:W-:Y:S02]  /*a0840*/  ISETP.LT.AND P6, PT, R25, UR4, !P6 ;  /* 0x0000000419007c0c */ /* 0x000fe4000f7c1270 */
[----:B------:R-:W-:Y:S01]  /*a0850*/  PRMT R4, R11, 0x7770, RZ ;  /* 0x000077700b047816 */ /* 0x000fe200000000ff */
[----:B------:R-:W-:Y:S01]  /*a0860*/  VIADD R0, R3, 0x1ab ;  /* 0x000001ab03007836 */ /* 0x000fe20000000000 */
[----:B------:R-:W-:-:S03]  /*a0870*/  ULDC UR4, c[0x0][0x22c] ;  /* 0x00008b0000047ab9 */ /* 0x000fc60000000800 */
[----:B------:R0:W-:Y:S01]  /*a0880*/  @P5 STG.E.U8 desc[UR58][R28.64], R4 ;  /* 0x000000041c005986 */ /* 0x0001e2000c10113a */
[----:B------:R-:W-:Y:S01]  /*a0890*/  ISETP.LT.AND P5, PT, R24, UR6, !P4 ;  /* 0x0000000618007c0c */ /* 0x000fe2000e7a1270 */
[----:B------:R-:W-:Y:S01]  /*a08a0*/  ULDC UR6, c[0x0][0x228] ;  /* 0x00008a0000067ab9 */ /* 0x000fe20000000800 */
[----:B------:R-:W-:Y:S01]  /*a08b0*/  ISETP.GE.AND P3, PT, R0, UR4, PT ;  /* 0x0000000400007c0c */ /* 0x000fe2000bf66270 */
[----:B------:R-:W-:Y:S01]  /*a08c0*/  ULDC UR4, c[0x0][0x228] ;  /* 0x00008a0000047ab9 */ /* 0x000fe20000000800 */
[----:B0-----:R-:W-:Y:S02]  /*a08d0*/  PRMT R4, R11, 0x7771, RZ ;  /* 0x000077710b047816 */ /* 0x001fe400000000ff */
[----:B------:R-:W-:Y:S01]  /*a08e0*/  ISETP.LT.AND P4, PT, R25, UR6, !P4 ;  /* 0x0000000619007c0c */ /* 0x000fe2000e781270 */
[----:B------:R-:W-:Y:S01]  /*a08f0*/  VIADD R0, R3, 0x1ac ;  /* 0x000001ac03007836 */ /* 0x000fe20000000000 */
[----:B------:R-:W-:Y:S01]  /*a0900*/  ULDC UR6, c[0x0][0x228] ;  /* 0x00008a0000067ab9 */ /* 0x000fe20000000800 */
[----:B---3--:R0:W-:Y:S01]  /*a0910*/  @P6 STG.E.U8 desc[UR58][R8.64], R4 ;  /* 0x0000000408006986 */ /* 0x0081e2000c10113a */
[----:B------:R-:W-:Y:S01]  /*a0920*/  ISETP.LT.AND P6, PT, R24, UR4, !P2 ;  /* 0x0000000418007c0c */ /* 0x000fe2000d7c1270 */
[----:B------:R-:W-:Y:S01]  /*a0930*/  ULDC UR4, c[0x0][0x22c] ;  /* 0x00008b0000047ab9 */ /* 0x000fe20000000800 */
[----:B------:R-:W-:-:S02]  /*a0940*/  ISETP.LT.AND P2, PT, R25, UR6, !P2 ;  /* 0x0000000619007c0c */ /* 0x000fc4000d741270 */
[C---:B------:R-:W-:Y:S01]  /*a0950*/  PRMT R5, R11.reuse, 0x7773, RZ ;  /* 0x000077730b057816 */ /* 0x040fe200000000ff */
[----:B------:R-:W-:Y:S01]  /*a0960*/  ULDC UR6, c[0x0][0x228] ;  /* 0x00008a0000067ab9 */ /* 0x000fe20000000800 */
[----:B0-----:R-:W3:Y:S01]  /*a0970*/  LDL.LU.64 R8, [R1+0x558] ;  /* 0x0005580001087983 */ /* 0x001ee20000300a00 */
[----:B------:R-:W-:-:S03]  /*a0980*/  PRMT R4, R11, 0x7772, RZ ;  /* 0x000077720b047816 */ /* 0x000fc600000000ff */
[----:B------:R-:W3:Y:S04]  /*a0990*/  LDL.LU R10, [R1+0xaf8] ;  /* 0x000af800010a7983 */ /* 0x000ee80000300800 */
[----:B------:R0:W-:Y:S01]  /*a09a0*/  @P5 STG.E.U8 desc[UR58][R6.64], R4 ;  /* 0x0000000406005986 */ /* 0x0001e2000c10113a */
[----:B------:R-:W-:Y:S02]  /*a09b0*/  ISETP.GE.AND P5, PT, R0, UR4, PT ;  /* 0x0000000400007c0c */ /* 0x000fe4000bfa6270 */
[----:B------:R-:W-:Y:S01]  /*a09c0*/  PRMT R0, R23, 0x7770, RZ ;  /* 0x0000777017007816 */ /* 0x000fe200000000ff */
[----:B------:R-:W-:Y:S01]  /*a09d0*/  @P4 STG.E.U8 desc[UR58][R26.64], R5 ;  /* 0x000000051a004986 */ /* 0x000fe2000c10113a */
[----:B------:R-:W-:-:S03]  /*a09e0*/  ULDC UR4, c[0x0][0x228] ;  /* 0x00008a0000047ab9 */ /* 0x000fc60000000800 */
[----:B0-----:R-:W3:Y:S04]  /*a09f0*/  LDL.LU.64 R6, [R1+0x568] ;  /* 0x0005680001067983 */ /* 0x001ee80000300a00 */
[----:B------:R-:W3:Y:S01]  /*a0a00*/  LDL.LU.64 R28, [R1+0x560] ;  /* 0x00056000011c7983 */ /* 0x000ee20000300a00 */
[----:B------:R-:W-:-:S03]  /*a0a10*/  PRMT R4, R23, 0x7771, RZ ;  /* 0x0000777117047816 */ /* 0x000fc600000000ff */
[----:B--2---:R0:W-:Y:S04]  /*a0a20*/  @P6 STG.E.U8 desc[UR58][R12.64], R0 ;  /* 0x000000000c006986 */ /* 0x0041e8000c10113a */
[----:B0-----:R-:W2:Y:S04]  /*a0a30*/  LDL.LU.64 R12, [R1+0x530] ;  /* 0x00053000010c7983 */ /* 0x001ea80000300a00 */
[----:B----4-:R0:W-:Y:S04]  /*a0a40*/  @P2 STG.E.U8 desc[UR58][R20.64], R4 ;  /* 0x0000000414002986 */ /* 0x0101e8000c10113a */
[----:B0-----:R-:W4:Y:S01]  /*a0a50*/  LDL.LU.64 R20, [R1+0x578] ;  /* 0x0005780001147983 */ /* 0x001f220000300a00 */
        /* <DEDUP_REMOVED lines=10> */
[----:B------:R-:W4:Y:S01]  /*a0b00*/  LDL.LU.64 R26, [R1+0x580] ;  /* 0x00058000011a7983 */ /* 0x000f220000300a00 */
[----:B------:R-:W-:Y:S01]  /*a0b10*/  ULDC UR6, c[0x0][0x228] ;  /* 0x00008a0000067ab9 */ /* 0x000fe20000000800 */
[----:B------:R-:W-:Y:S02]  /*a0b20*/  ULDC UR7, c[0x0][0x228] ;  /* 0x00008a0000077ab9 */ /* 0x000fe40000000800 */
[----:B---3--:R0:W-:Y:S01]  /*a0b30*/  @P4 STG.E.U8 desc[UR58][R8.64], R0 ;  /* 0x0000000008004986 */ /* 0x0081e2000c10113a */
[----:B------:R-:W-:Y:S01]  /*a0b40*/  ISETP.GE.AND P4, PT, R4, UR4, PT ;  /* 0x0000000404007c0c */ /* 0x000fe2000bf86270 */
[----:B------:R-:W-:Y:S01]  /*a0b50*/  ULDC UR4, c[0x0][0x228] ;  /* 0x00008a0000047ab9 */ /* 0x000fe20000000800 */
[----:B------:R-:W-:-:S02]  /*a0b60*/  PRMT R4, R10, 0x7770, RZ ;  /* 0x000077700a047816 */ /* 0x000fc400000000ff */
[----:B------:R-:W-:Y:S01]  /*a0b70*/  ISETP.LT.AND P5, PT, R25, UR4, !P5 ;  /* 0x0000000419007c0c */ /* 0x000fe2000efa1270 */
[----:B------:R-:W-:Y:S01]  /*a0b80*/  ULDC UR4, c[0x0][0x22c] ;  /* 0x00008b0000047ab9 */ /* 0x000fe20000000800 */
[----:B0-----:R-:W3:Y:S01]  /*a0b90*/  LDL.LU.64 R8, [R1+0x590] ;  /* 0x0005900001087983 */ /* 0x001ee20000300a00 */
[----:B------:R-:W-:-:S05]  /*a0ba0*/  PRMT R0, R23, 0x7773, RZ ;  /* 0x0000777317007816 */ /* 0x000fca00000000ff */
[----:B------:R0:W-:Y:S04]  /*a0bb0*/  @P3 STG.E.U8 desc[UR58][R6.64], R0 ;  /* 0x0000000006003986 */ /* 0x0001e8000c10113a */
        /* <DEDUP_REMOVED lines=14> */
[----:B------:R-:W-:Y:S01]  /*a0ca0*/  PRMT R5, R10, 0x7773, RZ ;  /* 0x000077730a057816 */ /* 0x000fe200000000ff */
[----:B------:R-:W4:Y:S01]  /*a0cb0*/  LDL.LU.64 R28, [R1+0x5a0] ;  /* 0x0005a000011c7983 */ /* 0x000f220000300a00 */
[----:B------:R-:W-:Y:S01]  /*a0cc0*/  ISETP.GE.AND P3, PT, R0, UR4, PT ;  /* 0x0000000400007c0c */ /* 0x000fe2000bf66270 */
[----:B------:R-:W-:-:S02]  /*a0cd0*/  ULDC UR4, c[0x0][0x228] ;  /* 0x00008a0000047ab9 */ /* 0x000fc40000000800 */
[----:B------:R-:W-:Y:S01]  /*a0ce0*/  ISETP.LT.AND P5, PT, R24, UR4, !P4 ;  /* 0x0000000418007c0c */ /* 0x000fe2000e7a1270 */
[----:B------:R-:W-:Y:S01]  /*a0cf0*/  VIADD R0, R3, 0x1b0 ;  /* 0x000001b003007836 */ /* 0x000fe20000000000 */
[----:B------:R-:W-:Y:S01]  /*a0d00*/  ULDC UR4, c[0x0][0x22c] ;  /* 0x00008b0000047ab9 */ /* 0x000fe20000000800 */
[----:B------:R-:W-:Y:S02]  /*a0d10*/  ISETP.LT.AND P4, PT, R25, UR6, !P4 ;  /* 0x0000000619007c0c */ /* 0x000fe4000e781270 */
[C---:B------:R-:W-:Y:S01]  /*a0d20*/  PRMT R4, R11.reuse, 0x7771, RZ ;  /* 0x000077710b047816 */ /* 0x040fe200000000ff */
[----:B------:R-:W-:Y:S01]  /*a0d30*/  ULDC UR6, c[0x0][0x228] ;  /* 0x00008a0000067ab9 */ /* 0x000fe20000000800 */
[----:B------:R-:W-:Y:S02]  /*a0d40*/  ISETP.GE.AND P6, PT, R0, UR4, PT ;  /* 0x0000000400007c0c */ /* 0x000fe4000bfc6270 */
[----:B------:R-:W-:Y:S01]  /*a0d50*/  PRMT R0, R11, 0x7770, RZ ;  /* 0x000077700b007816 */ /* 0x000fe200000000ff */
[----:B------:R-:W-:Y:S01]  /*a0d60*/  @P2 STG.E.U8 desc[UR58][R26.64], R5 ;  /* 0x000000051a002986 */ /* 0x000fe2000c10113a */
[----:B------:R-:W-:-:S02]  /*a0d70*/  ULDC UR4, c[0x0][0x228] ;  /* 0x00008a0000047ab9 */ /* 0x000fc40000000800 */
[----:B------:R-:W-:Y:S02]  /*a0d80*/  ISETP.LT.AND P2, PT, R24, UR4, !P3 ;  /* 0x0000000418007c0c */ /* 0x000fe4000df41270 */
[----:B------:R-:W-:Y:S01]  /*a0d90*/  ISETP.LT.AND P3, PT, R25, UR6, !P3 ;  /* 0x0000000619007c0c */ /* 0x000fe2000df61270 */
[----:B------:R-:W-:Y:S01]  /*a0da0*/  ULDC UR4, c[0x0][0x22c] ;  /* 0x00008b0000047ab9 */ /* 0x000fe20000000800 */
[----:B------:R-:W-:Y:S01]  /*a0db0*/  ULDC UR6, c[0x0][0x228] ;  /* 0x00008a0000067ab9 */ /* 0x000fe20000000800 */
[----:B---3--:R0:W-:Y:S04]  /*a0dc0*/  @P5 STG.E.U8 desc[UR58][R8.64], R0 ;  /* 0x0000000008005986 */ /* 0x0081e8000c10113a */
[----:B0-----:R-:W3:Y:S01]  /*a0dd0*/  LDL.LU.64 R8, [R1+0x570] ;  /* 0x0005700001087983 */ /* 0x001ee20000300a00 */
[----:B------:R-:W-:-:S03]  /*a0de0*/  PRMT R0, R11, 0x7772, RZ ;  /* 0x000077720b007816 */ /* 0x000fc600000000ff */
[----:B------:R0:W-:Y:S04]  /*a0df0*/  @P4 STG.E.U8 desc[UR58][R6.64], R4 ;  /* 0x0000000406004986 */ /* 0x0001e8000c10113a */
[----:B0-----:R-:W3:Y:S04]  /*a0e00*/  LDL.LU.64 R6, [R1+0x5b8] ;  /* 0x0005b80001067983 */ /* 0x001ee80000300a00 */
[----:B------:R-:W3:Y:S04]  /*a0e10*/  LDL.LU R10, [R1+0xb04] ;  /* 0x000b0400010a7983 */ /* 0x000ee80000300800 */
[----:B------:R-:W3:Y:S04]  /*a0e20*/  LDL.LU.64 R26, [R1+0x5c0] ;  /* 0x0005c000011a7983 */ /* 0x000ee80000300a00 */
[----:B--2---:R0:W-:Y:S02]  /*a0e30*/  @P2 STG.E.U8 desc[UR58][R12.64], R0 ;  /* 0x000000000c002986 */ /* 0x0041e4000c10113a */
[----:B0-----:R-:W-:-:S02]  /*a0e40*/  PRMT R0, R11, 0x7773, RZ ;  /* 0x000077730b007816 */ /* 0x001fc400000000ff */
[----:B------:R-:W2:Y:S04]  /*a0e50*/  LDL.LU.64 R12, [R1+0x5d0] ;  /* 0x0005d000010c7983 */ /* 0x000ea80000300a00 */
[----:B----4-:R0:W-:Y:S04]  /*a0e60*/  @P3 STG.E.U8 desc[UR58][R20.64], R0 ;  /* 0x0000000014003986 */ /* 0x0101e8000c10113a */
[----:B0-----:R-:W4:Y:S01]  /*a0e70*/  LDL.LU.64 R20, [R1+0x5c8] ;  /* 0x0005c80001147983 */ /* 0x001f220000300a00 */
[C---:B------:R-:W-:Y:S01]  /*a0e80*/  VIADD R4, R3.reuse, 0x1b1 ;  /* 0x000001b103047836 */ /* 0x040fe20000000000 */
[----:B------:R-:W-:Y:S01]  /*a0e90*/  ISETP.LT.AND P5, PT, R24, UR7, !P6 ;  /* 0x0000000718007c0c */ /* 0x000fe2000f7a1270 */
[----:B------:R-:W-:Y:S01]  /*a0ea0*/  VIADD R0, R3, 0x1b3 ;  /* 0x000001b303007836 */ /* 0x000fe20000000000 */
[----:B------:R-:W-:Y:S01]  /*a0eb0*/  PRMT R5, R23, 0x7773, RZ ;  /* 0x0000777317057816 */ /* 0x000fe200000000ff */
[----:B------:R-:W-:Y:S01]  /*a0ec0*/  ULDC UR7, c[0x0][0x228] ;  /* 0x00008a0000077ab9 */ /* 0x000fe20000000800 */
[----:B------:R-:W-:Y:S01]  /*a0ed0*/  ISETP.GE.AND P4, PT, R4, UR4, PT ;  /* 0x0000000404007c0c */ /* 0x000fe2000bf86270 */
[----:B------:R-:W-:Y:S01]  /*a0ee0*/  VIADD R4, R3, 0x1b2 ;  /* 0x000001b203047836 */ /* 0x000fe20000000000 */
[----:B------:R-:W-:-:S04]  /*a0ef0*/  ULDC UR4, c[0x0][0x22c] ;  /* 0x00008b0000047ab9 */ /* 0x000fc80000000800 */
[----:B------:R-:W-:Y:S01]  /*a0f00*/  ISETP.GE.AND P2, PT, R4, UR4, PT ;  /* 0x0000000404007c0c */ /* 0x000fe2000bf46270 */
[----:B------:R-:W-:Y:S02]  /*a0f10*/  ULDC UR4, c[0x0][0x228] ;  /* 0x00008a0000047ab9 */ /* 0x000fe40000000800 */
[----:B------:R-:W-:Y:S02]  /*a0f20*/  ISETP.LT.AND P6, PT, R25, UR4, !P6 ;  /* 0x0000000419007c0c */ /* 0x000fe4000f7c1270 */
[----:B------:R-:W-:Y:S01]  /*a0f30*/  PRMT R4, R23, 0x7770, RZ ;  /* 0x0000777017047816 */ /* 0x000fe200000000ff */
[----:B------:R-:W-:-:S04]  /*a0f40*/  ULDC UR4, c[0x0][0x22c] ;  /* 0x00008b0000047ab9 */ /* 0x000fc80000000800 */
        /* <DEDUP_REMOVED lines=12> */
[----:B------:R-:W-:Y:S01]  /*a1010*/  ISETP.LT.AND P2, PT, R25, UR6, !P2 ;  /* 0x0000000619007c0c */ /* 0x000fe2000d741270 */
        /* <DEDUP_REMOVED lines=84> */
[C---:B------:R-:W-:Y:S01]  /*a1560*/  VIADD R0, R3.reuse, 0x1bb ;  /* 0x000001bb03007836 */ /* 0x040fe20000000000 */
        /* <DEDUP_REMOVED lines=475> */
[----:B------:R-:W-:Y:S02]  /*a3320*/  PRMT R0, R23, 0x7772, RZ ;  /* 0x0000777217007816 */ /* 0x000fe400000000ff */
[----:B------:R-:W-:Y:S02]  /*a3330*/  ISETP.LT.AND P6, PT, R24, UR7, !P5 ;  /* 0x0000000718007c0c */ /* 0x000fe4000efc1270 */
[----:B------:R-:W-:Y:S01]  /*a3340*/  ISETP.GE.AND P2, PT, R4, UR4, PT ;  /* 0x0000000404007c0c */ /* 0x000fe2000bf46270 */
[----:B------:R-:W-:Y:S01]  /*a3350*/  VIADD R4, R3, 0x1de ;  /* 0x000001de03047836 */ /* 0x000fe20000000000 */
[----:B------:R-:W-:Y:S01]  /*a3360*/  ULDC UR4, c[0x0][0x22c] ;  /* 0x00008b0000047ab9 */ /* 0x000fe20000000800 */
[----:B------:R-:W4:Y:S04]  /*a3370*/  LDL.LU R11, [R1+0xb5c] ;  /* 0x000b5c00010b7983 */ /* 0x000f280000300800 */
[----:B------:R-:W4:Y:S01]  /*a3380*/  LDL.LU.64 R26, [R1+0x880] ;  /* 0x00088000011a7983 */ /* 0x000f220000300a00 */
[----:B------:R-:W-:Y:S01]  /*a3390*/  ULDC UR6, c[0x0][0x228] ;  /* 0x00008a0000067ab9 */ /* 0x000fe20000000800 */
[----:B------:R-:W-:-:S02]  /*a33a0*/  ULDC UR7, c[0x0][0x228] ;  /* 0x00008a0000077ab9 */ /* 0x000fc40000000800 */
[----:B---3--:R0:W-:Y:S01]  /*a33b0*/  @P4 STG.E.U8 desc[UR58][R8.64], R0 ;  /* 0x0000000008004986 */ /* 0x0081e2000c10113a */
[----:B------:R-:W-:Y:S01]  /*a33c0*/  ISETP.GE.AND P4, PT, R4, UR4, PT ;  /* 0x0000000404007c0c */ /* 0x000fe2000bf86270 */
[----:B------:R-:W-:Y:S01]  /*a33d0*/  ULDC UR4, c[0x0][0x228] ;  /* 0x00008a0000047ab9 */ /* 0x000fe20000000800 */
[----:B------:R-:W-:Y:S02]  /*a33e0*/  PRMT R4, R10, 0x7770, RZ ;  /* 0x000077700a047816 */ /* 0x000fe400000000ff */
[----:B------:R-:W-:Y:S01]  /*a33f0*/  ISETP.LT.AND P5, PT, R25, UR4, !P5 ;  /* 0x0000000419007c0c */ /* 0x000fe2000efa1270 */
[----:B------:R-:W-:Y:S01]  /*a3400*/  ULDC UR4, c[0x0][0x22c] ;  /* 0x00008b0000047ab9 */ /* 0x000fe20000000800 */
[----:B0-----:R-:W-:Y:S01]  /*a3410*/  PRMT R0, R23, 0x7773, RZ ;  /* 0x0000777317007816 */ /* 0x001fe200000000ff */
[----:B------:R-:W3:Y:S04]  /*a3420*/  LDL.LU.64 R8, [R1+0x890] ;  /* 0x0008900001087983 */ /* 0x000ee80000300a00 */
[----:B------:R0:W-:Y:S04]  /*a3430*/  @P3 STG.E.U8 desc[UR58][R6.64], R0 ;  /* 0x0000000006003986 */ /* 0x0001e8000c10113a */
[----:B------:R1:W-:Y:S01]  /*a3440*/  @P6 STG.E.U8 desc[UR58][R28.64], R4 ;  /* 0x000000041c006986 */ /* 0x0003e2000c10113a */
[----:B------:R-:W-:Y:S01]  /*a3450*/  ISETP.LT.AND P6, PT, R24, UR6, !P2 ;  /* 0x0000000618007c0c */ /* 0x000fe2000d7c1270 */
[----:B------:R-:W-:-:S02]  /*a3460*/  ULDC UR6, c[0x0][0x228] ;  /* 0x00008a0000067ab9 */ /* 0x000fc40000000800 */
        /* <DEDUP_REMOVED lines=9> */
[----:B------:R-:W-:-:S02]  /*a3500*/  ISETP.LT.AND P2, PT, R25, UR6, !P2 ;  /* 0x0000000619007c0c */ /* 0x000fc4000d741270 */
[----:B------:R-:W-:Y:S01]  /*a3510*/  PRMT R5, R10, 0x7773, RZ ;  /* 0x000077730a057816 */ /* 0x000fe200000000ff */
[----:B------:R-:W-:Y:S01]  /*a3520*/  ULDC UR6, c[0x0][0x228] ;  /* 0x00008a0000067ab9 */ /* 0x000fe20000000800 */
[----:B------:R-:W4:Y:S01]  /*a3530*/  LDL.LU.64 R28, [R1+0x8a0] ;  /* 0x0008a000011c7983 */ /* 0x000f220000300a00 */
[----:B------:R-:W-:Y:S01]  /*a3540*/  ISETP.GE.AND P3, PT, R0, UR4, PT ;  /* 0x0000000400007c0c */ /* 0x000fe2000bf66270 */
[----:B------:R-:W-:Y:S02]  /*a3550*/  ULDC UR4, c[0x0][0x228] ;  /* 0x00008a0000047ab9 */ /* 0x000fe40000000800 */
[----:B------:R-:W-:Y:S01]  /*a3560*/  ISETP.LT.AND P5, PT, R24, UR4, !P4 ;  /* 0x0000000418007c0c */ /* 0x000fe2000e7a1270 */
[----:B------:R-:W-:Y:S01]  /*a3570*/  VIADD R0, R3, 0x1e0 ;  /* 0x000001e003007836 */ /* 0x000fe20000000000 */
[----:B------:R-:W-:Y:S01]  /*a3580*/  ULDC UR4, c[0x0][0x22c] ;  /* 0x00008b0000047ab9 */ /* 0x000fe20000000800 */
[----:B------:R-:W-:Y:S01]  /*a3590*/  ISETP.LT.AND P4, PT, R25, UR6, !P4 ;  /* 0x0000000619007c0c */ /* 0x000fe2000e781270 */
[----:B------:R-:W-:-:S02]  /*a35a0*/  ULDC UR6, c[0x0][0x228] ;  /* 0x00008a0000067ab9 */ /* 0x000fc40000000800 */
[----:B------:R-:W-:Y:S02]  /*a35b0*/  ISETP.GE.AND P6, PT, R0, UR4, PT ;  /* 0x0000000400007c0c */ /* 0x000fe4000bfc6270 */
[C---:B------:R-:W-:Y:S01]  /*a35c0*/  PRMT R0, R11.reuse, 0x7770, RZ ;  /* 0x000077700b007816 */ /* 0x040fe200000000ff */
[----:B------:R-:W-:Y:S01]  /*a35d0*/  ULDC UR4, c[0x0][0x228] ;  /* 0x00008a0000047ab9 */ /* 0x000fe20000000800 */
[----:B------:R-:W-:Y:S01]  /*a35e0*/  @P2 STG.E.U8 desc[UR58][R26.64], R5 ;  /* 0x000000051a002986 */ /* 0x000fe2000c10113a */
[----:B------:R-:W-:Y:S02]  /*a35f0*/  ISETP.LT.AND P2, PT, R24, UR4, !P3 ;  /* 0x0000000418007c0c */ /* 0x000fe4000df41270 */
[----:B------:R-:W-:Y:S02]  /*a3600*/  PRMT R4, R11, 0x7771, RZ ;  /* 0x000077710b047816 */ /* 0x000fe400000000ff */
        /* <DEDUP_REMOVED lines=9> */
[----:B--2---:R0:W-:Y:S02]  /*a36a0*/  @P2 STG.E.U8 desc[UR58][R12.64], R0 ;  /* 0x000000000c002986 */ /* 0x0041e4000c10113a */
[----:B0-----:R-:W-:-:S02]  /*a36b0*/  PRMT R0, R11, 0x7773, RZ ;  /* 0x000077730b007816 */ /* 0x001fc400000000ff */
[----:B------:R-:W2:Y:S04]  /*a36c0*/  LDL.LU.64 R12, [R1+0x8c0] ;  /* 0x0008c000010c7983 */ /* 0x000ea80000300a00 */
        /* <DEDUP_REMOVED lines=19> */
[----:B------:R-:W-:Y:S02]  /*a3800*/  ISETP.GE.AND P3, PT, R0, UR4, PT ;  /* 0x0000000400007c0c */ /* 0x000fe4000bf66270 */
[----:B------:R-:W-:Y:S01]  /*a3810*/  ISETP.LT.AND P4, PT, R25, UR6, !P4 ;  /* 0x0000000619007c0c */ /* 0x000fe2000e781270 */
[----:B------:R-:W-:Y:S01]  /*a3820*/  ULDC UR4, c[0x0][0x228] ;  /* 0x00008a0000047ab9 */ /* 0x000fe20000000800 */
[----:B------:R-:W-:Y:S01]  /*a3830*/  ULDC UR6, c[0x0][0x228] ;  /* 0x00008a0000067ab9 */ /* 0x000fe20000000800 */
[----:B0-----:R-:W-:-:S05]  /*a3840*/  PRMT R4, R23, 0x7771, RZ ;  /* 0x0000777117047816 */ /* 0x001fca00000000ff */
[----:B---3--:R0:W-:Y:S01]  /*a3850*/  @P6 STG.E.U8 desc[UR58][R8.64], R4 ;  /* 0x0000000408006986 */ /* 0x0081e2000c10113a */
[----:B------:R-:W-:Y:S02]  /*a3860*/  ISETP.LT.AND P6, PT, R24, UR4, !P2 ;  /* 0x0000000418007c0c */ /* 0x000fe4000d7c1270 */
[----:B------:R-:W-:Y:S01]  /*a3870*/  ISETP.LT.AND P2, PT, R25, UR6, !P2 ;  /* 0x0000000619007c0c */ /* 0x000fe2000d741270 */
[----:B------:R-:W-:Y:S01]  /*a3880*/  VIADD R0, R3, 0x1e4 ;  /* 0x000001e403007836 */ /* 0x000fe20000000000 */
[----:B------:R-:W-:Y:S01]  /*a3890*/  ULDC UR4, c[0x0][0x22c] ;  /* 0x00008b0000047ab9 */ /* 0x000fe20000000800 */
[----:B------:R-:W-:Y:S01]  /*a38a0*/  ULDC UR6, c[0x0][0x228] ;  /* 0x00008a0000067ab9 */ /* 0x000fe20000000800 */
[----:B0-----:R-:W3:Y:S01]  /*a38b0*/  LDL.LU.64 R8, [R1+0x8d8] ;  /* 0x0008d80001087983 */ /* 0x001ee20000300a00 */
[----:B------:R-:W-:-:S03]  /*a38c0*/  PRMT R4, R23, 0x7772, RZ ;  /* 0x0000777217047816 */ /* 0x000fc600000000ff */
[----:B------:R-:W3:Y:S04]  /*a38d0*/  LDL.LU R19, [R1+0xb68] ;  /* 0x000b680001137983 */ /* 0x000ee80000300800 */
[----:B------:R0:W-:Y:S01]  /*a38e0*/  @P5 STG.E.U8 desc[UR58][R6.64], R4 ;  /* 0x0000000406005986 */ /* 0x0001e2000c10113a */
[----:B------:R-:W-:Y:S02]  /*a38f0*/  ISETP.GE.AND P5, PT, R0, UR4, PT ;  /* 0x0000000400007c0c */ /* 0x000fe4000bfa6270 */
[C---:B------:R-:W-:Y:S01]  /*a3900*/  PRMT R0, R27.reuse, 0x7770, RZ ;  /* 0x000077701b007816 */ /* 0x040fe200000000ff */
[----:B------:R-:W-:Y:S01]  /*a3910*/  ULDC UR4, c[0x0][0x228] ;  /* 0x00008a0000047ab9 */ /* 0x000fe20000000800 */
[----:B0-----:R-:W3:Y:S04]  /*a3920*/  LDL.LU.64 R6, [R1+0x8e8] ;  /* 0x0008e80001067983 */ /* 0x001ee80000300a00 */
[----:B------:R-:W3:Y:S01]  /*a3930*/  LDL.LU.64 R28, [R1+0x8e0] ;  /* 0x0008e000011c7983 */ /* 0x000ee20000300a00 */
[----:B------:R-:W-:-:S03]  /*a3940*/  PRMT R4, R27, 0x7771, RZ ;  /* 0x000077711b047816 */ /* 0x000fc600000000ff */
[----:B--2---:R-:W-:Y:S04]  /*a3950*/  @P4 STG.E.U8 desc[UR58][R12.64], R5 ;  /* 0x000000050c004986 */ /* 0x004fe8000c10113a */
[----:B------:R-:W-:Y:S04]  /*a3960*/  @P6 STG.E.U8 desc[UR58][R10.64], R0 ;  /* 0x000000000a006986 */ /* 0x000fe8000c10113a */
[----:B----4-:R0:W-:Y:S04]  /*a3970*/  @P2 STG.E.U8 desc[UR58][R20.64], R4 ;  /* 0x0000000414002986 */ /* 0x0101e8000c10113a */
[----:B0-----:R-:W2:Y:S01]  /*a3980*/  LDL.LU.64 R20, [R1+0x8b0] ;  /* 0x0008b00001147983 */ /* 0x001ea20000300a00 */
[----:B------:R-:W-:Y:S01]  /*a3990*/  ISETP.LT.AND P4, PT, R24, UR4, !P3 ;  /* 0x0000000418007c0c */ /* 0x000fe2000df81270 */
[----:B------:R-:W-:Y:S01]  /*a39a0*/  VIADD R4, R3, 0x1e5 ;  /* 0x000001e503047836 */ /* 0x000fe20000000000 */
[----:B------:R-:W-:Y:S01]  /*a39b0*/  ULDC UR4, c[0x0][0x22c] ;  /* 0x00008b0000047ab9 */ /* 0x000fe20000000800 */
[----:B------:R-:W-:-:S02]  /*a39c0*/  PRMT R0, R27, 0x7772, RZ ;  /* 0x000077721b007816 */ /* 0x000fc400000000ff */
[----:B------:R-:W-:Y:S02]  /*a39d0*/  ISETP.LT.AND P3, PT, R25, UR6, !P3 ;  /* 0x0000000619007c0c */ /* 0x000fe4000df61270 */
[----:B------:R-:W-:Y:S02]  /*a39e0*/  ISETP.LT.AND P6, PT, R24, UR7, !P5 ;  /* 0x0000000718007c0c */ /* 0x000fe4000efc1270 */
[----:B------:R-:W-:Y:S01]  /*a39f0*/  ISETP.GE.AND P2, PT, R4, UR4, PT ;  /* 0x0000000404007c0c */ /* 0x000fe2000bf46270 */
[----:B------:R-:W-:Y:S01]  /*a3a00*/  VIADD R4, R3, 0x1e6 ;  /* 0x000001e603047836 */ /* 0x000fe20000000000 */
[----:B------:R-:W-:Y:S01]  /*a3a10*/  ULDC UR4, c[0x0][0x22c] ;  /* 0x00008b0000047ab9 */ /* 0x000fe20000000800 */
[----:B------:R-:W4:Y:S04]  /*a3a20*/  LDL.LU R23, [R1+0xb6c] ;  /* 0x000b6c0001177983 */ /* 0x000f280000300800 */
[----:B------:R-:W4:Y:S04]  /*a3a30*/  LDL.LU.64 R12, [R1+0x8f8] ;  /* 0x0008f800010c7983 */ /* 0x000f280000300a00 */
[----:B------:R-:W4:Y:S01]  /*a3a40*/  LDL.LU.64 R10, [R1+0x900] ;  /* 0x00090000010a7983 */ /* 0x000f220000300a00 */
[----:B------:R-:W-:Y:S01]  /*a3a50*/  ULDC UR6, c[0x0][0x228] ;  /* 0x00008a0000067ab9 */ /* 0x000fe20000000800 */
[----:B------:R-:W-:-:S02]  /*a3a60*/  ULDC UR7, c[0x0][0x228] ;  /* 0x00008a0000077ab9 */ /* 0x000fc40000000800 */
[----:B---3--:R0:W-:Y:S01]  /*a3a70*/  @P4 STG.E.U8 desc[UR58][R8.64], R0 ;  /* 0x0000000008004986 */ /* 0x0081e2000c10113a */
[----:B------:R-:W-:Y:S01]  /*a3a80*/  ISETP.GE.AND P4, PT, R4, UR4, PT ;  /* 0x0000000404007c0c */ /* 0x000fe2000bf86270 */
[----:B------:R-:W-:Y:S02]  /*a3a90*/  ULDC UR4, c[0x0][0x228] ;  /* 0x00008a0000047ab9 */ /* 0x000fe40000000800 */
[----:B------:R-:W-:Y:S02]  /*a3aa0*/  ISETP.LT.AND P5, PT, R25, UR4, !P5 ;  /* 0x0000000419007c0c */ /* 0x000fe4000efa1270 */
[----:B------:R-:W-:Y:S01]  /*a3ab0*/  PRMT R4, R19, 0x7770, RZ ;  /* 0x0000777013047816 */ /* 0x000fe200000000ff */
[----:B------:R-:W-:Y:S01]  /*a3ac0*/  ULDC UR4, c[0x0][0x22c] ;  /* 0x00008b0000047ab9 */ /* 0x000fe20000000800 */
[----:B0-----:R-:W-:Y:S01]  /*a3ad0*/  PRMT R0, R27, 0x7773, RZ ;  /* 0x000077731b007816 */ /* 0x001fe200000000ff */
[----:B------:R-:W3:Y:S04]  /*a3ae0*/  LDL.LU.64 R8, [R1+0x910] ;  /* 0x0009100001087983 */ /* 0x000ee80000300a00 */
[----:B------:R0:W-:Y:S04]  /*a3af0*/  @P3 STG.E.U8 desc[UR58][R6.64], R0 ;  /* 0x0000000006003986 */ /* 0x0001e8000c10113a */
[----:B------:R1:W-:Y:S04]  /*a3b00*/  @P6 STG.E.U8 desc[UR58][R28.64], R4 ;  /* 0x000000041c006986 */ /* 0x0003e8000c10113a */
[----:B0-----:R-:W3:Y:S01]  /*a3b10*/  LDL.LU.64 R6, [R1+0x908] ;  /* 0x0009080001067983 */ /* 0x001ee20000300a00 */
[----:B-1----:R-:W-:-:S05]  /*a3b20*/  PRMT R4, R19, 0x7771, RZ ;  /* 0x0000777113047816 */ /* 0x002fca00000000ff */
[----:B--2---:R0:W-:Y:S04]  /*a3b30*/  @P5 STG.E.U8 desc[UR58][R20.64], R4 ;  /* 0x0000000414005986 */ /* 0x0041e8000c10113a */
[----:B0-----:R-:W2:Y:S01]  /*a3b40*/  LDL.LU.64 R20, [R1+0x918] ;  /* 0x0009180001147983 */ /* 0x001ea20000300a00 */
[----:B------:R-:W-:Y:S01]  /*a3b50*/  ISETP.LT.AND P6, PT, R24, UR6, !P2 ;  /* 0x0000000618007c0c */ /* 0x000fe2000d7c1270 */
[----:B------:R-:W-:Y:S01]  /*a3b60*/  ULDC UR6, c[0x0][0x228] ;  /* 0x00008a0000067ab9 */ /* 0x000fe20000000800 */
[----:B------:R-:W-:Y:S01]  /*a3b70*/  VIADD R0, R3, 0x1e7 ;  /* 0x000001e703007836 */ /* 0x000fe20000000000 */
[----:B------:R-:W-:Y:S02]  /*a3b80*/  ISETP.LT.AND P2, PT, R25, UR6, !P2 ;  /* 0x0000000619007c0c */ /* 0x000fe4000d741270 */
[----:B------:R-:W-:-:S02]  /*a3b90*/  PRMT R4, R19, 0x7772, RZ ;  /* 0x0000777213047816 */ /* 0x000fc400000000ff */
[----:B------:R-:W-:Y:S01]  /*a3ba0*/  PRMT R5, R19, 0x7773, RZ ;  /* 0x0000777313057816 */ /* 0x000fe200000000ff */
[----:B------:R-:W-:Y:S01]  /*a3bb0*/  ULDC UR6, c[0x0][0x228] ;  /* 0x00008a0000067ab9 */ /* 0x000fe20000000800 */
[----:B------:R-:W-:Y:S01]  /*a3bc0*/  ISETP.GE.AND P3, PT, R0, UR4, PT ;  /* 0x0000000400007c0c */ /* 0x000fe2000bf66270 */
[----:B------:R-:W-:Y:S01]  /*a3bd0*/  VIADD R0, R3, 0x1e8 ;  /* 0x000001e803007836 */ /* 0x000fe20000000000 */
[----:B------:R-:W-:Y:S01]  /*a3be0*/  ULDC UR4, c[0x0][0x228] ;  /* 0x00008a0000047ab9 */ /* 0x000fe20000000800 */
[----:B------:R-:W2:Y:S01]  /*a3bf0*/  LDL.LU.64 R26, [R1+0x920] ;  /* 0x00092000011a7983 */ /* 0x000ea20000300a00 */
[----:B------:R-:W-:Y:S01]  /*a3c00*/  ISETP.LT.AND P5, PT, R24, UR4, !P4 ;  /* 0x0000000418007c0c */ /* 0x000fe2000e7a1270 */
[----:B------:R-:W-:Y:S02]  /*a3c10*/  ULDC UR4, c[0x0][0x22c] ;  /* 0x00008b0000047ab9 */ /* 0x000fe40000000800 */
[----:B----4-:R0:W-:Y:S01]  /*a3c20*/  @P6 STG.E.U8 desc[UR58][R12.64], R4 ;  /* 0x000000040c006986 */ /* 0x0101e2000c10113a */
[----:B------:R-:W-:Y:S01]  /*a3c30*/  ISETP.GE.AND P6, PT, R0, UR4, PT ;  /* 0x0000000400007c0c */ /* 0x000fe2000bfc6270 */
[----:B------:R-:W-:Y:S01]  /*a3c40*/  ULDC UR4, c[0x0][0x228] ;  /* 0x00008a0000047ab9 */ /* 0x000fe20000000800 */
[----:B------:R-:W-:Y:S01]  /*a3c50*/  ISETP.LT.AND P4, PT, R25, UR6, !P4 ;  /* 0x0000000619007c0c */ /* 0x000fe2000e781270 */
[----:B------:R1:W-:Y:S01]  /*a3c60*/  @P2 STG.E.U8 desc[UR58][R10.64], R5 ;  /* 0x000000050a002986 */ /* 0x0003e2000c10113a */
[----:B------:R-:W-:-:S03]  /*a3c70*/  ISETP.LT.AND P2, PT, R24, UR4, !P3 ;  /* 0x0000000418007c0c */ /* 0x000fc6000df41270 */
[----:B------:R-:W4:Y:S01]  /*a3c80*/  LDL.LU.64 R28, [R1+0x8f0] ;  /* 0x0008f000011c7983 */ /* 0x000f220000300a00 */
[C---:B------:R-:W-:Y:S01]  /*a3c90*/  PRMT R0, R23.reuse, 0x7770, RZ ;  /* 0x0000777017007816 */ /* 0x040fe200000000ff */
[----:B------:R-:W-:Y:S01]  /*a3ca0*/  ULDC UR4, c[0x0][0x22c] ;  /* 0x00008b0000047ab9 */ /* 0x000fe20000000800 */
[----:B------:R-:W-:Y:S01]  /*a3cb0*/  ULDC UR6, c[0x0][0x228] ;  /* 0x00008a0000067ab9 */ /* 0x000fe20000000800 */
[----:B0-----:R-:W4:Y:S04]  /*a3cc0*/  LDL.LU.64 R12, [R1+0x1ff0] ;  /* 0x001ff000010c7983 */ /* 0x001f280000300a00 */
[----:B-1----:R-:W4:Y:S04]  /*a3cd0*/  LDL.LU.64 R10, [R1+0x1fe8] ;  /* 0x001fe800010a7983 */ /* 0x002f280000300a00 */
[----:B------:R-:W4:Y:S01]  /*a3ce0*/  LDL.LU R5, [R1+0xb70] ;  /* 0x000b700001057983 */ /* 0x000f220000300800 */
[----:B------:R-:W-:-:S03]  /*a3cf0*/  PRMT R4, R23, 0x7771, RZ ;  /* 0x0000777117047816 */ /* 0x000fc600000000ff */
[----:B---3--:R0:W-:Y:S02]  /*a3d00*/  @P5 STG.E.U8 desc[UR58][R8.64], R0 ;  /* 0x0000000008005986 */ /* 0x0081e4000c10113a */
[C---:B0-----:R-:W-:Y:S02]  /*a3d10*/  PRMT R0, R23.reuse, 0x7772, RZ ;  /* 0x0000777217007816 */ /* 0x041fe400000000ff */
[----:B------:R-:W3:Y:S04]  /*a3d20*/  LDL.LU.64 R8, [R1+0x1fe0] ;  /* 0x001fe00001087983 */ /* 0x000ee80000300a00 */
[----:B------:R0:W-:Y:S04]  /*a3d30*/  @P4 STG.E.U8 desc[UR58][R6.64], R4 ;  /* 0x0000000406004986 */ /* 0x0001e8000c10113a */
[----:B0-----:R-:W3:Y:S04]  /*a3d40*/  LDL.LU.64 R6, [R1+0x1fd8] ;  /* 0x001fd80001067983 */ /* 0x001ee80000300a00 */
[----:B--2---:R0:W-:Y:S04]  /*a3d50*/  @P2 STG.E.U8 desc[UR58][R20.64], R0 ;  /* 0x0000000014002986 */ /* 0x0041e8000c10113a */
[----:B0-----:R-:W2:Y:S04]  /*a3d60*/  LDL.LU.64 R20, [R1+0x1fd0] ;  /* 0x001fd00001147983 */ /* 0x001ea80000300a00 */
[----:B------:R-:W3:Y:S01]  /*a3d70*/  LDL.LU R19, [R1+0xb74] ;  /* 0x000b740001137983 */ /* 0x000ee20000300800 */
[----:B------:R-:W-:-:S03]  /*a3d80*/  PRMT R0, R23, 0x7773, RZ ;  /* 0x0000777317007816 */ /* 0x000fc600000000ff */
[----:B------:R-:W2:Y:S01]  /*a3d90*/  LDL.LU R23, [R1+0x1fcc] ;  /* 0x001fcc0001177983 */ /* 0x000ea20000300800 */
[----:B------:R-:W-:Y:S01]  /*a3da0*/  VIADD R4, R3, 0x1e9 ;  /* 0x000001e903047836 */ /* 0x000fe20000000000 */
[----:B------:R-:W-:Y:S02]  /*a3db0*/  ISETP.LT.AND P3, PT, R25, UR6, !P3 ;  /* 0x0000000619007c0c */ /* 0x000fe4000df61270 */
[----:B------:R-:W-:Y:S01]  /*a3dc0*/  ISETP.LT.AND P5, PT, R24, UR7, !P6 ;  /* 0x0000000718007c0c */ /* 0x000fe2000f7a1270 */
[----:B------:R-:W-:Y:S01]  /*a3dd0*/  ULDC UR6, c[0x0][0x228] ;  /* 0x00008a0000067ab9 */ /* 0x000fe20000000800 */
[----:B------:R-:W-:Y:S01]  /*a3de0*/  ULDC UR7, c[0x0][0x228] ;  /* 0x00008a0000077ab9 */ /* 0x000fe20000000800 */
[----:B------:R-:W-:Y:S01]  /*a3df0*/  ISETP.GE.AND P4, PT, R4, UR4, PT ;  /* 0x0000000404007c0c */ /* 0x000fe2000bf86270 */
[----:B------:R-:W-:Y:S01]  /*a3e00*/  VIADD R4, R3, 0x1ea ;  /* 0x000001ea03047836 */ /* 0x000fe20000000000 */
[----:B------:R-:W-:-:S04]  /*a3e10*/  ULDC UR4, c[0x0][0x22c] ;  /* 0x00008b0000047ab9 */ /* 0x000fc80000000800 */
[----:B------:R-:W-:Y:S01]  /*a3e20*/  ISETP.GE.AND P2, PT, R4, UR4, PT ;  /* 0x0000000404007c0c */ /* 0x000fe2000bf46270 */
[----:B------:R-:W-:Y:S02]  /*a3e30*/  ULDC UR4, c[0x0][0x228] ;  /* 0x00008a0000047ab9 */ /* 0x000fe40000000800 */
[----:B------:R-:W-:Y:S02]  /*a3e40*/  ISETP.LT.AND P6, PT, R25, UR4, !P6 ;  /* 0x0000000419007c0c */ /* 0x000fe4000f7c1270 */
[----:B----4-:R-:W-:Y:S01]  /*a3e50*/  PRMT R4, R5, 0x7770, RZ ;  /* 0x0000777005047816 */ /* 0x010fe200000000ff */
[----:B------:R0:W-:Y:S01]  /*a3e60*/  @P3 STG.E.U8 desc[UR58][R26.64], R0 ;  /* 0x000000001a003986 */ /* 0x0001e2000c10113a */
[----:B------:R-:W-:-:S03]  /*a3e70*/  ULDC UR4, c[0x0][0x22c] ;  /* 0x00008b0000047ab9 */ /* 0x000fc60000000800 */
[----:B------:R1:W-:Y:S01]  /*a3e80*/  @P5 STG.E.U8 desc[UR58][R28.64], R4 ;  /* 0x000000041c005986 */ /* 0x0003e2000c10113a */
[----:B------:R-:W-:Y:S01]  /*a3e90*/  ISETP.LT.AND P5, PT, R24, UR6, !P4 ;  /* 0x0000000618007c0c */ /* 0x000fe2000e7a1270 */
[----:B------:R-:W-:Y:S01]  /*a3ea0*/  ULDC UR6, c[0x0][0x228] ;  /* 0x00008a0000067ab9 */ /* 0x000fe20000000800 */
[----:B0-----:R-:W-:Y:S01]  /*a3eb0*/  VIADD R0, R3, 0x1eb ;  /* 0x000001eb03007836 */ /* 0x001fe20000000000 */
[----:B------:R-:W4:Y:S01]  /*a3ec0*/  LDL.LU.64 R26, [R1+0x968] ;  /* 0x00096800011a7983 */ /* 0x000f220000300a00 */
[----:B-1----:R-:W-:-:S03]  /*a3ed0*/  PRMT R4, R5, 0x7771, RZ ;  /* 0x0000777105047816 */ /* 0x002fc600000000ff */
[----:B------:R-:W-:Y:S01]  /*a3ee0*/  ISETP.GE.AND P3, PT, R0, UR4, PT ;  /* 0x0000000400007c0c */ /* 0x000fe2000bf66270 */
[----:B------:R-:W-:Y:S01]  /*a3ef0*/  ULDC UR4, c[0x0][0x228] ;  /* 0x00008a0000047ab9 */ /* 0x000fe20000000800 */
[----:B------:R-:W-:Y:S01]  /*a3f00*/  ISETP.LT.AND P4, PT, R25, UR6, !P4 ;  /* 0x0000000619007c0c */ /* 0x000fe2000e781270 */
[----:B------:R-:W-:Y:S01]  /*a3f10*/  VIADD R0, R3, 0x1ec ;  /* 0x000001ec03007836 */ /* 0x000fe20000000000 */
[----:B------:R-:W4:Y:S01]  /*a3f20*/  LDL.LU.64 R28, [R1+0x980] ;  /* 0x00098000011c7983 */ /* 0x000f220000300a00 */
[----:B------:R-:W-:-:S03]  /*a3f30*/  ULDC UR6, c[0x0][0x228] ;  /* 0x00008a0000067ab9 */ /* 0x000fc60000000800 */
[----:B--2---:R0:W-:Y:S01]  /*a3f40*/  @P6 STG.E.U8 desc[UR58][R22.64], R4 ;  /* 0x0000000416006986 */ /* 0x0041e2000c10113a */
[----:B------:R-:W-:Y:S01]  /*a3f50*/  ISETP.LT.AND P6, PT, R24, UR4, !P2 ;  /* 0x0000000418007c0c */ /* 0x000fe2000d7c1270 */
[----:B------:R-:W-:Y:S01]  /*a3f60*/  ULDC UR4, c[0x0][0x22c] ;  /* 0x00008b0000047ab9 */ /* 0x000fe20000000800 */
[C---:B0-----:R-:W-:Y:S02]  /*a3f70*/  PRMT R4, R5.reuse, 0x7772, RZ ;  /* 0x0000777205047816 */ /* 0x041fe400000000ff */
[----:B------:R-:W-:Y:S01]  /*a3f80*/  PRMT R5, R5, 0x7773, RZ ;  /* 0x0000777305057816 */ /* 0x000fe200000000ff */
[----:B------:R-:W2:Y:S04]  /*a3f90*/  LDL.LU.64 R22, [R1+0x970] ;  /* 0x0009700001167983 */ /* 0x000ea80000300a00 */
[----:B------:R0:W-:Y:S01]  /*a3fa0*/  @P5 STG.E.U8 desc[UR58][R20.64], R4 ;  /* 0x0000000414005986 */ /* 0x0001e2000c10113a */
[----:B------:R-:W-:-:S02]  /*a3fb0*/  ISETP.GE.AND P5, PT, R0, UR4, PT ;  /* 0x0000000400007c0c */ /* 0x000fc4000bfa6270 */
[----:B---3--:R-:W-:Y:S01]  /*a3fc0*/  PRMT R0, R19, 0x7770, RZ ;  /* 0x0000777013007816 */ /* 0x008fe200000000ff */
[----:B------:R-:W-:Y:S01]  /*a3fd0*/  @P4 STG.E.U8 desc[UR58][R6.64], R5 ;  /* 0x0000000506004986 */ /* 0x000fe2000c10113a */
[----:B------:R-:W-:Y:S01]  /*a3fe0*/  ISETP.LT.AND P2, PT, R25, UR6, !P2 ;  /* 0x0000000619007c0c */ /* 0x000fe2000d741270 */
[----:B------:R-:W-:Y:S01]  /*a3ff0*/  ULDC UR4, c[0x0][0x228] ;  /* 0x00008a0000047ab9 */ /* 0x000fe20000000800 */
[----:B------:R-:W-:Y:S01]  /*a4000*/  ULDC UR6, c[0x0][0x228] ;  /* 0x00008a0000067ab9 */ /* 0x000fe20000000800 */
[----:B------:R1:W-:Y:S01]  /*a4010*/  @P6 STG.E.U8 desc[UR58][R8.64], R0 ;  /* 0x0000000008006986 */ /* 0x0003e2000c10113a */
[----:B------:R-:W-:Y:S01]  /*a4020*/  ISETP.LT.AND P4, PT, R24, UR4, !P3 ;  /* 0x0000000418007c0c */ /* 0x000fe2000df81270 */
[----:B------:R-:W-:Y:S02]  /*a4030*/  ULDC UR4, c[0x0][0x22c] ;  /* 0x00008b0000047ab9 */ /* 0x000fe40000000800 */
[----:B0-----:R-:W3:Y:S04]  /*a4040*/  LDL.LU.64 R20, [R1+0x988] ;  /* 0x0009880001147983 */ /* 0x001ee80000300a00 */
[----:B-1----:R-:W4:Y:S01]  /*a4050*/  LDL.LU R9, [R1+0xb78] ;  /* 0x000b780001097983 */ /* 0x002f220000300800 */
[----:B------:R-:W-:-:S02]  /*a4060*/  PRMT R4, R19, 0x7771, RZ ;  /* 0x0000777113047816 */ /* 0x000fc400000000ff */
[----:B------:R-:W-:-:S03]  /*a4070*/  PRMT R0, R19, 0x7772, RZ ;  /* 0x0000777213007816 */ /* 0x000fc600000000ff */
[----:B------:R0:W-:Y:S04]  /*a4080*/  @P2 STG.E.U8 desc[UR58][R10.64], R4 ;  /* 0x000000040a002986 */ /* 0x0001e8000c10113a */
[----:B------:R1:W-:Y:S04]  /*a4090*/  @P4 STG.E.U8 desc[UR58][R12.64], R0 ;  /* 0x000000000c004986 */ /* 0x0003e8000c10113a */
[----:B0-----:R-:W3:Y:S04]  /*a40a0*/  LDL.LU R10, [R1+0xb7c] ;  /* 0x000b7c00010a7983 */ /* 0x001ee80000300800 */
[----:B------:R-:W3:Y:S04]  /*a40b0*/  LDL.LU R11, [R1+0xb80] ;  /* 0x000b8000010b7983 */ /* 0x000ee80000300800 */
[----:B-1----:R-:W3:Y:S01]  /*a40c0*/  LDL.LU.64 R12, [R1+0x960] ;  /* 0x00096000010c7983 */ /* 0x002ee20000300a00 */
        /* <DEDUP_REMOVED lines=12> */
[----:B------:R-:W-:Y:S01]  /*a4190*/  ISETP.LT.AND P5, PT, R25, UR4, !P5 ;  /* 0x0000000419007c0c */ /* 0x000fe2000efa1270 */
[----:B------:R0:W-:Y:S01]  /*a41a0*/  @P3 STG.E.U8 desc[UR58][R14.64], R0 ;  /* 0x000000000e003986 */ /* 0x0001e2000c10113a */
[----:B------:R-:W-:Y:S01]  /*a41b0*/  ULDC UR4, c[0x0][0x22c] ;  /* 0x00008b0000047ab9 */ /* 0x000fe20000000800 */
[C---:B0-----:R-:W-:Y:S02]  /*a41c0*/  VIADD R0, R3.reuse, 0x1ef ;  /* 0x000001ef03007836 */ /* 0x041fe40000000000 */
[----:B------:R-:W3:Y:S03]  /*a41d0*/  LDL.LU.64 R14, [R1+0x978] ;  /* 0x00097800010e7983 */ /* 0x000ee60000300a00 */
[----:B------:R-:W-:Y:S01]  /*a41e0*/  ISETP.GE.AND P3, PT, R0, UR4, PT ;  /* 0x0000000400007c0c */ /* 0x000fe2000bf66270 */
[----:B------:R-:W-:Y:S01]  /*a41f0*/  VIADD R0, R3, 0x1f0 ;  /* 0x000001f003007836 */ /* 0x000fe20000000000 */
[----:B------:R-:W-:Y:S01]  /*a4200*/  ULDC UR4, c[0x0][0x22c] ;  /* 0x00008b0000047ab9 */ /* 0x000fe20000000800 */
[----:B----4-:R-:W-:-:S05]  /*a4210*/  PRMT R4, R9, 0x7770, RZ ;  /* 0x0000777009047816 */ /* 0x010fca00000000ff */
[----:B------:R0:W-:Y:S01]  /*a4220*/  @P6 STG.E.U8 desc[UR58][R16.64], R4 ;  /* 0x0000000410006986 */ /* 0x0001e2000c10113a */
[----:B------:R-:W-:Y:S01]  /*a4230*/  ISETP.LT.AND P6, PT, R24, UR6, !P2 ;  /* 0x0000000618007c0c */ /* 0x000fe2000d7c1270 */
[----:B------:R-:W-:Y:S02]  /*a4240*/  ULDC UR6, c[0x0][0x228] ;  /* 0x00008a0000067ab9 */ /* 0x000fe40000000800 */
[----:B------:R-:W-:Y:S02]  /*a4250*/  ISETP.LT.AND P2, PT, R25, UR6, !P2 ;  /* 0x0000000619007c0c */ /* 0x000fe4000d741270 */
[C---:B------:R-:W-:Y:S01]  /*a4260*/  PRMT R8, R9.reuse, 0x7772, RZ ;  /* 0x0000777209087816 */ /* 0x040fe200000000ff */
[----:B------:R-:W-:Y:S01]  /*a4270*/  ULDC UR6, c[0x0][0x228] ;  /* 0x00008a0000067ab9 */ /* 0x000fe20000000800 */
[C---:B0-----:R-:W-:Y:S02]  /*a4280*/  PRMT R4, R9.reuse, 0x7771, RZ ;  /* 0x0000777109047816 */ /* 0x041fe400000000ff */
[----:B------:R-:W-:-:S03]  /*a4290*/  PRMT R9, R9, 0x7773, RZ ;  /* 0x0000777309097816 */ /* 0x000fc600000000ff */
[----:B--2---:R-:W-:Y:S01]  /*a42a0*/  @P5 STG.E.U8 desc[UR58][R18.64], R4 ;  /* 0x0000000412005986 */ /* 0x004fe2000c10113a */
[----:B------:R-:W-:-:S03]  /*a42b0*/  ISETP.LT.AND P5, PT, R24, UR6, !P4 ;  /* 0x0000000618007c0c */ /* 0x000fc6000e7a1270 */
[----:B------:R0:W-:Y:S01]  /*a42c0*/  @P6 STG.E.U8 desc[UR58][R22.64], R8 ;  /* 0x0000000816006986 */ /* 0x0001e2000c10113a */
[----:B------:R-:W-:Y:S01]  /*a42d0*/  ISETP.GE.AND P6, PT, R0, UR4, PT ;  /* 0x0000000400007c0c */ /* 0x000fe2000bfc6270 */
[----:B------:R-:W-:Y:S01]  /*a42e0*/  ULDC UR4, c[0x0][0x228] ;  /* 0x00008a0000047ab9 */ /* 0x000fe20000000800 */
[----:B------:R-:W-:Y:S01]  /*a42f0*/  ULDC UR6, c[0x0][0x228] ;  /* 0x00008a0000067ab9 */ /* 0x000fe20000000800 */
[----:B------:R1:W-:Y:S01]  /*a4300*/  @P2 STG.E.U8 desc[UR58][R26.64], R9 ;  /* 0x000000091a002986 */ /* 0x0003e2000c10113a */
[----:B------:R-:W-:Y:S02]  /*a4310*/  ISETP.LT.AND P4, PT, R25, UR4, !P4 ;  /* 0x0000000419007c0c */ /* 0x000fe4000e781270 */
[----:B------:R-:W-:Y:S02]  /*a4320*/  ISETP.LT.AND P2, PT, R24, UR6, !P3 ;  /* 0x0000000618007c0c */ /* 0x000fe4000df41270 */
[----:B---3--:R-:W-:Y:S01]  /*a4330*/  PRMT R0, R10, 0x7770, RZ ;  /* 0x000077700a007816 */ /* 0x008fe200000000ff */
[----:B------:R-:W-:Y:S01]  /*a4340*/  ULDC UR4, c[0x0][0x22c] ;  /* 0x00008b0000047ab9 */ /* 0x000fe20000000800 */
[----:B------:R-:W2:Y:S04]  /*a4350*/  LDS.128 R4, [R11] ;  /* 0x000000000b047984 */ /* 0x000ea80000000c00 */
[----:B0-----:R-:W3:Y:S01]  /*a4360*/  LDL.LU.64 R22, [R1+0x9a0] ;  /* 0x0009a00001167983 */ /* 0x001ee20000300a00 */
[----:B------:R-:W-:Y:S01]  /*a4370*/  ULDC UR6, c[0x0][0x228] ;  /* 0x00008a0000067ab9 */ /* 0x000fe20000000800 */
[----:B------:R-:W-:-:S02]  /*a4380*/  VIADD R8, R3, 0x1f1 ;  /* 0x000001f103087836 */ /* 0x000fc40000000000 */
[----:B-1----:R-:W4:Y:S04]  /*a4390*/  LDL.LU.64 R26, [R1+0x998] ;  /* 0x00099800011a7983 */ /* 0x002f280000300a00 */
[----:B------:R0:W-:Y:S01]  /*a43a0*/  @P5 STG.E.U8 desc[UR58][R12.64], R0 ;  /* 0x000000000c005986 */ /* 0x0001e2000c10113a */
[----:B------:R-:W-:Y:S02]  /*a43b0*/  ISETP.GE.AND P5, PT, R8, UR4, PT ;  /* 0x0000000408007c0c */ /* 0x000fe4000bfa6270 */
[C---:B------:R-:W-:Y:S01]  /*a43c0*/  PRMT R8, R10.reuse, 0x7772, RZ ;  /* 0x000077720a087816 */ /* 0x040fe200000000ff */
[----:B------:R-:W-:Y:S01]  /*a43d0*/  ULDC UR4, c[0x0][0x228] ;  /* 0x00008a0000047ab9 */ /* 0x000fe20000000800 */
[----:B0-----:R-:W-:Y:S01]  /*a43e0*/  PRMT R0, R10, 0x7771, RZ ;  /* 0x000077710a007816 */ /* 0x001fe200000000ff */
[----:B------:R-:W4:Y:S04]  /*a43f0*/  LDL.LU.64 R12, [R1+0x9a8] ;  /* 0x0009a800010c7983 */ /* 0x000f280000300a00 */
[----:B------:R0:W-:Y:S04]  /*a4400*/  @P4 STG.E.U8 desc[UR58][R20.64], R0 ;  /* 0x0000000014004986 */ /* 0x0001e8000c10113a */
[----:B------:R1:W-:Y:S04]  /*a4410*/  @P2 STG.E.U8 desc[UR58][R28.64], R8 ;  /* 0x000000081c002986 */ /* 0x0003e8000c10113a */
[----:B0-----:R-:W4:Y:S04]  /*a4420*/  LDL.LU.64 R20, [R1+0x9b8] ;  /* 0x0009b80001147983 */ /* 0x001f280000300a00 */
[----:B-1----:R-:W4:Y:S01]  /*a4430*/  LDL.LU.64 R28, [R1+0x9b0] ;  /* 0x0009b000011c7983 */ /* 0x002f220000300a00 */
[----:B------:R-:W-:Y:S01]  /*a4440*/  ISETP.LT.AND P3, PT, R25, UR4, !P3 ;  /* 0x0000000419007c0c */ /* 0x000fe2000df61270 */
[----:B------:R-:W-:-:S02]  /*a4450*/  ULDC UR4, c[0x0][0x228] ;  /* 0x00008a0000047ab9 */ /* 0x000fc40000000800 */
[----:B------:R-:W-:Y:S01]  /*a4460*/  ISETP.LT.AND P2, PT, R24, UR4, !P6 ;  /* 0x0000000418007c0c */ /* 0x000fe2000f741270 */
[----:B------:R-:W-:Y:S01]  /*a4470*/  VIADD R0, R3, 0x1f2 ;  /* 0x000001f203007836 */ /* 0x000fe20000000000 */
[----:B------:R-:W-:Y:S02]  /*a4480*/  ISETP.LT.AND P6, PT, R25, UR6, !P6 ;  /* 0x0000000619007c0c */ /* 0x000fe4000f7c1270 */
[----:B------:R-:W-:Y:S01]  /*a4490*/  PRMT R9, R10, 0x7773, RZ ;  /* 0x000077730a097816 */ /* 0x000fe200000000ff */
[----:B------:R-:W-:Y:S01]  /*a44a0*/  ULDC UR4, c[0x0][0x22c] ;  /* 0x00008b0000047ab9 */ /* 0x000fe20000000800 */
[----:B--2---:R-:W-:Y:S02]  /*a44b0*/  PRMT R8, R4, 0x7770, RZ ;  /* 0x0000777004087816 */ /* 0x004fe400000000ff */
[----:B------:R-:W-:Y:S01]  /*a44c0*/  ISETP.GE.AND P4, PT, R0, UR4, PT ;  /* 0x0000000400007c0c */ /* 0x000fe2000bf86270 */
[----:B------:R-:W-:Y:S01]  /*a44d0*/  VIADD R0, R3, 0x1f3 ;  /* 0x000001f303007836 */ /* 0x000fe20000000000 */
[----:B------:R-:W-:Y:S01]  /*a44e0*/  ULDC UR6, c[0x0][0x228] ;  /* 0x00008a0000067ab9 */ /* 0x000fe20000000800 */
[----:B------:R-:W-:Y:S01]  /*a44f0*/  ULDC UR4, c[0x0][0x22c] ;  /* 0x00008b0000047ab9 */ /* 0x000fe20000000800 */
[----:B------:R0:W-:Y:S01]  /*a4500*/  @P3 STG.E.U8 desc[UR58][R14.64], R9 ;  /* 0x000000090e003986 */ /* 0x0001e2000c10113a */
[----:B------:R-:W-:Y:S01]  /*a4510*/  ISETP.LT.AND P3, PT, R24, UR6, !P5 ;  /* 0x0000000618007c0c */ /* 0x000fe2000ef61270 */
[----:B------:R-:W-:Y:S01]  /*a4520*/  ULDC UR6, c[0x0][0x228] ;  /* 0x00008a0000067ab9 */ /* 0x000fe20000000800 */
[----:B0-----:R-:W-:Y:S01]  /*a4530*/  PRMT R9, R4, 0x7771, RZ ;  /* 0x0000777104097816 */ /* 0x001fe200000000ff */
[----:B---3--:R0:W-:Y:S01]  /*a4540*/  @P2 STG.E.U8 desc[UR58][R22.64], R8 ;  /* 0x0000000816002986 */ /* 0x0081e2000c10113a */
[----:B------:R-:W-:Y:S01]  /*a4550*/  ISETP.GE.AND P2, PT, R0, UR4, PT ;  /* 0x0000000400007c0c */ /* 0x000fe2000bf46270 */
[----:B------:R-:W-:-:S02]  /*a4560*/  ULDC UR4, c[0x0][0x228] ;  /* 0x00008a0000047ab9 */ /* 0x000fc40000000800 */
[----:B------:R-:W-:Y:S01]  /*a4570*/  ISETP.LT.AND P5, PT, R25, UR4, !P5 ;  /* 0x0000000419007c0c */ /* 0x000fe2000efa1270 */
[----:B----4-:R1:W-:Y:S01]  /*a4580*/  @P6 STG.E.U8 desc[UR58][R26.64], R9 ;  /* 0x000000091a006986 */ /* 0x0103e2000c10113a */
[----:B------:R-:W-:Y:S02]  /*a4590*/  ISETP.LT.AND P6, PT, R24, UR6, !P4 ;  /* 0x0000000618007c0c */ /* 0x000fe4000e7c1270 */
[C---:B------:R-:W-:Y:S01]  /*a45a0*/  PRMT R0, R4.reuse, 0x7772, RZ ;  /* 0x0000777204007816 */ /* 0x040fe200000000ff */
[----:B0-----:R-:W2:Y:S01]  /*a45b0*/  LDL.LU.64 R22, [R1+0x9c0] ;  /* 0x0009c00001167983 */ /* 0x001ea20000300a00 */
[----:B------:R-:W-:Y:S01]  /*a45c0*/  PRMT R4, R4, 0x7773, RZ ;  /* 0x0000777304047816 */ /* 0x000fe200000000ff */
[----:B------:R-:W-:Y:S01]  /*a45d0*/  VIADD R8, R3, 0x1f4 ;  /* 0x000001f403087836 */ /* 0x000fe20000000000 */
[----:B------:R-:W-:Y:S01]  /*a45e0*/  ULDC UR4, c[0x0][0x22c] ;  /* 0x00008b0000047ab9 */ /* 0x000fe20000000800 */
[----:B------:R-:W-:Y:S01]  /*a45f0*/  ULDC UR6, c[0x0][0x228] ;  /* 0x00008a0000067ab9 */ /* 0x000fe20000000800 */
[----:B-1----:R-:W3:Y:S04]  /*a4600*/  LDL.LU.64 R26, [R1+0x9d0] ;  /* 0x0009d000011a7983 */ /* 0x002ee80000300a00 */
[----:B------:R-:W4:Y:S04]  /*a4610*/  LDL.LU.64 R16, [R1+0x9c8] ;  /* 0x0009c80001107983 */ /* 0x000f280000300a00 */
[----:B------:R0:W-:Y:S04]  /*a4620*/  @P3 STG.E.U8 desc[UR58][R12.64], R0 ;  /* 0x000000000c003986 */ /* 0x0001e8000c10113a */
[----:B------:R-:W4:Y:S01]  /*a4630*/  LDL.LU.64 R14, [R1+0x990] ;  /* 0x00099000010e7983 */ /* 0x000f220000300a00 */
[----:B0-----:R-:W-:-:S03]  /*a4640*/  PRMT R0, R5, 0x7770, RZ ;  /* 0x0000777005007816 */ /* 0x001fc600000000ff */
[----:B------:R-:W-:Y:S04]  /*a4650*/  @P5 STG.E.U8 desc[UR58][R20.64], R4 ;  /* 0x0000000414005986 */ /* 0x000fe8000c10113a */
[----:B------:R0:W-:Y:S04]  /*a4660*/  @P6 STG.E.U8 desc[UR58][R28.64], R0 ;  /* 0x000000001c006986 */ /* 0x0001e8000c10113a */
[----:B0-----:R-:W4:Y:S04]  /*a4670*/  LDL.LU.64 R28, [R1+0x9d8] ;  /* 0x0009d800011c7983 */ /* 0x001f280000300a00 */
[----:B------:R-:W4:Y:S01]  /*a4680*/  LDL.LU.64 R12, [R1+0x9f0] ;  /* 0x0009f000010c7983 */ /* 0x000f220000300a00 */
[----:B------:R-:W-:Y:S01]  /*a4690*/  ISETP.GE.AND P3, PT, R8, UR4, PT ;  /* 0x0000000408007c0c */ /* 0x000fe2000bf66270 */
[----:B------:R-:W-:Y:S01]  /*a46a0*/  ULDC UR4, c[0x0][0x228] ;  /* 0x00008a0000047ab9 */ /* 0x000fe20000000800 */
[----:B------:R-:W-:-:S02]  /*a46b0*/  ISETP.LT.AND P5, PT, R24, UR6, !P2 ;  /* 0x0000000618007c0c */ /* 0x000fc4000d7a1270 */
[C---:B------:R-:W-:Y:S01]  /*a46c0*/  ISETP.LT.AND P4, PT, R25.reuse, UR4, !P4 ;  /* 0x0000000419007c0c */ /* 0x040fe2000e781270 */
[----:B------:R-:W-:Y:S01]  /*a46d0*/  ULDC UR4, c[0x0][0x228] ;  /* 0x00008a0000047ab9 */ /* 0x000fe20000000800 */
[----:B------:R-:W-:Y:S01]  /*a46e0*/  ULDC UR6, c[0x0][0x228] ;  /* 0x00008a0000067ab9 */ /* 0x000fe20000000800 */
[----:B------:R-:W-:Y:S02]  /*a46f0*/  ISETP.LT.AND P2, PT, R25, UR4, !P2 ;  /* 0x0000000419007c0c */ /* 0x000fe4000d741270 */
[----:B------:R-:W-:Y:S02]  /*a4700*/  ISETP.LT.AND P6, PT, R24, UR6, !P3 ;  /* 0x0000000618007c0c */ /* 0x000fe4000dfc1270 */
[----:B------:R-:W-:Y:S01]  /*a4710*/  PRMT R4, R5, 0x7771, RZ ;  /* 0x0000777105047816 */ /* 0x000fe200000000ff */
[----:B------:R-:W-:Y:S01]  /*a4720*/  VIADD R0, R3, 0x1f6 ;  /* 0x000001f603007836 */ /* 0x000fe20000000000 */
[----:B------:R-:W4:Y:S01]  /*a4730*/  LDL.LU.64 R20, [R1+0x9e0] ;  /* 0x0009e00001147983 */ /* 0x000f220000300a00 */
[----:B------:R-:W-:Y:S01]  /*a4740*/  ULDC UR4, c[0x0][0x228] ;  /* 0x00008a0000047ab9 */ /* 0x000fe20000000800 */
[----:B------:R-:W-:-:S02]  /*a4750*/  PRMT R8, R5, 0x7772, RZ ;  /* 0x0000777205087816 */ /* 0x000fc400000000ff */
[----:B------:R-:W-:Y:S02]  /*a4760*/  PRMT R5, R5, 0x7773, RZ ;  /* 0x0000777305057816 */ /* 0x000fe400000000ff */
[----:B------:R-:W-:Y:S01]  /*a4770*/  ISETP.LT.AND P3, PT, R25, UR4, !P3 ;  /* 0x0000000419007c0c */ /* 0x000fe2000df61270 */
[----:B------:R-:W-:Y:S01]  /*a4780*/  ULDC UR4, c[0x0][0x228] ;  /* 0x00008a0000047ab9 */ /* 0x000fe20000000800 */
[----:B------:R-:W-:Y:S01]  /*a4790*/  ULDC UR6, c[0x0][0x228] ;  /* 0x00008a0000067ab9 */ /* 0x000fe20000000800 */
[----:B--2---:R0:W-:Y:S01]  /*a47a0*/  @P4 STG.E.U8 desc[UR58][R22.64], R4 ;  /* 0x0000000416004986 */ /* 0x0041e2000c10113a */
[----:B------:R-:W-:Y:S02]  /*a47b0*/  ISETP.GE.AND P4, PT, R0, UR5, PT ;  /* 0x0000000500007c0c */ /* 0x000fe4000bf86270 */
[----:B------:R-:W-:Y:S01]  /*a47c0*/  PRMT R0, R6, 0x7770, RZ ;  /* 0x0000777006007816 */ /* 0x000fe200000000ff */
[----:B------:R-:W-:Y:S01]  /*a47d0*/  ULDC UR5, c[0x0][0x228] ;  /* 0x00008a0000057ab9 */ /* 0x000fe20000000800 */
[----:B---3--:R1:W-:Y:S04]  /*a47e0*/  @P5 STG.E.U8 desc[UR58][R26.64], R8 ;  /* 0x000000081a005986 */ /* 0x0083e8000c10113a */
[----:B----4-:R-:W-:Y:S04]  /*a47f0*/  @P2 STG.E.U8 desc[UR58][R16.64], R5 ;  /* 0x0000000510002986 */ /* 0x010fe8000c10113a */
[----:B------:R2:W-:Y:S01]  /*a4800*/  @P6 STG.E.U8 desc[UR58][R14.64], R0 ;  /* 0x000000000e006986 */ /* 0x0005e2000c10113a */
[----:B0-----:R-:W-:-:S03]  /*a4810*/  VIADD R4, R3, 0x1f7 ;  /* 0x000001f703047836 */ /* 0x001fc60000000000 */
[----:B------:R-:W3:Y:S01]  /*a4820*/  LDL.LU.64 R22, [R1+0xa10] ;  /* 0x000a100001167983 */ /* 0x000ee20000300a00 */
[----:B------:R-:W-:-:S03]  /*a4830*/  ISETP.LT.AND P6, PT, R24, UR4, !P0 ;  /* 0x0000000418007c0c */ /* 0x000fc6000c7c1270 */
[----:B------:R-:W0:Y:S04]  /*a4840*/  LDS.128 R8, [R11+0x400] ;  /* 0x000400000b087984 */ /* 0x000e280000000c00 */
[----:B-1----:R-:W4:Y:S01]  /*a4850*/  LDL.LU.64 R26, [R1+0x9f8] ;  /* 0x0009f800011a7983 */ /* 0x002f220000300a00 */
[----:B------:R-:W-:Y:S02]  /*a4860*/  ISETP.GE.AND P5, PT, R4, UR11, PT ;  /* 0x0000000b04007c0c */ /* 0x000fe4000bfa6270 */
[C---:B------:R-:W-:Y:S01]  /*a4870*/  PRMT R4, R6.reuse, 0x7771, RZ ;  /* 0x0000777106047816 */ /* 0x040fe200000000ff */
[----:B------:R-:W-:Y:S01]  /*a4880*/  ULDC UR4, c[0x0][0x228] ;  /* 0x00008a0000047ab9 */ /* 0x000fe20000000800 */
[----:B--2---:R-:W2:Y:S04]  /*a4890*/  LDL.LU.64 R14, [R1+0xa90] ;  /* 0x000a9000010e7983 */ /* 0x004ea80000300a00 */
[----:B------:R1:W-:Y:S04]  /*a48a0*/  @P3 STG.E.U8 desc[UR58][R28.64], R4 ;  /* 0x000000041c003986 */ /* 0x0003e8000c10113a */
[----:B-1----:R-:W2:Y:S01]  /*a48b0*/  LDL.LU.64 R28, [R1+0xa98] ;  /* 0x000a9800011c7983 */ /* 0x002ea20000300a00 */
[----:B------:R-:W-:-:S05]  /*a48c0*/  PRMT R4, R6, 0x7772, RZ ;  /* 0x0000777206047816 */ /* 0x000fca00000000ff */
[----:B------:R1:W-:Y:S04]  /*a48d0*/  @P6 STG.E.U8 desc[UR58][R12.64], R4 ;  /* 0x000000040c006986 */ /* 0x0003e8000c10113a */
[----:B-1----:R-:W2:Y:S01]  /*a48e0*/  LDL.LU.64 R12, [R1+0xa18] ;  /* 0x000a1800010c7983 */ /* 0x002ea20000300a00 */
[----:B------:R-:W-:Y:S01]  /*a48f0*/  ISETP.LT.AND P0, PT, R25, UR5, !P0 ;  /* 0x0000000519007c0c */ /* 0x000fe2000c701270 */
[----:B------:R-:W-:Y:S01]  /*a4900*/  VIADD R0, R3, 0x1f8 ;  /* 0x000001f803007836 */ /* 0x000fe20000000000 */
[----:B------:R-:W-:Y:S01]  /*a4910*/  ULDC UR5, c[0x0][0x228] ;  /* 0x00008a0000057ab9 */ /* 0x000fe20000000800 */
[----:B------:R-:W-:Y:S02]  /*a4920*/  ISETP.LT.AND P3, PT, R24, UR4, !P4 ;  /* 0x0000000418007c0c */ /* 0x000fe4000e761270 */
[----:B------:R-:W-:-:S02]  /*a4930*/  PRMT R6, R6, 0x7773, RZ ;  /* 0x0000777306067816 */ /* 0x000fc400000000ff */
[----:B------:R-:W-:Y:S02]  /*a4940*/  ISETP.LT.AND P4, PT, R25, UR5, !P4 ;  /* 0x0000000519007c0c */ /* 0x000fe4000e781270 */
[----:B------:R-:W-:Y:S01]  /*a4950*/  ISETP.GE.AND P2, PT, R0, UR9, PT ;  /* 0x0000000900007c0c */ /* 0x000fe2000bf46270 */
[----:B------:R-:W-:Y:S01]  /*a4960*/  VIADD R0, R3, 0x1f9 ;  /* 0x000001f903007836 */ /* 0x000fe20000000000 */
[----:B------:R-:W-:Y:S01]  /*a4970*/  ULDC UR4, c[0x0][0x228] ;  /* 0x00008a0000047ab9 */ /* 0x000fe20000000800 */
[----:B------:R-:W-:Y:S01]  /*a4980*/  PRMT R4, R7, 0x7771, RZ ;  /* 0x0000777107047816 */ /* 0x000fe200000000ff */
[----:B------:R-:W2:Y:S04]  /*a4990*/  LDL.LU.64 R18, [R1+0xab8] ;  /* 0x000ab80001127983 */ /* 0x000ea80000300a00 */
[----:B------:R1:W-:Y:S01]  /*a49a0*/  @P0 STG.E.U8 desc[UR58][R20.64], R6 ;  /* 0x0000000614000986 */ /* 0x0003e2000c10113a */
[----:B------:R-:W-:-:S02]  /*a49b0*/  ISETP.LT.AND P0, PT, R24, UR4, !P5 ;  /* 0x0000000418007c0c */ /* 0x000fc4000ef01270 */
[----:B------:R-:W-:Y:S01]  /*a49c0*/  ISETP.GE.AND P6, PT, R0, UR17, PT ;  /* 0x0000001100007c0c */ /* 0x000fe2000bfc6270 */
[----:B------:R-:W-:Y:S01]  /*a49d0*/  ULDC UR4, c[0x0][0x228] ;  /* 0x00008a0000047ab9 */ /* 0x000fe20000000800 */
[----:B------:R-:W-:Y:S02]  /*a49e0*/  PRMT R0, R7, 0x7770, RZ ;  /* 0x0000777007007816 */ /* 0x000fe400000000ff */
[----:B------:R-:W-:Y:S01]  /*a49f0*/  ISETP.LT.AND P5, PT, R25, UR4, !P5 ;  /* 0x0000000419007c0c */ /* 0x000fe2000efa1270 */
[----:B------:R-:W-:Y:S01]  /*a4a00*/  ULDC UR5, c[0x0][0x228] ;  /* 0x00008a0000057ab9 */ /* 0x000fe20000000800 */
[----:B------:R-:W-:Y:S01]  /*a4a10*/  ULDC UR4, c[0x0][0x228] ;  /* 0x00008a0000047ab9 */ /* 0x000fe20000000800 */
[----:B-1----:R-:W2:Y:S04]  /*a4a20*/  LDL.LU.64 R20, [R1+0xad0] ;  /* 0x000ad00001147983 */ /* 0x002ea80000300a00 */
[----:B---3--:R1:W-:Y:S04]  /*a4a30*/  @P3 STG.E.U8 desc[UR58][R22.64], R0 ;  /* 0x0000000016003986 */ /* 0x0083e8000c10113a */
[----:B----4-:R3:W-:Y:S01]  /*a4a40*/  @P4 STG.E.U8 desc[UR58][R26.64], R4 ;  /* 0x000000041a004986 */ /* 0x0107e2000c10113a */
[----:B------:R-:W-:-:S03]  /*a4a50*/  ISETP.LT.AND P4, PT, R24, UR5, !P2 ;  /* 0x0000000518007c0c */ /* 0x000fc6000d781270 */
[----:B-1----:R-:W4:Y:S04]  /*a4a60*/  LDL.LU.64 R22, [R1+0xae0] ;  /* 0x000ae00001167983 */ /* 0x002f280000300a00 */
[----:B---3--:R-:W3:Y:S01]  /*a4a70*/  LDL.LU.64 R26, [R1+0xad8] ;  /* 0x000ad800011a7983 */ /* 0x008ee20000300a00 */
[C---:B------:R-:W-:Y:S02]  /*a4a80*/  PRMT R4, R7.reuse, 0x7772, RZ ;  /* 0x0000777207047816 */ /* 0x040fe400000000ff */
[----:B------:R-:W-:Y:S01]  /*a4a90*/  PRMT R7, R7, 0x7773, RZ ;  /* 0x0000777307077816 */ /* 0x000fe200000000ff */
[----:B------:R-:W-:Y:S01]  /*a4aa0*/  VIADD R0, R3, 0x1fa ;  /* 0x000001fa03007836 */ /* 0x000fe20000000000 */
[----:B------:R-:W-:Y:S01]  /*a4ab0*/  ULDC UR5, c[0x0][0x228] ;  /* 0x00008a0000057ab9 */ /* 0x000fe20000000800 */
[----:B--2---:R-:W-:Y:S03]  /*a4ac0*/  @P0 STG.E.U8 desc[UR58][R14.64], R4 ;  /* 0x000000040e000986 */ /* 0x004fe6000c10113a */
[----:B------:R-:W-:-:S02]  /*a4ad0*/  ISETP.GE.AND P3, PT, R0, UR15, PT ;  /* 0x0000000f00007c0c */ /* 0x000fc4000bf66270 */
[----:B0-----:R-:W-:Y:S01]  /*a4ae0*/  PRMT R0, R8, 0x7770, RZ ;  /* 0x0000777008007816 */ /* 0x001fe200000000ff */
[----:B------:R0:W-:Y:S04]  /*a4af0*/  @P5 STG.E.U8 desc[UR58][R28.64], R7 ;  /* 0x000000071c005986 */ /* 0x0001e8000c10113a */
[----:B0-----:R-:W2:Y:S04]  /*a4b00*/  LDL.LU.64 R28, [R1+0x958] ;  /* 0x00095800011c7983 */ /* 0x001ea80000300a00 */
[----:B------:R-:W2:Y:S04]  /*a4b10*/  LDL.LU.64 R16, [R1+0x950] ;  /* 0x0009500001107983 */ /* 0x000ea80000300a00 */
[----:B------:R-:W2:Y:S04]  /*a4b20*/  LDL.LU.64 R14, [R1+0x948] ;  /* 0x00094800010e7983 */ /* 0x000ea80000300a00 */
[----:B------:R0:W-:Y:S04]  /*a4b30*/  @P4 STG.E.U8 desc[UR58][R12.64], R0 ;  /* 0x000000000c004986 */ /* 0x0001e8000c10113a */
[----:B0-----:R-:W2:Y:S01]  /*a4b40*/  LDL.LU.64 R12, [R1+0x940] ;  /* 0x00094000010c7983 */ /* 0x001ea20000300a00 */
[----:B------:R-:W-:-:S02]  /*a4b50*/  ISETP.LT.AND P2, PT, R25, UR4, !P2 ;  /* 0x0000000419007c0c */ /* 0x000fc4000d741270 */
[C---:B------:R-:W-:Y:S01]  /*a4b60*/  ISETP.LT.AND P5, PT, R24.reuse, UR5, !P6 ;  /* 0x0000000518007c0c */ /* 0x040fe2000f7a1270 */
[----:B------:R-:W-:Y:S01]  /*a4b70*/  ULDC UR4, c[0x0][0x228] ;  /* 0x00008a0000047ab9 */ /* 0x000fe20000000800 */
[----:B------:R-:W-:Y:S01]  /*a4b80*/  ULDC UR5, c[0x0][0x228] ;  /* 0x00008a0000057ab9 */ /* 0x000fe20000000800 */
[----:B------:R-:W-:Y:S01]  /*a4b90*/  VIADD R5, R3, 0x1fb ;  /* 0x000001fb03057836 */ /* 0x000fe20000000000 */
[----:B------:R-:W-:Y:S02]  /*a4ba0*/  ISETP.LT.AND P6, PT, R25, UR4, !P6 ;  /* 0x0000000419007c0c */ /* 0x000fe4000f7c1270 */
[----:B------:R-:W-:Y:S02]  /*a4bb0*/  ISETP.LT.AND P4, PT, R24, UR5, !P3 ;  /* 0x0000000518007c0c */ /* 0x000fe4000df81270 */
[----:B------:R-:W-:Y:S01]  /*a4bc0*/  PRMT R0, R8, 0x7771, RZ ;  /* 0x0000777108007816 */ /* 0x000fe200000000ff */
[----:B------:R-:W-:Y:S01]  /*a4bd0*/  VIADD R4, R3, 0x1fc ;  /* 0x000001fc03047836 */ /* 0x000fe20000000000 */
[----:B------:R-:W-:-:S02]  /*a4be0*/  ISETP.GE.AND P0, PT, R5, UR13, PT ;  /* 0x0000000d05007c0c */ /* 0x000fc4000bf06270 */
[C---:B------:R-:W-:Y:S01]  /*a4bf0*/  PRMT R5, R8.reuse, 0x7772, RZ ;  /* 0x0000777208057816 */ /* 0x040fe200000000ff */
[----:B------:R-:W-:Y:S01]  /*a4c00*/  ULDC UR4, c[0x0][0x228] ;  /* 0x00008a0000047ab9 */ /* 0x000fe20000000800 */
[----:B------:R-:W-:Y:S01]  /*a4c10*/  PRMT R8, R8, 0x7773, RZ ;  /* 0x0000777308087816 */ /* 0x000fe200000000ff */
[----:B------:R0:W-:Y:S01]  /*a4c20*/  @P2 STG.E.U8 desc[UR58][R18.64], R0 ;  /* 0x0000000012002986 */ /* 0x0001e2000c10113a */
[----:B------:R-:W-:Y:S01]  /*a4c30*/  ISETP.LT.AND P3, PT, R25, UR4, !P3 ;  /* 0x0000000419007c0c */ /* 0x000fe2000df61270 */
[----:B------:R-:W-:Y:S02]  /*a4c40*/  ULDC UR4, c[0x0][0x228] ;  /* 0x00008a0000047ab9 */ /* 0x000fe40000000800 */
[----:B------:R1:W-:Y:S01]  /*a4c50*/  @P5 STG.E.U8 desc[UR58][R20.64], R5 ;  /* 0x0000000514005986 */ /* 0x0003e2000c10113a */
[----:B------:R-:W-:Y:S02]  /*a4c60*/  ISETP.GE.AND P2, PT, R4, UR23, PT ;  /* 0x0000001704007c0c */ /* 0x000fe4000bf46270 */
[----:B------:R-:W-:Y:S01]  /*a4c70*/  ISETP.LT.AND P5, PT, R24, UR4, !P0 ;  /* 0x0000000418007c0c */ /* 0x000fe2000c7a1270 */
[----:B------:R-:W-:Y:S01]  /*a4c80*/  ULDC UR4, c[0x0][0x228] ;  /* 0x00008a0000047ab9 */ /* 0x000fe20000000800 */
[----:B------:R-:W-:Y:S01]  /*a4c90*/  ULDC UR5, c[0x0][0x228] ;  /* 0x00008a0000057ab9 */ /* 0x000fe20000000800 */
[----:B0-----:R-:W-:-:S02]  /*a4ca0*/  PRMT R0, R9, 0x7770, RZ ;  /* 0x0000777009007816 */ /* 0x001fc400000000ff */
[----:B------:R-:W-:Y:S01]  /*a4cb0*/  PRMT R4, R9, 0x7771, RZ ;  /* 0x0000777109047816 */ /* 0x000fe200000000ff */
[----:B-1----:R-:W-:Y:S01]  /*a4cc0*/  VIADD R5, R3, 0x1fe ;  /* 0x000001fe03057836 */ /* 0x002fe20000000000 */
[----:B----4-:R-:W-:Y:S04]  /*a4cd0*/  @P6 STG.E.U8 desc[UR58][R22.64], R8 ;  /* 0x0000000816006986 */ /* 0x010fe8000c10113a */
[----:B---3--:R0:W-:Y:S01]  /*a4ce0*/  @P4 STG.E.U8 desc[UR58][R26.64], R0 ;  /* 0x000000001a004986 */ /* 0x0081e2000c10113a */
[----:B------:R-:W-:Y:S02]  /*a4cf0*/  ISETP.LT.AND P4, PT, R25, UR4, !P0 ;  /* 0x0000000419007c0c */ /* 0x000fe4000c781270 */
[----:B------:R-:W-:Y:S01]  /*a4d00*/  ISETP.LT.AND P6, PT, R24, UR5, !P2 ;  /* 0x0000000518007c0c */ /* 0x000fe2000d7c1270 */
[----:B------:R-:W-:Y:S01]  /*a4d10*/  ULDC UR4, c[0x0][0x228] ;  /* 0x00008a0000047ab9 */ /* 0x000fe20000000800 */
[----:B------:R-:W-:Y:S01]  /*a4d20*/  ULDC UR5, c[0x0][0x228] ;  /* 0x00008a0000057ab9 */ /* 0x000fe20000000800 */
[----:B0-----:R-:W-:-:S02]  /*a4d30*/  VIADD R0, R3, 0x1fd ;  /* 0x000001fd03007836 */ /* 0x001fc40000000000 */
[----:B------:R-:W3:Y:S04]  /*a4d40*/  LDL.LU R3, [R1+0x1fc4] ;  /* 0x001fc40001037983 */ /* 0x000ee80000300800 */
[----:B------:R-:W4:Y:S04]  /*a4d50*/  LDL.LU.64 R20, [R1+0x938] ;  /* 0x0009380001147983 */ /* 0x000f280000300a00 */
[----:B------:R-:W3:Y:S01]  /*a4d60*/  LDL.LU.64 R22, [R1+0x930] ;  /* 0x0009300001167983 */ /* 0x000ee20000300a00 */
[----:B------:R-:W-:Y:S02]  /*a4d70*/  ISETP.GE.AND P0, PT, R0, UR21, PT ;  /* 0x0000001500007c0c */ /* 0x000fe4000bf06270 */
[----:B------:R-:W-:-:S02]  /*a4d80*/  PRMT R0, R9, 0x7772, RZ ;  /* 0x0000777209007816 */ /* 0x000fc400000000ff */
[----:B------:R-:W-:Y:S02]  /*a4d90*/  PRMT R9, R9, 0x7773, RZ ;  /* 0x0000777309097816 */ /* 0x000fe400000000ff */
[----:B------:R-:W-:Y:S01]  /*a4da0*/  ISETP.LT.AND P2, PT, R25, UR4, !P2 ;  /* 0x0000000419007c0c */ /* 0x000fe2000d741270 */
[----:B------:R-:W3:Y:S01]  /*a4db0*/  LDL.LU.64 R26, [R1+0x928] ;  /* 0x00092800011a7983 */ /* 0x000ee20000300a00 */
[----:B------:R-:W-:-:S03]  /*a4dc0*/  ULDC UR4, c[0x0][0x228] ;  /* 0x00008a0000047ab9 */ /* 0x000fc60000000800 */
[----:B--2---:R0:W-:Y:S01]  /*a4dd0*/  @P3 STG.E.U8 desc[UR58][R28.64], R4 ;  /* 0x000000041c003986 */ /* 0x0041e2000c10113a */
[----:B------:R-:W-:Y:S02]  /*a4de0*/  ISETP.GE.AND P3, PT, R5, UR19, PT ;  /* 0x0000001305007c0c */ /* 0x000fe4000bf66270 */
[----:B------:R-:W-:Y:S01]  /*a4df0*/  PRMT R5, R10, 0x7770, RZ ;  /* 0x000077700a057816 */ /* 0x000fe200000000ff */
[----:B------:R1:W-:Y:S04]  /*a4e00*/  @P5 STG.E.U8 desc[UR58][R16.64], R0 ;  /* 0x0000000010005986 */ /* 0x0003e8000c10113a */
[----:B------:R-:W-:Y:S01]  /*a4e10*/  @P4 STG.E.U8 desc[UR58][R14.64], R9 ;  /* 0x000000090e004986 */ /* 0x000fe2000c10113a */
[C---:B------:R-:W-:Y:S02]  /*a4e20*/  ISETP.LT.AND P4, PT, R24.reuse, UR7, !P1 ;  /* 0x0000000718007c0c */ /* 0x040fe4000cf81270 */
[----:B------:R-:W-:-:S02]  /*a4e30*/  ISETP.LT.AND P5, PT, R24, UR6, !P3 ;  /* 0x0000000618007c0c */ /* 0x000fc4000dfa1270 */
[C---:B------:R-:W-:Y:S01]  /*a4e40*/  ISETP.LT.AND P1, PT, R25.reuse, UR7, !P1 ;  /* 0x0000000719007c0c */ /* 0x040fe2000cf21270 */
[----:B0-----:R-:W2:Y:S04]  /*a4e50*/  LDL.LU.64 R28, [R1+0xae8] ;  /* 0x000ae800011c7983 */ /* 0x001ea80000300a00 */
[----:B------:R0:W-:Y:S01]  /*a4e60*/  @P6 STG.E.U8 desc[UR58][R12.64], R5 ;  /* 0x000000050c006986 */ /* 0x0001e2000c10113a */
[----:B------:R-:W-:Y:S01]  /*a4e70*/  ISETP.LT.AND P6, PT, R24, UR5, !P0 ;  /* 0x0000000518007c0c */ /* 0x000fe2000c7c1270 */
[----:B------:R-:W-:Y:S02]  /*a4e80*/  ULDC UR5, c[0x0][0x228] ;  /* 0x00008a0000057ab9 */ /* 0x000fe40000000800 */
[----:B------:R-:W2:Y:S01]  /*a4e90*/  LDL.LU R24, [R1+0x1fc0] ;  /* 0x001fc00001187983 */ /* 0x000ea20000300800 */
[----:B------:R-:W-:-:S02]  /*a4ea0*/  ISETP.LT.AND P0, PT, R25, UR4, !P0 ;  /* 0x0000000419007c0c */ /* 0x000fc4000c701270 */
[----:B------:R-:W-:Y:S02]  /*a4eb0*/  ISETP.LT.AND P3, PT, R25, UR5, !P3 ;  /* 0x0000000519007c0c */ /* 0x000fe4000df61270 */
[----:B------:R-:W2:Y:S01]  /*a4ec0*/  LDL.LU R25, [R1+0x1fbc] ;  /* 0x001fbc0001197983 */ /* 0x000ea20000300800 */
[C---:B-1----:R-:W-:Y:S02]  /*a4ed0*/  PRMT R0, R10.reuse, 0x7771, RZ ;  /* 0x000077710a007816 */ /* 0x042fe400000000ff */
[C---:B------:R-:W-:Y:S02]  /*a4ee0*/  PRMT R4, R10.reuse, 0x7772, RZ ;  /* 0x000077720a047816 */ /* 0x040fe400000000ff */
[----:B------:R-:W-:Y:S02]  /*a4ef0*/  PRMT R10, R10, 0x7773, RZ ;  /* 0x000077730a0a7816 */ /* 0x000fe400000000ff */
[C---:B------:R-:W-:Y:S02]  /*a4f00*/  PRMT R7, R11.reuse, 0x7771, RZ ;  /* 0x000077710b077816 */ /* 0x040fe400000000ff */
[----:B0-----:R-:W-:-:S02]  /*a4f10*/  PRMT R5, R11, 0x7770, RZ ;  /* 0x000077700b057816 */ /* 0x001fc400000000ff */
[C---:B------:R-:W-:Y:S02]  /*a4f20*/  PRMT R6, R11.reuse, 0x7772, RZ ;  /* 0x000077720b067816 */ /* 0x040fe400000000ff */
[----:B------:R-:W-:Y:S01]  /*a4f30*/  PRMT R11, R11, 0x7773, RZ ;  /* 0x000077730b0b7816 */ /* 0x000fe200000000ff */
[----:B----4-:R0:W-:Y:S04]  /*a4f40*/  @P2 STG.E.U8 desc[UR58][R20.64], R0 ;  /* 0x0000000014002986 */ /* 0x0101e8000c10113a */
[----:B---3--:R0:W-:Y:S04]  /*a4f50*/  @P6 STG.E.U8 desc[UR58][R22.64], R4 ;  /* 0x0000000416006986 */ /* 0x0081e8000c10113a */
[----:B------:R0:W-:Y:S04]  /*a4f60*/  @P0 STG.E.U8 desc[UR58][R26.64], R10 ;  /* 0x0000000a1a000986 */ /* 0x0001e8000c10113a */
[----:B--2---:R0:W-:Y:S04]  /*a4f70*/  @P5 STG.E.U8 desc[UR58][R24.64], R5 ;  /* 0x0000000518005986 */ /* 0x0041e8000c10113a */
[----:B------:R0:W-:Y:S04]  /*a4f80*/  @P3 STG.E.U8 desc[UR58][R2.64], R7 ;  /* 0x0000000702003986 */ /* 0x0001e8000c10113a */
[----:B------:R0:W-:Y:S01]  /*a4f90*/  @P4 STG.E.U8 desc[UR58][R28.64], R6 ;  /* 0x000000061c004986 */ /* 0x0001e2000c10113a */
[----:B------:R-:W-:Y:S05]  /*a4fa0*/  @!P1 EXIT ;  /* 0x000000000000994d */ /* 0x000fea0003800000 */
[----:B0-----:R-:W2:Y:S04]  /*a4fb0*/  LDL.LU.64 R28, [R1+0xab0] ;  /* 0x000ab000011c7983 */ /* 0x001ea80000300a00 */
[----:B--2---:R-:W-:Y:S01]  /*a4fc0*/  STG.E.U8 desc[UR58][R28.64], R11 ;  /* 0x0000000b1c007986 */ /* 0x004fe2000c10113a */
[----:B------:R-:W-:Y:S05]  /*a4fd0*/  EXIT ;  /* 0x000000000000794d */ /* 0x000fea0003800000 */
.L_x_2:
[----:B------:R-:W-:-:S00]  /*a4fe0*/  BRA `(.L_x_2) ;  /* 0xfffffffc00fc7947 */ /* 0x000fc0000383ffff */
[----:B------:R-:W-:-:S00]  /*a4ff0*/  NOP ;  /* 0x0000000000007918 */ /* 0x000fc00000000000 */
        /* <DEDUP_REMOVED lines=8> */
.L_x_3:


//--------------------- .nv.shared.matmul_kernel  --------------------------
	.section	.nv.shared.matmul_kernel,"aw",@nobits
	.sectionflags	@""
	.align	16
	.zero		1024


//--------------------- .nv.shared.reserved.0     --------------------------
	.section	.nv.shared.reserved.0,"aw",@nobits
	.weak		__nv_reservedSMEM_offset_0_alias
	.size		__nv_reservedSMEM_offset_0_alias, 0, 0
	.other		__nv_reservedSMEM_offset_0_alias,@"STO_CUDA_RESERVED_SHARED STV_DEFAULT"
__nv_reservedSMEM_offset_0_alias:
	.zero		0


//--------------------- .nv.constant0.matmul_kernel --------------------------
	.section	.nv.constant0.matmul_kernel,"a",@progbits
	.sectionflags	@""
	.align	4
.nv.constant0.matmul_kernel:
	.zero		608


//--------------------- SYMBOLS --------------------------

	.type		.nv.reservedSmem.offset0,@object
	.size		.nv.reservedSmem.offset0,0x4
